//
// Generated by NVIDIA NVVM Compiler
//
// Compiler Build ID: CL-36424714
// Cuda compilation tools, release 13.0, V13.0.88
// Based on NVVM 20.0.0
//

.version 9.0
.target sm_100
.address_size 64

	// .globl	pme_spread_charges
.global .align 4 .b8 __cudart_i2opi_f[24] = {65, 144, 67, 60, 153, 149, 98, 219, 192, 221, 52, 245, 209, 87, 39, 252, 41, 21, 68, 78, 110, 131, 249, 162};

.visible .entry pme_spread_charges(
	.param .u64 .ptr .align 1 pme_spread_charges_param_0,
	.param .u64 .ptr .align 1 pme_spread_charges_param_1,
	.param .u64 .ptr .align 1 pme_spread_charges_param_2,
	.param .u32 pme_spread_charges_param_3,
	.param .u32 pme_spread_charges_param_4,
	.param .u32 pme_spread_charges_param_5,
	.param .u32 pme_spread_charges_param_6,
	.param .f32 pme_spread_charges_param_7,
	.param .f32 pme_spread_charges_param_8,
	.param .f32 pme_spread_charges_param_9
)
{
	.reg .pred 	%p<3>;
	.reg .b32 	%r<140>;
	.reg .b32 	%f<291>;
	.reg .b64 	%rd<141>;

	ld.param.u64 	%rd2, [pme_spread_charges_param_1];
	ld.param.u32 	%r5, [pme_spread_charges_param_3];
	mov.u32 	%r6, %ctaid.x;
	mov.u32 	%r7, %ntid.x;
	mov.u32 	%r8, %tid.x;
	mad.lo.s32 	%r1, %r6, %r7, %r8;
	setp.ge.s32 	%p1, %r1, %r5;
	@%p1 bra 	$L__BB0_3;
	cvta.to.global.u64 	%rd4, %rd2;
	mul.wide.s32 	%rd5, %r1, 4;
	add.s64 	%rd6, %rd4, %rd5;
	ld.global.nc.f32 	%f1, [%rd6];
	abs.f32 	%f5, %f1;
	setp.lt.f32 	%p2, %f5, 0f2EDBE6FF;
	@%p2 bra 	$L__BB0_3;
	ld.param.f32 	%f290, [pme_spread_charges_param_9];
	ld.param.f32 	%f289, [pme_spread_charges_param_8];
	ld.param.f32 	%f288, [pme_spread_charges_param_7];
	ld.param.u32 	%r139, [pme_spread_charges_param_6];
	ld.param.u32 	%r138, [pme_spread_charges_param_5];
	ld.param.u32 	%r137, [pme_spread_charges_param_4];
	ld.param.u64 	%rd140, [pme_spread_charges_param_2];
	ld.param.u64 	%rd139, [pme_spread_charges_param_0];
	cvta.to.global.u64 	%rd7, %rd140;
	mul.lo.s32 	%r9, %r1, 3;
	cvta.to.global.u64 	%rd8, %rd139;
	mul.wide.s32 	%rd9, %r9, 4;
	add.s64 	%rd10, %rd8, %rd9;
	ld.global.nc.f32 	%f6, [%rd10];
	ld.global.nc.f32 	%f7, [%rd10+4];
	ld.global.nc.f32 	%f8, [%rd10+8];
	mul.f32 	%f9, %f288, %f6;
	mul.f32 	%f10, %f289, %f7;
	mul.f32 	%f11, %f290, %f8;
	cvt.rmi.f32.f32 	%f12, %f9;
	sub.f32 	%f13, %f9, %f12;
	cvt.rmi.f32.f32 	%f14, %f10;
	sub.f32 	%f15, %f10, %f14;
	cvt.rmi.f32.f32 	%f16, %f11;
	sub.f32 	%f17, %f11, %f16;
	cvt.rn.f32.s32 	%f18, %r137;
	mul.f32 	%f19, %f13, %f18;
	cvt.rn.f32.s32 	%f20, %r138;
	mul.f32 	%f21, %f15, %f20;
	cvt.rn.f32.s32 	%f22, %r139;
	mul.f32 	%f23, %f17, %f22;
	cvt.rzi.s32.f32 	%r10, %f19;
	cvt.rzi.s32.f32 	%r11, %f21;
	cvt.rzi.s32.f32 	%r12, %f23;
	cvt.rn.f32.s32 	%f24, %r10;
	sub.f32 	%f25, %f19, %f24;
	cvt.rn.f32.s32 	%f26, %r11;
	sub.f32 	%f27, %f21, %f26;
	cvt.rn.f32.s32 	%f28, %r12;
	sub.f32 	%f29, %f23, %f28;
	mul.f32 	%f30, %f25, %f25;
	mul.f32 	%f31, %f25, %f30;
	mov.f32 	%f32, 0f3F800000;
	sub.f32 	%f33, %f32, %f25;
	mul.f32 	%f34, %f33, %f33;
	mul.f32 	%f35, %f33, %f34;
	div.rn.f32 	%f36, %f35, 0f40C00000;
	mul.f32 	%f37, %f30, 0f40C00000;
	mov.f32 	%f38, 0f40800000;
	sub.f32 	%f39, %f38, %f37;
	mul.f32 	%f40, %f31, 0f40400000;
	add.f32 	%f41, %f39, %f40;
	div.rn.f32 	%f42, %f41, 0f40C00000;
	fma.rn.f32 	%f43, %f25, 0f40400000, 0f3F800000;
	fma.rn.f32 	%f44, %f30, 0f40400000, %f43;
	sub.f32 	%f45, %f44, %f40;
	div.rn.f32 	%f46, %f45, 0f40C00000;
	div.rn.f32 	%f47, %f31, 0f40C00000;
	mul.f32 	%f48, %f27, %f27;
	mul.f32 	%f49, %f27, %f48;
	sub.f32 	%f50, %f32, %f27;
	mul.f32 	%f51, %f50, %f50;
	mul.f32 	%f52, %f50, %f51;
	div.rn.f32 	%f53, %f52, 0f40C00000;
	mul.f32 	%f54, %f48, 0f40C00000;
	sub.f32 	%f55, %f38, %f54;
	mul.f32 	%f56, %f49, 0f40400000;
	add.f32 	%f57, %f55, %f56;
	div.rn.f32 	%f58, %f57, 0f40C00000;
	fma.rn.f32 	%f59, %f27, 0f40400000, 0f3F800000;
	fma.rn.f32 	%f60, %f48, 0f40400000, %f59;
	sub.f32 	%f61, %f60, %f56;
	div.rn.f32 	%f62, %f61, 0f40C00000;
	div.rn.f32 	%f63, %f49, 0f40C00000;
	mul.f32 	%f64, %f29, %f29;
	mul.f32 	%f65, %f29, %f64;
	sub.f32 	%f66, %f32, %f29;
	mul.f32 	%f67, %f66, %f66;
	mul.f32 	%f68, %f66, %f67;
	div.rn.f32 	%f69, %f68, 0f40C00000;
	mul.f32 	%f70, %f64, 0f40C00000;
	sub.f32 	%f71, %f38, %f70;
	mul.f32 	%f72, %f65, 0f40400000;
	add.f32 	%f73, %f71, %f72;
	div.rn.f32 	%f74, %f73, 0f40C00000;
	fma.rn.f32 	%f75, %f29, 0f40400000, 0f3F800000;
	fma.rn.f32 	%f76, %f64, 0f40400000, %f75;
	sub.f32 	%f77, %f76, %f72;
	div.rn.f32 	%f78, %f77, 0f40C00000;
	div.rn.f32 	%f79, %f65, 0f40C00000;
	add.s32 	%r13, %r137, %r10;
	add.s32 	%r14, %r13, -1;
	add.s32 	%r15, %r138, %r11;
	add.s32 	%r16, %r15, -1;
	add.s32 	%r17, %r139, %r12;
	add.s32 	%r18, %r17, -1;
	rem.s32 	%r19, %r14, %r137;
	mul.lo.s32 	%r20, %r19, %r138;
	rem.s32 	%r21, %r16, %r138;
	add.s32 	%r22, %r21, %r20;
	mul.lo.s32 	%r23, %r22, %r139;
	rem.s32 	%r24, %r18, %r139;
	mul.f32 	%f80, %f36, %f53;
	mul.f32 	%f81, %f80, %f69;
	add.s32 	%r25, %r24, %r23;
	mul.wide.s32 	%rd11, %r25, 4;
	add.s64 	%rd12, %rd7, %rd11;
	mul.f32 	%f82, %f1, %f81;
	atom.global.add.f32 	%f83, [%rd12], %f82;
	rem.s32 	%r26, %r17, %r139;
	mul.f32 	%f84, %f80, %f74;
	add.s32 	%r27, %r26, %r23;
	mul.wide.s32 	%rd13, %r27, 4;
	add.s64 	%rd14, %rd7, %rd13;
	mul.f32 	%f85, %f1, %f84;
	atom.global.add.f32 	%f86, [%rd14], %f85;
	add.s32 	%r28, %r17, 1;
	rem.s32 	%r29, %r28, %r139;
	mul.f32 	%f87, %f80, %f78;
	add.s32 	%r30, %r29, %r23;
	mul.wide.s32 	%rd15, %r30, 4;
	add.s64 	%rd16, %rd7, %rd15;
	mul.f32 	%f88, %f1, %f87;
	atom.global.add.f32 	%f89, [%rd16], %f88;
	add.s32 	%r31, %r17, 2;
	rem.s32 	%r32, %r31, %r139;
	mul.f32 	%f90, %f80, %f79;
	add.s32 	%r33, %r32, %r23;
	mul.wide.s32 	%rd17, %r33, 4;
	add.s64 	%rd18, %rd7, %rd17;
	mul.f32 	%f91, %f1, %f90;
	atom.global.add.f32 	%f92, [%rd18], %f91;
	rem.s32 	%r34, %r15, %r138;
	add.s32 	%r35, %r34, %r20;
	mul.lo.s32 	%r36, %r35, %r139;
	mul.f32 	%f93, %f36, %f58;
	mul.f32 	%f94, %f93, %f69;
	add.s32 	%r37, %r24, %r36;
	mul.wide.s32 	%rd19, %r37, 4;
	add.s64 	%rd20, %rd7, %rd19;
	mul.f32 	%f95, %f1, %f94;
	atom.global.add.f32 	%f96, [%rd20], %f95;
	mul.f32 	%f97, %f93, %f74;
	add.s32 	%r38, %r26, %r36;
	mul.wide.s32 	%rd21, %r38, 4;
	add.s64 	%rd22, %rd7, %rd21;
	mul.f32 	%f98, %f1, %f97;
	atom.global.add.f32 	%f99, [%rd22], %f98;
	mul.f32 	%f100, %f93, %f78;
	add.s32 	%r39, %r29, %r36;
	mul.wide.s32 	%rd23, %r39, 4;
	add.s64 	%rd24, %rd7, %rd23;
	mul.f32 	%f101, %f1, %f100;
	atom.global.add.f32 	%f102, [%rd24], %f101;
	mul.f32 	%f103, %f93, %f79;
	add.s32 	%r40, %r32, %r36;
	mul.wide.s32 	%rd25, %r40, 4;
	add.s64 	%rd26, %rd7, %rd25;
	mul.f32 	%f104, %f1, %f103;
	atom.global.add.f32 	%f105, [%rd26], %f104;
	add.s32 	%r41, %r15, 1;
	rem.s32 	%r42, %r41, %r138;
	add.s32 	%r43, %r42, %r20;
	mul.lo.s32 	%r44, %r43, %r139;
	mul.f32 	%f106, %f36, %f62;
	mul.f32 	%f107, %f106, %f69;
	add.s32 	%r45, %r24, %r44;
	mul.wide.s32 	%rd27, %r45, 4;
	add.s64 	%rd28, %rd7, %rd27;
	mul.f32 	%f108, %f1, %f107;
	atom.global.add.f32 	%f109, [%rd28], %f108;
	mul.f32 	%f110, %f106, %f74;
	add.s32 	%r46, %r26, %r44;
	mul.wide.s32 	%rd29, %r46, 4;
	add.s64 	%rd30, %rd7, %rd29;
	mul.f32 	%f111, %f1, %f110;
	atom.global.add.f32 	%f112, [%rd30], %f111;
	mul.f32 	%f113, %f106, %f78;
	add.s32 	%r47, %r29, %r44;
	mul.wide.s32 	%rd31, %r47, 4;
	add.s64 	%rd32, %rd7, %rd31;
	mul.f32 	%f114, %f1, %f113;
	atom.global.add.f32 	%f115, [%rd32], %f114;
	mul.f32 	%f116, %f106, %f79;
	add.s32 	%r48, %r32, %r44;
	mul.wide.s32 	%rd33, %r48, 4;
	add.s64 	%rd34, %rd7, %rd33;
	mul.f32 	%f117, %f1, %f116;
	atom.global.add.f32 	%f118, [%rd34], %f117;
	add.s32 	%r49, %r15, 2;
	rem.s32 	%r50, %r49, %r138;
	add.s32 	%r51, %r50, %r20;
	mul.lo.s32 	%r52, %r51, %r139;
	mul.f32 	%f119, %f36, %f63;
	mul.f32 	%f120, %f119, %f69;
	add.s32 	%r53, %r24, %r52;
	mul.wide.s32 	%rd35, %r53, 4;
	add.s64 	%rd36, %rd7, %rd35;
	mul.f32 	%f121, %f1, %f120;
	atom.global.add.f32 	%f122, [%rd36], %f121;
	mul.f32 	%f123, %f119, %f74;
	add.s32 	%r54, %r26, %r52;
	mul.wide.s32 	%rd37, %r54, 4;
	add.s64 	%rd38, %rd7, %rd37;
	mul.f32 	%f124, %f1, %f123;
	atom.global.add.f32 	%f125, [%rd38], %f124;
	mul.f32 	%f126, %f119, %f78;
	add.s32 	%r55, %r29, %r52;
	mul.wide.s32 	%rd39, %r55, 4;
	add.s64 	%rd40, %rd7, %rd39;
	mul.f32 	%f127, %f1, %f126;
	atom.global.add.f32 	%f128, [%rd40], %f127;
	mul.f32 	%f129, %f119, %f79;
	add.s32 	%r56, %r32, %r52;
	mul.wide.s32 	%rd41, %r56, 4;
	add.s64 	%rd42, %rd7, %rd41;
	mul.f32 	%f130, %f1, %f129;
	atom.global.add.f32 	%f131, [%rd42], %f130;
	rem.s32 	%r57, %r13, %r137;
	mul.lo.s32 	%r58, %r57, %r138;
	add.s32 	%r59, %r21, %r58;
	mul.lo.s32 	%r60, %r59, %r139;
	mul.f32 	%f132, %f42, %f53;
	mul.f32 	%f133, %f132, %f69;
	add.s32 	%r61, %r24, %r60;
	mul.wide.s32 	%rd43, %r61, 4;
	add.s64 	%rd44, %rd7, %rd43;
	mul.f32 	%f134, %f1, %f133;
	atom.global.add.f32 	%f135, [%rd44], %f134;
	mul.f32 	%f136, %f132, %f74;
	add.s32 	%r62, %r26, %r60;
	mul.wide.s32 	%rd45, %r62, 4;
	add.s64 	%rd46, %rd7, %rd45;
	mul.f32 	%f137, %f1, %f136;
	atom.global.add.f32 	%f138, [%rd46], %f137;
	mul.f32 	%f139, %f132, %f78;
	add.s32 	%r63, %r29, %r60;
	mul.wide.s32 	%rd47, %r63, 4;
	add.s64 	%rd48, %rd7, %rd47;
	mul.f32 	%f140, %f1, %f139;
	atom.global.add.f32 	%f141, [%rd48], %f140;
	mul.f32 	%f142, %f132, %f79;
	add.s32 	%r64, %r32, %r60;
	mul.wide.s32 	%rd49, %r64, 4;
	add.s64 	%rd50, %rd7, %rd49;
	mul.f32 	%f143, %f1, %f142;
	atom.global.add.f32 	%f144, [%rd50], %f143;
	add.s32 	%r65, %r34, %r58;
	mul.lo.s32 	%r66, %r65, %r139;
	mul.f32 	%f145, %f42, %f58;
	mul.f32 	%f146, %f145, %f69;
	add.s32 	%r67, %r24, %r66;
	mul.wide.s32 	%rd51, %r67, 4;
	add.s64 	%rd52, %rd7, %rd51;
	mul.f32 	%f147, %f1, %f146;
	atom.global.add.f32 	%f148, [%rd52], %f147;
	mul.f32 	%f149, %f145, %f74;
	add.s32 	%r68, %r26, %r66;
	mul.wide.s32 	%rd53, %r68, 4;
	add.s64 	%rd54, %rd7, %rd53;
	mul.f32 	%f150, %f1, %f149;
	atom.global.add.f32 	%f151, [%rd54], %f150;
	mul.f32 	%f152, %f145, %f78;
	add.s32 	%r69, %r29, %r66;
	mul.wide.s32 	%rd55, %r69, 4;
	add.s64 	%rd56, %rd7, %rd55;
	mul.f32 	%f153, %f1, %f152;
	atom.global.add.f32 	%f154, [%rd56], %f153;
	mul.f32 	%f155, %f145, %f79;
	add.s32 	%r70, %r32, %r66;
	mul.wide.s32 	%rd57, %r70, 4;
	add.s64 	%rd58, %rd7, %rd57;
	mul.f32 	%f156, %f1, %f155;
	atom.global.add.f32 	%f157, [%rd58], %f156;
	add.s32 	%r71, %r42, %r58;
	mul.lo.s32 	%r72, %r71, %r139;
	mul.f32 	%f158, %f42, %f62;
	mul.f32 	%f159, %f158, %f69;
	add.s32 	%r73, %r24, %r72;
	mul.wide.s32 	%rd59, %r73, 4;
	add.s64 	%rd60, %rd7, %rd59;
	mul.f32 	%f160, %f1, %f159;
	atom.global.add.f32 	%f161, [%rd60], %f160;
	mul.f32 	%f162, %f158, %f74;
	add.s32 	%r74, %r26, %r72;
	mul.wide.s32 	%rd61, %r74, 4;
	add.s64 	%rd62, %rd7, %rd61;
	mul.f32 	%f163, %f1, %f162;
	atom.global.add.f32 	%f164, [%rd62], %f163;
	mul.f32 	%f165, %f158, %f78;
	add.s32 	%r75, %r29, %r72;
	mul.wide.s32 	%rd63, %r75, 4;
	add.s64 	%rd64, %rd7, %rd63;
	mul.f32 	%f166, %f1, %f165;
	atom.global.add.f32 	%f167, [%rd64], %f166;
	mul.f32 	%f168, %f158, %f79;
	add.s32 	%r76, %r32, %r72;
	mul.wide.s32 	%rd65, %r76, 4;
	add.s64 	%rd66, %rd7, %rd65;
	mul.f32 	%f169, %f1, %f168;
	atom.global.add.f32 	%f170, [%rd66], %f169;
	add.s32 	%r77, %r50, %r58;
	mul.lo.s32 	%r78, %r77, %r139;
	mul.f32 	%f171, %f42, %f63;
	mul.f32 	%f172, %f171, %f69;
	add.s32 	%r79, %r24, %r78;
	mul.wide.s32 	%rd67, %r79, 4;
	add.s64 	%rd68, %rd7, %rd67;
	mul.f32 	%f173, %f1, %f172;
	atom.global.add.f32 	%f174, [%rd68], %f173;
	mul.f32 	%f175, %f171, %f74;
	add.s32 	%r80, %r26, %r78;
	mul.wide.s32 	%rd69, %r80, 4;
	add.s64 	%rd70, %rd7, %rd69;
	mul.f32 	%f176, %f1, %f175;
	atom.global.add.f32 	%f177, [%rd70], %f176;
	mul.f32 	%f178, %f171, %f78;
	add.s32 	%r81, %r29, %r78;
	mul.wide.s32 	%rd71, %r81, 4;
	add.s64 	%rd72, %rd7, %rd71;
	mul.f32 	%f179, %f1, %f178;
	atom.global.add.f32 	%f180, [%rd72], %f179;
	mul.f32 	%f181, %f171, %f79;
	add.s32 	%r82, %r32, %r78;
	mul.wide.s32 	%rd73, %r82, 4;
	add.s64 	%rd74, %rd7, %rd73;
	mul.f32 	%f182, %f1, %f181;
	atom.global.add.f32 	%f183, [%rd74], %f182;
	add.s32 	%r83, %r13, 1;
	rem.s32 	%r84, %r83, %r137;
	mul.lo.s32 	%r85, %r84, %r138;
	add.s32 	%r86, %r21, %r85;
	mul.lo.s32 	%r87, %r86, %r139;
	mul.f32 	%f184, %f46, %f53;
	mul.f32 	%f185, %f184, %f69;
	add.s32 	%r88, %r24, %r87;
	mul.wide.s32 	%rd75, %r88, 4;
	add.s64 	%rd76, %rd7, %rd75;
	mul.f32 	%f186, %f1, %f185;
	atom.global.add.f32 	%f187, [%rd76], %f186;
	mul.f32 	%f188, %f184, %f74;
	add.s32 	%r89, %r26, %r87;
	mul.wide.s32 	%rd77, %r89, 4;
	add.s64 	%rd78, %rd7, %rd77;
	mul.f32 	%f189, %f1, %f188;
	atom.global.add.f32 	%f190, [%rd78], %f189;
	mul.f32 	%f191, %f184, %f78;
	add.s32 	%r90, %r29, %r87;
	mul.wide.s32 	%rd79, %r90, 4;
	add.s64 	%rd80, %rd7, %rd79;
	mul.f32 	%f192, %f1, %f191;
	atom.global.add.f32 	%f193, [%rd80], %f192;
	mul.f32 	%f194, %f184, %f79;
	add.s32 	%r91, %r32, %r87;
	mul.wide.s32 	%rd81, %r91, 4;
	add.s64 	%rd82, %rd7, %rd81;
	mul.f32 	%f195, %f1, %f194;
	atom.global.add.f32 	%f196, [%rd82], %f195;
	add.s32 	%r92, %r34, %r85;
	mul.lo.s32 	%r93, %r92, %r139;
	mul.f32 	%f197, %f46, %f58;
	mul.f32 	%f198, %f197, %f69;
	add.s32 	%r94, %r24, %r93;
	mul.wide.s32 	%rd83, %r94, 4;
	add.s64 	%rd84, %rd7, %rd83;
	mul.f32 	%f199, %f1, %f198;
	atom.global.add.f32 	%f200, [%rd84], %f199;
	mul.f32 	%f201, %f197, %f74;
	add.s32 	%r95, %r26, %r93;
	mul.wide.s32 	%rd85, %r95, 4;
	add.s64 	%rd86, %rd7, %rd85;
	mul.f32 	%f202, %f1, %f201;
	atom.global.add.f32 	%f203, [%rd86], %f202;
	mul.f32 	%f204, %f197, %f78;
	add.s32 	%r96, %r29, %r93;
	mul.wide.s32 	%rd87, %r96, 4;
	add.s64 	%rd88, %rd7, %rd87;
	mul.f32 	%f205, %f1, %f204;
	atom.global.add.f32 	%f206, [%rd88], %f205;
	mul.f32 	%f207, %f197, %f79;
	add.s32 	%r97, %r32, %r93;
	mul.wide.s32 	%rd89, %r97, 4;
	add.s64 	%rd90, %rd7, %rd89;
	mul.f32 	%f208, %f1, %f207;
	atom.global.add.f32 	%f209, [%rd90], %f208;
	add.s32 	%r98, %r42, %r85;
	mul.lo.s32 	%r99, %r98, %r139;
	mul.f32 	%f210, %f46, %f62;
	mul.f32 	%f211, %f210, %f69;
	add.s32 	%r100, %r24, %r99;
	mul.wide.s32 	%rd91, %r100, 4;
	add.s64 	%rd92, %rd7, %rd91;
	mul.f32 	%f212, %f1, %f211;
	atom.global.add.f32 	%f213, [%rd92], %f212;
	mul.f32 	%f214, %f210, %f74;
	add.s32 	%r101, %r26, %r99;
	mul.wide.s32 	%rd93, %r101, 4;
	add.s64 	%rd94, %rd7, %rd93;
	mul.f32 	%f215, %f1, %f214;
	atom.global.add.f32 	%f216, [%rd94], %f215;
	mul.f32 	%f217, %f210, %f78;
	add.s32 	%r102, %r29, %r99;
	mul.wide.s32 	%rd95, %r102, 4;
	add.s64 	%rd96, %rd7, %rd95;
	mul.f32 	%f218, %f1, %f217;
	atom.global.add.f32 	%f219, [%rd96], %f218;
	mul.f32 	%f220, %f210, %f79;
	add.s32 	%r103, %r32, %r99;
	mul.wide.s32 	%rd97, %r103, 4;
	add.s64 	%rd98, %rd7, %rd97;
	mul.f32 	%f221, %f1, %f220;
	atom.global.add.f32 	%f222, [%rd98], %f221;
	add.s32 	%r104, %r50, %r85;
	mul.lo.s32 	%r105, %r104, %r139;
	mul.f32 	%f223, %f46, %f63;
	mul.f32 	%f224, %f223, %f69;
	add.s32 	%r106, %r24, %r105;
	mul.wide.s32 	%rd99, %r106, 4;
	add.s64 	%rd100, %rd7, %rd99;
	mul.f32 	%f225, %f1, %f224;
	atom.global.add.f32 	%f226, [%rd100], %f225;
	mul.f32 	%f227, %f223, %f74;
	add.s32 	%r107, %r26, %r105;
	mul.wide.s32 	%rd101, %r107, 4;
	add.s64 	%rd102, %rd7, %rd101;
	mul.f32 	%f228, %f1, %f227;
	atom.global.add.f32 	%f229, [%rd102], %f228;
	mul.f32 	%f230, %f223, %f78;
	add.s32 	%r108, %r29, %r105;
	mul.wide.s32 	%rd103, %r108, 4;
	add.s64 	%rd104, %rd7, %rd103;
	mul.f32 	%f231, %f1, %f230;
	atom.global.add.f32 	%f232, [%rd104], %f231;
	mul.f32 	%f233, %f223, %f79;
	add.s32 	%r109, %r32, %r105;
	mul.wide.s32 	%rd105, %r109, 4;
	add.s64 	%rd106, %rd7, %rd105;
	mul.f32 	%f234, %f1, %f233;
	atom.global.add.f32 	%f235, [%rd106], %f234;
	add.s32 	%r110, %r13, 2;
	rem.s32 	%r111, %r110, %r137;
	mul.lo.s32 	%r112, %r111, %r138;
	add.s32 	%r113, %r21, %r112;
	mul.lo.s32 	%r114, %r113, %r139;
	mul.f32 	%f236, %f47, %f53;
	mul.f32 	%f237, %f236, %f69;
	add.s32 	%r115, %r24, %r114;
	mul.wide.s32 	%rd107, %r115, 4;
	add.s64 	%rd108, %rd7, %rd107;
	mul.f32 	%f238, %f1, %f237;
	atom.global.add.f32 	%f239, [%rd108], %f238;
	mul.f32 	%f240, %f236, %f74;
	add.s32 	%r116, %r26, %r114;
	mul.wide.s32 	%rd109, %r116, 4;
	add.s64 	%rd110, %rd7, %rd109;
	mul.f32 	%f241, %f1, %f240;
	atom.global.add.f32 	%f242, [%rd110], %f241;
	mul.f32 	%f243, %f236, %f78;
	add.s32 	%r117, %r29, %r114;
	mul.wide.s32 	%rd111, %r117, 4;
	add.s64 	%rd112, %rd7, %rd111;
	mul.f32 	%f244, %f1, %f243;
	atom.global.add.f32 	%f245, [%rd112], %f244;
	mul.f32 	%f246, %f236, %f79;
	add.s32 	%r118, %r32, %r114;
	mul.wide.s32 	%rd113, %r118, 4;
	add.s64 	%rd114, %rd7, %rd113;
	mul.f32 	%f247, %f1, %f246;
	atom.global.add.f32 	%f248, [%rd114], %f247;
	add.s32 	%r119, %r34, %r112;
	mul.lo.s32 	%r120, %r119, %r139;
	mul.f32 	%f249, %f47, %f58;
	mul.f32 	%f250, %f249, %f69;
	add.s32 	%r121, %r24, %r120;
	mul.wide.s32 	%rd115, %r121, 4;
	add.s64 	%rd116, %rd7, %rd115;
	mul.f32 	%f251, %f1, %f250;
	atom.global.add.f32 	%f252, [%rd116], %f251;
	mul.f32 	%f253, %f249, %f74;
	add.s32 	%r122, %r26, %r120;
	mul.wide.s32 	%rd117, %r122, 4;
	add.s64 	%rd118, %rd7, %rd117;
	mul.f32 	%f254, %f1, %f253;
	atom.global.add.f32 	%f255, [%rd118], %f254;
	mul.f32 	%f256, %f249, %f78;
	add.s32 	%r123, %r29, %r120;
	mul.wide.s32 	%rd119, %r123, 4;
	add.s64 	%rd120, %rd7, %rd119;
	mul.f32 	%f257, %f1, %f256;
	atom.global.add.f32 	%f258, [%rd120], %f257;
	mul.f32 	%f259, %f249, %f79;
	add.s32 	%r124, %r32, %r120;
	mul.wide.s32 	%rd121, %r124, 4;
	add.s64 	%rd122, %rd7, %rd121;
	mul.f32 	%f260, %f1, %f259;
	atom.global.add.f32 	%f261, [%rd122], %f260;
	add.s32 	%r125, %r42, %r112;
	mul.lo.s32 	%r126, %r125, %r139;
	mul.f32 	%f262, %f47, %f62;
	mul.f32 	%f263, %f262, %f69;
	add.s32 	%r127, %r24, %r126;
	mul.wide.s32 	%rd123, %r127, 4;
	add.s64 	%rd124, %rd7, %rd123;
	mul.f32 	%f264, %f1, %f263;
	atom.global.add.f32 	%f265, [%rd124], %f264;
	mul.f32 	%f266, %f262, %f74;
	add.s32 	%r128, %r26, %r126;
	mul.wide.s32 	%rd125, %r128, 4;
	add.s64 	%rd126, %rd7, %rd125;
	mul.f32 	%f267, %f1, %f266;
	atom.global.add.f32 	%f268, [%rd126], %f267;
	mul.f32 	%f269, %f262, %f78;
	add.s32 	%r129, %r29, %r126;
	mul.wide.s32 	%rd127, %r129, 4;
	add.s64 	%rd128, %rd7, %rd127;
	mul.f32 	%f270, %f1, %f269;
	atom.global.add.f32 	%f271, [%rd128], %f270;
	mul.f32 	%f272, %f262, %f79;
	add.s32 	%r130, %r32, %r126;
	mul.wide.s32 	%rd129, %r130, 4;
	add.s64 	%rd130, %rd7, %rd129;
	mul.f32 	%f273, %f1, %f272;
	atom.global.add.f32 	%f274, [%rd130], %f273;
	add.s32 	%r131, %r50, %r112;
	mul.lo.s32 	%r132, %r131, %r139;
	mul.f32 	%f275, %f47, %f63;
	mul.f32 	%f276, %f275, %f69;
	add.s32 	%r133, %r24, %r132;
	mul.wide.s32 	%rd131, %r133, 4;
	add.s64 	%rd132, %rd7, %rd131;
	mul.f32 	%f277, %f1, %f276;
	atom.global.add.f32 	%f278, [%rd132], %f277;
	mul.f32 	%f279, %f275, %f74;
	add.s32 	%r134, %r26, %r132;
	mul.wide.s32 	%rd133, %r134, 4;
	add.s64 	%rd134, %rd7, %rd133;
	mul.f32 	%f280, %f1, %f279;
	atom.global.add.f32 	%f281, [%rd134], %f280;
	mul.f32 	%f282, %f275, %f78;
	add.s32 	%r135, %r29, %r132;
	mul.wide.s32 	%rd135, %r135, 4;
	add.s64 	%rd136, %rd7, %rd135;
	mul.f32 	%f283, %f1, %f282;
	atom.global.add.f32 	%f284, [%rd136], %f283;
	mul.f32 	%f285, %f275, %f79;
	add.s32 	%r136, %r32, %r132;
	mul.wide.s32 	%rd137, %r136, 4;
	add.s64 	%rd138, %rd7, %rd137;
	mul.f32 	%f286, %f1, %f285;
	atom.global.add.f32 	%f287, [%rd138], %f286;
$L__BB0_3:
	ret;

}
	// .globl	pme_reciprocal_convolution
.visible .entry pme_reciprocal_convolution(
	.param .u64 .ptr .align 1 pme_reciprocal_convolution_param_0,
	.param .u64 .ptr .align 1 pme_reciprocal_convolution_param_1,
	.param .f32 pme_reciprocal_convolution_param_2,
	.param .u32 pme_reciprocal_convolution_param_3,
	.param .u32 pme_reciprocal_convolution_param_4,
	.param .u32 pme_reciprocal_convolution_param_5,
	.param .f32 pme_reciprocal_convolution_param_6,
	.param .f32 pme_reciprocal_convolution_param_7,
	.param .f32 pme_reciprocal_convolution_param_8
)
{
	.local .align 4 .b8 	__local_depot1[28];
	.reg .b64 	%SP;
	.reg .b64 	%SPL;
	.reg .pred 	%p<35>;
	.reg .b32 	%r<154>;
	.reg .b32 	%f<153>;
	.reg .b64 	%rd<68>;
	.reg .b64 	%fd<42>;

	mov.u64 	%SPL, __local_depot1;
	ld.param.u64 	%rd25, [pme_reciprocal_convolution_param_0];
	ld.param.f32 	%f27, [pme_reciprocal_convolution_param_2];
	ld.param.u32 	%r51, [pme_reciprocal_convolution_param_3];
	ld.param.u32 	%r52, [pme_reciprocal_convolution_param_4];
	ld.param.u32 	%r53, [pme_reciprocal_convolution_param_5];
	ld.param.f32 	%f28, [pme_reciprocal_convolution_param_6];
	ld.param.f32 	%f29, [pme_reciprocal_convolution_param_7];
	ld.param.f32 	%f30, [pme_reciprocal_convolution_param_8];
	cvta.to.global.u64 	%rd1, %rd25;
	add.u64 	%rd2, %SPL, 0;
	mov.u32 	%r54, %ctaid.x;
	mov.u32 	%r55, %ntid.x;
	mov.u32 	%r56, %tid.x;
	mad.lo.s32 	%r1, %r54, %r55, %r56;
	mul.lo.s32 	%r57, %r52, %r51;
	shr.u32 	%r58, %r53, 31;
	add.s32 	%r59, %r53, %r58;
	shr.s32 	%r2, %r59, 1;
	add.s32 	%r3, %r2, 1;
	mad.lo.s32 	%r60, %r57, %r2, %r57;
	setp.ge.s32 	%p1, %r1, %r60;
	@%p1 bra 	$L__BB1_36;
	div.s32 	%r61, %r1, %r3;
	mul.lo.s32 	%r62, %r61, %r3;
	sub.s32 	%r4, %r1, %r62;
	rem.s32 	%r5, %r61, %r52;
	mul.lo.s32 	%r63, %r3, %r52;
	div.s32 	%r6, %r1, %r63;
	shl.b32 	%r7, %r1, 1;
	or.b32  	%r64, %r5, %r4;
	or.b32  	%r65, %r64, %r6;
	setp.ne.s32 	%p2, %r65, 0;
	@%p2 bra 	$L__BB1_3;
	mul.wide.s32 	%rd56, %r7, 4;
	add.s64 	%rd57, %rd1, %rd56;
	mov.b32 	%r141, 0;
	st.global.u32 	[%rd57], %r141;
	st.global.u32 	[%rd57+4], %r141;
	bra.uni 	$L__BB1_36;
$L__BB1_3:
	shr.u32 	%r66, %r51, 31;
	add.s32 	%r67, %r51, %r66;
	shr.s32 	%r68, %r67, 1;
	setp.gt.s32 	%p3, %r6, %r68;
	selp.b32 	%r69, %r51, 0, %p3;
	sub.s32 	%r8, %r6, %r69;
	shr.u32 	%r70, %r52, 31;
	add.s32 	%r71, %r52, %r70;
	shr.s32 	%r72, %r71, 1;
	setp.gt.s32 	%p4, %r5, %r72;
	selp.b32 	%r73, %r52, 0, %p4;
	sub.s32 	%r9, %r5, %r73;
	cvt.rn.f32.s32 	%f31, %r8;
	cvt.f64.f32 	%fd1, %f31;
	mul.f64 	%fd7, %fd1, 0d401921FB54442D18;
	cvt.f64.f32 	%fd8, %f28;
	mul.f64 	%fd9, %fd7, %fd8;
	cvt.rn.f32.f64 	%f32, %fd9;
	cvt.rn.f32.s32 	%f33, %r9;
	cvt.f64.f32 	%fd2, %f33;
	mul.f64 	%fd10, %fd2, 0d401921FB54442D18;
	cvt.f64.f32 	%fd11, %f29;
	mul.f64 	%fd12, %fd10, %fd11;
	cvt.rn.f32.f64 	%f34, %fd12;
	cvt.rn.f32.s32 	%f35, %r4;
	cvt.f64.f32 	%fd3, %f35;
	mul.f64 	%fd13, %fd3, 0d401921FB54442D18;
	cvt.f64.f32 	%fd14, %f30;
	mul.f64 	%fd15, %fd13, %fd14;
	cvt.rn.f32.f64 	%f36, %fd15;
	mul.f32 	%f37, %f32, %f32;
	fma.rn.f32 	%f38, %f34, %f34, %f37;
	fma.rn.f32 	%f1, %f36, %f36, %f38;
	setp.geu.f32 	%p5, %f1, 0f2EDBE6FF;
	@%p5 bra 	$L__BB1_5;
	mul.wide.s32 	%rd54, %r7, 4;
	add.s64 	%rd55, %rd1, %rd54;
	mov.b32 	%r140, 0;
	st.global.u32 	[%rd55], %r140;
	st.global.u32 	[%rd55+4], %r140;
	bra.uni 	$L__BB1_36;
$L__BB1_5:
	mul.f32 	%f40, %f27, 0fC0800000;
	mul.f32 	%f41, %f27, %f40;
	div.rn.f32 	%f2, %f1, %f41;
	setp.eq.s32 	%p6, %r8, 0;
	mov.f32 	%f148, 0f3F800000;
	@%p6 bra 	$L__BB1_15;
	mul.f64 	%fd16, %fd1, 0d400921FB54442D18;
	cvt.rn.f32.s32 	%f42, %r51;
	cvt.f64.f32 	%fd17, %f42;
	div.rn.f64 	%fd4, %fd16, %fd17;
	cvt.rn.f32.f64 	%f3, %fd4;
	mul.f32 	%f43, %f3, 0f3F22F983;
	cvt.rni.s32.f32 	%r145, %f43;
	cvt.rn.f32.s32 	%f44, %r145;
	fma.rn.f32 	%f45, %f44, 0fBFC90FDA, %f3;
	fma.rn.f32 	%f46, %f44, 0fB3A22168, %f45;
	fma.rn.f32 	%f147, %f44, 0fA7C234C5, %f46;
	abs.f32 	%f5, %f3;
	setp.ltu.f32 	%p7, %f5, 0f47CE4780;
	@%p7 bra 	$L__BB1_14;
	setp.neu.f32 	%p8, %f5, 0f7F800000;
	@%p8 bra 	$L__BB1_9;
	mov.f32 	%f49, 0f00000000;
	mul.rn.f32 	%f147, %f3, %f49;
	mov.b32 	%r145, 0;
	bra.uni 	$L__BB1_14;
$L__BB1_9:
	mov.b32 	%r11, %f3;
	mov.b64 	%rd61, 0;
	mov.b32 	%r142, 0;
	mov.u64 	%rd59, __cudart_i2opi_f;
	shl.b32 	%r76, %r11, 8;
	or.b32  	%r77, %r76, -2147483648;
	mov.u64 	%rd60, %rd2;
$L__BB1_10:
	.pragma "nounroll";
	ld.global.nc.u32 	%r75, [%rd59];
	mad.wide.u32 	%rd29, %r75, %r77, %rd61;
	shr.u64 	%rd61, %rd29, 32;
	st.local.u32 	[%rd60], %rd29;
	add.s32 	%r142, %r142, 1;
	add.s64 	%rd60, %rd60, 4;
	add.s64 	%rd59, %rd59, 4;
	setp.ne.s32 	%p9, %r142, 6;
	@%p9 bra 	$L__BB1_10;
	shr.u32 	%r78, %r11, 23;
	st.local.u32 	[%rd2+24], %rd61;
	and.b32  	%r14, %r78, 31;
	and.b32  	%r79, %r78, 224;
	add.s32 	%r80, %r79, -128;
	shr.u32 	%r81, %r80, 5;
	mul.wide.u32 	%rd30, %r81, 4;
	sub.s64 	%rd9, %rd2, %rd30;
	ld.local.u32 	%r143, [%rd9+24];
	ld.local.u32 	%r144, [%rd9+20];
	setp.eq.s32 	%p10, %r14, 0;
	@%p10 bra 	$L__BB1_13;
	shf.l.wrap.b32 	%r143, %r144, %r143, %r14;
	ld.local.u32 	%r82, [%rd9+16];
	shf.l.wrap.b32 	%r144, %r82, %r144, %r14;
$L__BB1_13:
	shr.u32 	%r83, %r143, 30;
	shf.l.wrap.b32 	%r84, %r144, %r143, 2;
	shl.b32 	%r85, %r144, 2;
	shr.u32 	%r86, %r84, 31;
	add.s32 	%r87, %r86, %r83;
	neg.s32 	%r88, %r87;
	setp.lt.s32 	%p11, %r11, 0;
	selp.b32 	%r145, %r88, %r87, %p11;
	xor.b32  	%r89, %r84, %r11;
	shr.s32 	%r90, %r84, 31;
	xor.b32  	%r91, %r90, %r84;
	xor.b32  	%r92, %r90, %r85;
	cvt.u64.u32 	%rd31, %r91;
	shl.b64 	%rd32, %rd31, 32;
	cvt.u64.u32 	%rd33, %r92;
	or.b64  	%rd34, %rd32, %rd33;
	cvt.rn.f64.s64 	%fd18, %rd34;
	mul.f64 	%fd19, %fd18, 0d3BF921FB54442D19;
	cvt.rn.f32.f64 	%f47, %fd19;
	neg.f32 	%f48, %f47;
	setp.lt.s32 	%p12, %r89, 0;
	selp.f32 	%f147, %f48, %f47, %p12;
$L__BB1_14:
	mul.rn.f32 	%f50, %f147, %f147;
	and.b32  	%r94, %r145, 1;
	setp.eq.b32 	%p13, %r94, 1;
	selp.f32 	%f51, 0f3F800000, %f147, %p13;
	fma.rn.f32 	%f52, %f50, %f51, 0f00000000;
	fma.rn.f32 	%f53, %f50, 0f37CBAC00, 0fBAB607ED;
	selp.f32 	%f54, %f53, 0fB94D4153, %p13;
	selp.f32 	%f55, 0f3D2AAABB, 0f3C0885E4, %p13;
	fma.rn.f32 	%f56, %f54, %f50, %f55;
	selp.f32 	%f57, 0fBEFFFFFF, 0fBE2AAAA8, %p13;
	fma.rn.f32 	%f58, %f56, %f50, %f57;
	fma.rn.f32 	%f59, %f58, %f52, %f51;
	and.b32  	%r95, %r145, 2;
	setp.eq.s32 	%p14, %r95, 0;
	mov.f32 	%f60, 0f00000000;
	sub.f32 	%f61, %f60, %f59;
	selp.f32 	%f62, %f59, %f61, %p14;
	cvt.f64.f32 	%fd20, %f62;
	div.rn.f64 	%fd21, %fd20, %fd4;
	cvt.rn.f32.f64 	%f148, %fd21;
$L__BB1_15:
	setp.eq.s32 	%p15, %r9, 0;
	mov.f32 	%f150, 0f3F800000;
	@%p15 bra 	$L__BB1_25;
	mul.f64 	%fd22, %fd2, 0d400921FB54442D18;
	cvt.rn.f32.s32 	%f64, %r52;
	cvt.f64.f32 	%fd23, %f64;
	div.rn.f64 	%fd5, %fd22, %fd23;
	cvt.rn.f32.f64 	%f11, %fd5;
	mul.f32 	%f65, %f11, 0f3F22F983;
	cvt.rni.s32.f32 	%r149, %f65;
	cvt.rn.f32.s32 	%f66, %r149;
	fma.rn.f32 	%f67, %f66, 0fBFC90FDA, %f11;
	fma.rn.f32 	%f68, %f66, 0fB3A22168, %f67;
	fma.rn.f32 	%f149, %f66, 0fA7C234C5, %f68;
	abs.f32 	%f13, %f11;
	setp.ltu.f32 	%p16, %f13, 0f47CE4780;
	@%p16 bra 	$L__BB1_24;
	setp.neu.f32 	%p17, %f13, 0f7F800000;
	@%p17 bra 	$L__BB1_19;
	mov.f32 	%f71, 0f00000000;
	mul.rn.f32 	%f149, %f11, %f71;
	mov.b32 	%r149, 0;
	bra.uni 	$L__BB1_24;
$L__BB1_19:
	mov.b32 	%r24, %f11;
	shl.b32 	%r97, %r24, 8;
	or.b32  	%r25, %r97, -2147483648;
	mov.b64 	%rd64, 0;
	mov.b32 	%r146, 0;
	mov.u64 	%rd62, __cudart_i2opi_f;
	mov.u64 	%rd63, %rd2;
$L__BB1_20:
	.pragma "nounroll";
	ld.global.nc.u32 	%r98, [%rd62];
	mad.wide.u32 	%rd37, %r98, %r25, %rd64;
	shr.u64 	%rd64, %rd37, 32;
	st.local.u32 	[%rd63], %rd37;
	add.s32 	%r146, %r146, 1;
	add.s64 	%rd63, %rd63, 4;
	add.s64 	%rd62, %rd62, 4;
	setp.ne.s32 	%p18, %r146, 6;
	@%p18 bra 	$L__BB1_20;
	shr.u32 	%r99, %r24, 23;
	st.local.u32 	[%rd2+24], %rd64;
	and.b32  	%r28, %r99, 31;
	and.b32  	%r100, %r99, 224;
	add.s32 	%r101, %r100, -128;
	shr.u32 	%r102, %r101, 5;
	mul.wide.u32 	%rd38, %r102, 4;
	sub.s64 	%rd16, %rd2, %rd38;
	ld.local.u32 	%r147, [%rd16+24];
	ld.local.u32 	%r148, [%rd16+20];
	setp.eq.s32 	%p19, %r28, 0;
	@%p19 bra 	$L__BB1_23;
	shf.l.wrap.b32 	%r147, %r148, %r147, %r28;
	ld.local.u32 	%r103, [%rd16+16];
	shf.l.wrap.b32 	%r148, %r103, %r148, %r28;
$L__BB1_23:
	shr.u32 	%r104, %r147, 30;
	shf.l.wrap.b32 	%r105, %r148, %r147, 2;
	shl.b32 	%r106, %r148, 2;
	shr.u32 	%r107, %r105, 31;
	add.s32 	%r108, %r107, %r104;
	neg.s32 	%r109, %r108;
	setp.lt.s32 	%p20, %r24, 0;
	selp.b32 	%r149, %r109, %r108, %p20;
	xor.b32  	%r110, %r105, %r24;
	shr.s32 	%r111, %r105, 31;
	xor.b32  	%r112, %r111, %r105;
	xor.b32  	%r113, %r111, %r106;
	cvt.u64.u32 	%rd39, %r112;
	shl.b64 	%rd40, %rd39, 32;
	cvt.u64.u32 	%rd41, %r113;
	or.b64  	%rd42, %rd40, %rd41;
	cvt.rn.f64.s64 	%fd24, %rd42;
	mul.f64 	%fd25, %fd24, 0d3BF921FB54442D19;
	cvt.rn.f32.f64 	%f69, %fd25;
	neg.f32 	%f70, %f69;
	setp.lt.s32 	%p21, %r110, 0;
	selp.f32 	%f149, %f70, %f69, %p21;
$L__BB1_24:
	mul.rn.f32 	%f72, %f149, %f149;
	and.b32  	%r115, %r149, 1;
	setp.eq.b32 	%p22, %r115, 1;
	selp.f32 	%f73, 0f3F800000, %f149, %p22;
	fma.rn.f32 	%f74, %f72, %f73, 0f00000000;
	fma.rn.f32 	%f75, %f72, 0f37CBAC00, 0fBAB607ED;
	selp.f32 	%f76, %f75, 0fB94D4153, %p22;
	selp.f32 	%f77, 0f3D2AAABB, 0f3C0885E4, %p22;
	fma.rn.f32 	%f78, %f76, %f72, %f77;
	selp.f32 	%f79, 0fBEFFFFFF, 0fBE2AAAA8, %p22;
	fma.rn.f32 	%f80, %f78, %f72, %f79;
	fma.rn.f32 	%f81, %f80, %f74, %f73;
	and.b32  	%r116, %r149, 2;
	setp.eq.s32 	%p23, %r116, 0;
	mov.f32 	%f82, 0f00000000;
	sub.f32 	%f83, %f82, %f81;
	selp.f32 	%f84, %f81, %f83, %p23;
	cvt.f64.f32 	%fd26, %f84;
	div.rn.f64 	%fd27, %fd26, %fd5;
	cvt.rn.f32.f64 	%f150, %fd27;
$L__BB1_25:
	setp.eq.s32 	%p24, %r4, 0;
	mov.f32 	%f152, 0f3F800000;
	@%p24 bra 	$L__BB1_35;
	mul.f64 	%fd28, %fd3, 0d400921FB54442D18;
	cvt.rn.f32.s32 	%f86, %r53;
	cvt.f64.f32 	%fd29, %f86;
	div.rn.f64 	%fd6, %fd28, %fd29;
	cvt.rn.f32.f64 	%f19, %fd6;
	mul.f32 	%f87, %f19, 0f3F22F983;
	cvt.rni.s32.f32 	%r153, %f87;
	cvt.rn.f32.s32 	%f88, %r153;
	fma.rn.f32 	%f89, %f88, 0fBFC90FDA, %f19;
	fma.rn.f32 	%f90, %f88, 0fB3A22168, %f89;
	fma.rn.f32 	%f151, %f88, 0fA7C234C5, %f90;
	abs.f32 	%f21, %f19;
	setp.ltu.f32 	%p25, %f21, 0f47CE4780;
	@%p25 bra 	$L__BB1_34;
	setp.neu.f32 	%p26, %f21, 0f7F800000;
	@%p26 bra 	$L__BB1_29;
	mov.f32 	%f93, 0f00000000;
	mul.rn.f32 	%f151, %f19, %f93;
	mov.b32 	%r153, 0;
	bra.uni 	$L__BB1_34;
$L__BB1_29:
	mov.b32 	%r38, %f19;
	shl.b32 	%r118, %r38, 8;
	or.b32  	%r39, %r118, -2147483648;
	mov.b64 	%rd67, 0;
	mov.b32 	%r150, 0;
	mov.u64 	%rd65, __cudart_i2opi_f;
	mov.u64 	%rd66, %rd2;
$L__BB1_30:
	.pragma "nounroll";
	ld.global.nc.u32 	%r119, [%rd65];
	mad.wide.u32 	%rd45, %r119, %r39, %rd67;
	shr.u64 	%rd67, %rd45, 32;
	st.local.u32 	[%rd66], %rd45;
	add.s32 	%r150, %r150, 1;
	add.s64 	%rd66, %rd66, 4;
	add.s64 	%rd65, %rd65, 4;
	setp.ne.s32 	%p27, %r150, 6;
	@%p27 bra 	$L__BB1_30;
	shr.u32 	%r120, %r38, 23;
	st.local.u32 	[%rd2+24], %rd67;
	and.b32  	%r42, %r120, 31;
	and.b32  	%r121, %r120, 224;
	add.s32 	%r122, %r121, -128;
	shr.u32 	%r123, %r122, 5;
	mul.wide.u32 	%rd46, %r123, 4;
	sub.s64 	%rd23, %rd2, %rd46;
	ld.local.u32 	%r151, [%rd23+24];
	ld.local.u32 	%r152, [%rd23+20];
	setp.eq.s32 	%p28, %r42, 0;
	@%p28 bra 	$L__BB1_33;
	shf.l.wrap.b32 	%r151, %r152, %r151, %r42;
	ld.local.u32 	%r124, [%rd23+16];
	shf.l.wrap.b32 	%r152, %r124, %r152, %r42;
$L__BB1_33:
	shr.u32 	%r125, %r151, 30;
	shf.l.wrap.b32 	%r126, %r152, %r151, 2;
	shl.b32 	%r127, %r152, 2;
	shr.u32 	%r128, %r126, 31;
	add.s32 	%r129, %r128, %r125;
	neg.s32 	%r130, %r129;
	setp.lt.s32 	%p29, %r38, 0;
	selp.b32 	%r153, %r130, %r129, %p29;
	xor.b32  	%r131, %r126, %r38;
	shr.s32 	%r132, %r126, 31;
	xor.b32  	%r133, %r132, %r126;
	xor.b32  	%r134, %r132, %r127;
	cvt.u64.u32 	%rd47, %r133;
	shl.b64 	%rd48, %rd47, 32;
	cvt.u64.u32 	%rd49, %r134;
	or.b64  	%rd50, %rd48, %rd49;
	cvt.rn.f64.s64 	%fd30, %rd50;
	mul.f64 	%fd31, %fd30, 0d3BF921FB54442D19;
	cvt.rn.f32.f64 	%f91, %fd31;
	neg.f32 	%f92, %f91;
	setp.lt.s32 	%p30, %r131, 0;
	selp.f32 	%f151, %f92, %f91, %p30;
$L__BB1_34:
	mul.rn.f32 	%f94, %f151, %f151;
	and.b32  	%r136, %r153, 1;
	setp.eq.b32 	%p31, %r136, 1;
	selp.f32 	%f95, 0f3F800000, %f151, %p31;
	fma.rn.f32 	%f96, %f94, %f95, 0f00000000;
	fma.rn.f32 	%f97, %f94, 0f37CBAC00, 0fBAB607ED;
	selp.f32 	%f98, %f97, 0fB94D4153, %p31;
	selp.f32 	%f99, 0f3D2AAABB, 0f3C0885E4, %p31;
	fma.rn.f32 	%f100, %f98, %f94, %f99;
	selp.f32 	%f101, 0fBEFFFFFF, 0fBE2AAAA8, %p31;
	fma.rn.f32 	%f102, %f100, %f94, %f101;
	fma.rn.f32 	%f103, %f102, %f96, %f95;
	and.b32  	%r137, %r153, 2;
	setp.eq.s32 	%p32, %r137, 0;
	mov.f32 	%f104, 0f00000000;
	sub.f32 	%f105, %f104, %f103;
	selp.f32 	%f106, %f103, %f105, %p32;
	cvt.f64.f32 	%fd32, %f106;
	div.rn.f64 	%fd33, %fd32, %fd6;
	cvt.rn.f32.f64 	%f152, %fd33;
$L__BB1_35:
	ld.param.u64 	%rd58, [pme_reciprocal_convolution_param_1];
	fma.rn.f32 	%f107, %f2, 0f3BBB989D, 0f3F000000;
	cvt.sat.f32.f32 	%f108, %f107;
	mov.f32 	%f109, 0f4B400001;
	mov.f32 	%f110, 0f437C0000;
	fma.rm.f32 	%f111, %f108, %f110, %f109;
	mul.f32 	%f112, %f148, %f148;
	mul.f32 	%f113, %f148, %f112;
	mul.f32 	%f114, %f148, %f113;
	mul.f32 	%f115, %f150, %f150;
	mul.f32 	%f116, %f150, %f115;
	mul.f32 	%f117, %f150, %f116;
	mul.f32 	%f118, %f152, %f152;
	mul.f32 	%f119, %f152, %f118;
	mul.f32 	%f120, %f152, %f119;
	mul.f32 	%f121, %f114, %f117;
	mul.f32 	%f122, %f121, %f120;
	rcp.rn.f32 	%f123, %f122;
	mul.f32 	%f124, %f28, %f29;
	mul.f32 	%f125, %f124, %f30;
	add.f32 	%f126, %f111, 0fCB40007F;
	neg.f32 	%f127, %f126;
	fma.rn.f32 	%f128, %f2, 0f3FB8AA3B, %f127;
	fma.rn.f32 	%f129, %f2, 0f32A57060, %f128;
	ex2.approx.ftz.f32 	%f130, %f129;
	mov.b32 	%r138, %f111;
	shl.b32 	%r139, %r138, 23;
	mov.b32 	%f131, %r139;
	mul.f32 	%f132, %f130, %f131;
	cvt.f64.f32 	%fd34, %f132;
	mul.f64 	%fd35, %fd34, 0d402921FB54442D18;
	cvt.f64.f32 	%fd36, %f123;
	mul.f64 	%fd37, %fd35, %fd36;
	cvt.f64.f32 	%fd38, %f125;
	mul.f64 	%fd39, %fd37, %fd38;
	cvt.f64.f32 	%fd40, %f1;
	div.rn.f64 	%fd41, %fd39, %fd40;
	cvt.rn.f32.f64 	%f133, %fd41;
	mul.wide.s32 	%rd51, %r7, 4;
	add.s64 	%rd52, %rd1, %rd51;
	ld.global.f32 	%f134, [%rd52];
	ld.global.f32 	%f135, [%rd52+4];
	mul.f32 	%f136, %f135, %f135;
	fma.rn.f32 	%f137, %f134, %f134, %f136;
	mul.f32 	%f138, %f137, 0f3F000000;
	mul.f32 	%f139, %f138, %f133;
	setp.gt.s32 	%p33, %r4, 0;
	setp.lt.s32 	%p34, %r4, %r2;
	add.f32 	%f140, %f139, %f139;
	selp.f32 	%f141, %f140, %f139, %p34;
	selp.f32 	%f142, %f141, %f139, %p33;
	mul.f32 	%f143, %f142, 0f43A60824;
	cvta.to.global.u64 	%rd53, %rd58;
	atom.global.add.f32 	%f144, [%rd53], %f143;
	mul.f32 	%f145, %f134, %f133;
	st.global.f32 	[%rd52], %f145;
	mul.f32 	%f146, %f135, %f133;
	st.global.f32 	[%rd52+4], %f146;
$L__BB1_36:
	ret;

}
	// .globl	pme_interpolate_forces
.visible .entry pme_interpolate_forces(
	.param .u64 .ptr .align 1 pme_interpolate_forces_param_0,
	.param .u64 .ptr .align 1 pme_interpolate_forces_param_1,
	.param .u64 .ptr .align 1 pme_interpolate_forces_param_2,
	.param .u64 .ptr .align 1 pme_interpolate_forces_param_3,
	.param .u32 pme_interpolate_forces_param_4,
	.param .u32 pme_interpolate_forces_param_5,
	.param .u32 pme_interpolate_forces_param_6,
	.param .u32 pme_interpolate_forces_param_7,
	.param .f32 pme_interpolate_forces_param_8,
	.param .f32 pme_interpolate_forces_param_9,
	.param .f32 pme_interpolate_forces_param_10
)
{
	.reg .pred 	%p<3>;
	.reg .b32 	%r<137>;
	.reg .b32 	%f<613>;
	.reg .b64 	%rd<143>;

	ld.param.u64 	%rd2, [pme_interpolate_forces_param_1];
	ld.param.u64 	%rd3, [pme_interpolate_forces_param_2];
	ld.param.u64 	%rd4, [pme_interpolate_forces_param_3];
	ld.param.u32 	%r5, [pme_interpolate_forces_param_4];
	ld.param.u32 	%r2, [pme_interpolate_forces_param_5];
	ld.param.u32 	%r3, [pme_interpolate_forces_param_6];
	ld.param.u32 	%r4, [pme_interpolate_forces_param_7];
	ld.param.f32 	%f2, [pme_interpolate_forces_param_8];
	ld.param.f32 	%f3, [pme_interpolate_forces_param_9];
	ld.param.f32 	%f4, [pme_interpolate_forces_param_10];
	mov.u32 	%r6, %ctaid.x;
	mov.u32 	%r7, %ntid.x;
	mov.u32 	%r8, %tid.x;
	mad.lo.s32 	%r1, %r6, %r7, %r8;
	setp.ge.s32 	%p1, %r1, %r5;
	@%p1 bra 	$L__BB2_3;
	cvta.to.global.u64 	%rd5, %rd2;
	mul.wide.s32 	%rd6, %r1, 4;
	add.s64 	%rd7, %rd5, %rd6;
	ld.global.nc.f32 	%f1, [%rd7];
	abs.f32 	%f5, %f1;
	setp.lt.f32 	%p2, %f5, 0f2EDBE6FF;
	@%p2 bra 	$L__BB2_3;
	ld.param.u64 	%rd142, [pme_interpolate_forces_param_0];
	cvta.to.global.u64 	%rd8, %rd3;
	mul.lo.s32 	%r9, %r1, 3;
	cvta.to.global.u64 	%rd9, %rd142;
	mul.wide.s32 	%rd10, %r9, 4;
	add.s64 	%rd11, %rd9, %rd10;
	ld.global.nc.f32 	%f6, [%rd11];
	ld.global.nc.f32 	%f7, [%rd11+4];
	ld.global.nc.f32 	%f8, [%rd11+8];
	mul.f32 	%f9, %f2, %f6;
	mul.f32 	%f10, %f3, %f7;
	mul.f32 	%f11, %f4, %f8;
	cvt.rmi.f32.f32 	%f12, %f9;
	sub.f32 	%f13, %f9, %f12;
	cvt.rmi.f32.f32 	%f14, %f10;
	sub.f32 	%f15, %f10, %f14;
	cvt.rmi.f32.f32 	%f16, %f11;
	sub.f32 	%f17, %f11, %f16;
	cvt.rn.f32.s32 	%f18, %r2;
	mul.f32 	%f19, %f13, %f18;
	cvt.rn.f32.s32 	%f20, %r3;
	mul.f32 	%f21, %f15, %f20;
	cvt.rn.f32.s32 	%f22, %r4;
	mul.f32 	%f23, %f17, %f22;
	cvt.rzi.s32.f32 	%r10, %f19;
	cvt.rzi.s32.f32 	%r11, %f21;
	cvt.rzi.s32.f32 	%r12, %f23;
	cvt.rn.f32.s32 	%f24, %r10;
	sub.f32 	%f25, %f19, %f24;
	cvt.rn.f32.s32 	%f26, %r11;
	sub.f32 	%f27, %f21, %f26;
	cvt.rn.f32.s32 	%f28, %r12;
	sub.f32 	%f29, %f23, %f28;
	mul.f32 	%f30, %f25, %f25;
	mul.f32 	%f31, %f25, %f30;
	mov.f32 	%f32, 0f3F800000;
	sub.f32 	%f33, %f32, %f25;
	mul.f32 	%f34, %f33, %f33;
	mul.f32 	%f35, %f33, %f34;
	div.rn.f32 	%f36, %f35, 0f40C00000;
	mul.f32 	%f37, %f30, 0f40C00000;
	mov.f32 	%f38, 0f40800000;
	sub.f32 	%f39, %f38, %f37;
	mul.f32 	%f40, %f31, 0f40400000;
	add.f32 	%f41, %f39, %f40;
	div.rn.f32 	%f42, %f41, 0f40C00000;
	fma.rn.f32 	%f43, %f25, 0f40400000, 0f3F800000;
	fma.rn.f32 	%f44, %f30, 0f40400000, %f43;
	sub.f32 	%f45, %f44, %f40;
	div.rn.f32 	%f46, %f45, 0f40C00000;
	div.rn.f32 	%f47, %f31, 0f40C00000;
	mul.f32 	%f48, %f27, %f27;
	mul.f32 	%f49, %f27, %f48;
	sub.f32 	%f50, %f32, %f27;
	mul.f32 	%f51, %f50, %f50;
	mul.f32 	%f52, %f50, %f51;
	div.rn.f32 	%f53, %f52, 0f40C00000;
	mul.f32 	%f54, %f48, 0f40C00000;
	sub.f32 	%f55, %f38, %f54;
	mul.f32 	%f56, %f49, 0f40400000;
	add.f32 	%f57, %f55, %f56;
	div.rn.f32 	%f58, %f57, 0f40C00000;
	fma.rn.f32 	%f59, %f27, 0f40400000, 0f3F800000;
	fma.rn.f32 	%f60, %f48, 0f40400000, %f59;
	sub.f32 	%f61, %f60, %f56;
	div.rn.f32 	%f62, %f61, 0f40C00000;
	div.rn.f32 	%f63, %f49, 0f40C00000;
	mul.f32 	%f64, %f29, %f29;
	mul.f32 	%f65, %f29, %f64;
	sub.f32 	%f66, %f32, %f29;
	mul.f32 	%f67, %f66, %f66;
	mul.f32 	%f68, %f66, %f67;
	div.rn.f32 	%f69, %f68, 0f40C00000;
	mul.f32 	%f70, %f64, 0f40C00000;
	sub.f32 	%f71, %f38, %f70;
	mul.f32 	%f72, %f65, 0f40400000;
	add.f32 	%f73, %f71, %f72;
	div.rn.f32 	%f74, %f73, 0f40C00000;
	fma.rn.f32 	%f75, %f29, 0f40400000, 0f3F800000;
	fma.rn.f32 	%f76, %f64, 0f40400000, %f75;
	sub.f32 	%f77, %f76, %f72;
	div.rn.f32 	%f78, %f77, 0f40C00000;
	div.rn.f32 	%f79, %f65, 0f40C00000;
	mul.f32 	%f80, %f33, 0fBF000000;
	mul.f32 	%f81, %f33, %f80;
	fma.rn.f32 	%f82, %f25, 0f3FC00000, 0fC0000000;
	mul.f32 	%f83, %f25, %f82;
	add.f32 	%f84, %f25, 0f3F000000;
	mul.f32 	%f85, %f30, 0f3FC00000;
	sub.f32 	%f86, %f84, %f85;
	mul.f32 	%f87, %f30, 0f3F000000;
	mul.f32 	%f88, %f50, 0fBF000000;
	mul.f32 	%f89, %f50, %f88;
	fma.rn.f32 	%f90, %f27, 0f3FC00000, 0fC0000000;
	mul.f32 	%f91, %f27, %f90;
	add.f32 	%f92, %f27, 0f3F000000;
	mul.f32 	%f93, %f48, 0f3FC00000;
	sub.f32 	%f94, %f92, %f93;
	mul.f32 	%f95, %f48, 0f3F000000;
	mul.f32 	%f96, %f66, 0fBF000000;
	mul.f32 	%f97, %f66, %f96;
	fma.rn.f32 	%f98, %f29, 0f3FC00000, 0fC0000000;
	mul.f32 	%f99, %f29, %f98;
	add.f32 	%f100, %f29, 0f3F000000;
	mul.f32 	%f101, %f64, 0f3FC00000;
	sub.f32 	%f102, %f100, %f101;
	mul.f32 	%f103, %f64, 0f3F000000;
	add.s32 	%r13, %r2, %r10;
	add.s32 	%r14, %r13, -1;
	add.s32 	%r15, %r3, %r11;
	add.s32 	%r16, %r15, -1;
	add.s32 	%r17, %r4, %r12;
	add.s32 	%r18, %r17, -1;
	rem.s32 	%r19, %r14, %r2;
	mul.lo.s32 	%r20, %r19, %r3;
	rem.s32 	%r21, %r16, %r3;
	add.s32 	%r22, %r21, %r20;
	mul.lo.s32 	%r23, %r22, %r4;
	mul.f32 	%f104, %f81, %f53;
	mul.f32 	%f105, %f36, %f89;
	mul.f32 	%f106, %f36, %f53;
	rem.s32 	%r24, %r18, %r4;
	add.s32 	%r25, %r24, %r23;
	mul.wide.s32 	%rd12, %r25, 4;
	add.s64 	%rd13, %rd8, %rd12;
	ld.global.nc.f32 	%f107, [%rd13];
	mul.f32 	%f108, %f104, %f69;
	fma.rn.f32 	%f109, %f107, %f108, 0f00000000;
	mul.f32 	%f110, %f105, %f69;
	fma.rn.f32 	%f111, %f107, %f110, 0f00000000;
	mul.f32 	%f112, %f106, %f97;
	fma.rn.f32 	%f113, %f107, %f112, 0f00000000;
	rem.s32 	%r26, %r17, %r4;
	add.s32 	%r27, %r26, %r23;
	mul.wide.s32 	%rd14, %r27, 4;
	add.s64 	%rd15, %rd8, %rd14;
	ld.global.nc.f32 	%f114, [%rd15];
	mul.f32 	%f115, %f104, %f74;
	fma.rn.f32 	%f116, %f114, %f115, %f109;
	mul.f32 	%f117, %f105, %f74;
	fma.rn.f32 	%f118, %f114, %f117, %f111;
	mul.f32 	%f119, %f106, %f99;
	fma.rn.f32 	%f120, %f114, %f119, %f113;
	add.s32 	%r28, %r17, 1;
	rem.s32 	%r29, %r28, %r4;
	add.s32 	%r30, %r29, %r23;
	mul.wide.s32 	%rd16, %r30, 4;
	add.s64 	%rd17, %rd8, %rd16;
	ld.global.nc.f32 	%f121, [%rd17];
	mul.f32 	%f122, %f104, %f78;
	fma.rn.f32 	%f123, %f121, %f122, %f116;
	mul.f32 	%f124, %f105, %f78;
	fma.rn.f32 	%f125, %f121, %f124, %f118;
	mul.f32 	%f126, %f106, %f102;
	fma.rn.f32 	%f127, %f121, %f126, %f120;
	add.s32 	%r31, %r17, 2;
	rem.s32 	%r32, %r31, %r4;
	add.s32 	%r33, %r32, %r23;
	mul.wide.s32 	%rd18, %r33, 4;
	add.s64 	%rd19, %rd8, %rd18;
	ld.global.nc.f32 	%f128, [%rd19];
	mul.f32 	%f129, %f104, %f79;
	fma.rn.f32 	%f130, %f128, %f129, %f123;
	mul.f32 	%f131, %f105, %f79;
	fma.rn.f32 	%f132, %f128, %f131, %f125;
	mul.f32 	%f133, %f106, %f103;
	fma.rn.f32 	%f134, %f128, %f133, %f127;
	rem.s32 	%r34, %r15, %r3;
	add.s32 	%r35, %r34, %r20;
	mul.lo.s32 	%r36, %r35, %r4;
	mul.f32 	%f135, %f81, %f58;
	mul.f32 	%f136, %f36, %f91;
	mul.f32 	%f137, %f36, %f58;
	add.s32 	%r37, %r24, %r36;
	mul.wide.s32 	%rd20, %r37, 4;
	add.s64 	%rd21, %rd8, %rd20;
	ld.global.nc.f32 	%f138, [%rd21];
	mul.f32 	%f139, %f135, %f69;
	fma.rn.f32 	%f140, %f138, %f139, %f130;
	mul.f32 	%f141, %f136, %f69;
	fma.rn.f32 	%f142, %f138, %f141, %f132;
	mul.f32 	%f143, %f137, %f97;
	fma.rn.f32 	%f144, %f138, %f143, %f134;
	add.s32 	%r38, %r26, %r36;
	mul.wide.s32 	%rd22, %r38, 4;
	add.s64 	%rd23, %rd8, %rd22;
	ld.global.nc.f32 	%f145, [%rd23];
	mul.f32 	%f146, %f135, %f74;
	fma.rn.f32 	%f147, %f145, %f146, %f140;
	mul.f32 	%f148, %f136, %f74;
	fma.rn.f32 	%f149, %f145, %f148, %f142;
	mul.f32 	%f150, %f137, %f99;
	fma.rn.f32 	%f151, %f145, %f150, %f144;
	add.s32 	%r39, %r29, %r36;
	mul.wide.s32 	%rd24, %r39, 4;
	add.s64 	%rd25, %rd8, %rd24;
	ld.global.nc.f32 	%f152, [%rd25];
	mul.f32 	%f153, %f135, %f78;
	fma.rn.f32 	%f154, %f152, %f153, %f147;
	mul.f32 	%f155, %f136, %f78;
	fma.rn.f32 	%f156, %f152, %f155, %f149;
	mul.f32 	%f157, %f137, %f102;
	fma.rn.f32 	%f158, %f152, %f157, %f151;
	add.s32 	%r40, %r32, %r36;
	mul.wide.s32 	%rd26, %r40, 4;
	add.s64 	%rd27, %rd8, %rd26;
	ld.global.nc.f32 	%f159, [%rd27];
	mul.f32 	%f160, %f135, %f79;
	fma.rn.f32 	%f161, %f159, %f160, %f154;
	mul.f32 	%f162, %f136, %f79;
	fma.rn.f32 	%f163, %f159, %f162, %f156;
	mul.f32 	%f164, %f137, %f103;
	fma.rn.f32 	%f165, %f159, %f164, %f158;
	add.s32 	%r41, %r15, 1;
	rem.s32 	%r42, %r41, %r3;
	add.s32 	%r43, %r42, %r20;
	mul.lo.s32 	%r44, %r43, %r4;
	mul.f32 	%f166, %f81, %f62;
	mul.f32 	%f167, %f36, %f94;
	mul.f32 	%f168, %f36, %f62;
	add.s32 	%r45, %r24, %r44;
	mul.wide.s32 	%rd28, %r45, 4;
	add.s64 	%rd29, %rd8, %rd28;
	ld.global.nc.f32 	%f169, [%rd29];
	mul.f32 	%f170, %f166, %f69;
	fma.rn.f32 	%f171, %f169, %f170, %f161;
	mul.f32 	%f172, %f167, %f69;
	fma.rn.f32 	%f173, %f169, %f172, %f163;
	mul.f32 	%f174, %f168, %f97;
	fma.rn.f32 	%f175, %f169, %f174, %f165;
	add.s32 	%r46, %r26, %r44;
	mul.wide.s32 	%rd30, %r46, 4;
	add.s64 	%rd31, %rd8, %rd30;
	ld.global.nc.f32 	%f176, [%rd31];
	mul.f32 	%f177, %f166, %f74;
	fma.rn.f32 	%f178, %f176, %f177, %f171;
	mul.f32 	%f179, %f167, %f74;
	fma.rn.f32 	%f180, %f176, %f179, %f173;
	mul.f32 	%f181, %f168, %f99;
	fma.rn.f32 	%f182, %f176, %f181, %f175;
	add.s32 	%r47, %r29, %r44;
	mul.wide.s32 	%rd32, %r47, 4;
	add.s64 	%rd33, %rd8, %rd32;
	ld.global.nc.f32 	%f183, [%rd33];
	mul.f32 	%f184, %f166, %f78;
	fma.rn.f32 	%f185, %f183, %f184, %f178;
	mul.f32 	%f186, %f167, %f78;
	fma.rn.f32 	%f187, %f183, %f186, %f180;
	mul.f32 	%f188, %f168, %f102;
	fma.rn.f32 	%f189, %f183, %f188, %f182;
	add.s32 	%r48, %r32, %r44;
	mul.wide.s32 	%rd34, %r48, 4;
	add.s64 	%rd35, %rd8, %rd34;
	ld.global.nc.f32 	%f190, [%rd35];
	mul.f32 	%f191, %f166, %f79;
	fma.rn.f32 	%f192, %f190, %f191, %f185;
	mul.f32 	%f193, %f167, %f79;
	fma.rn.f32 	%f194, %f190, %f193, %f187;
	mul.f32 	%f195, %f168, %f103;
	fma.rn.f32 	%f196, %f190, %f195, %f189;
	add.s32 	%r49, %r15, 2;
	rem.s32 	%r50, %r49, %r3;
	add.s32 	%r51, %r50, %r20;
	mul.lo.s32 	%r52, %r51, %r4;
	mul.f32 	%f197, %f81, %f63;
	mul.f32 	%f198, %f36, %f95;
	mul.f32 	%f199, %f36, %f63;
	add.s32 	%r53, %r24, %r52;
	mul.wide.s32 	%rd36, %r53, 4;
	add.s64 	%rd37, %rd8, %rd36;
	ld.global.nc.f32 	%f200, [%rd37];
	mul.f32 	%f201, %f197, %f69;
	fma.rn.f32 	%f202, %f200, %f201, %f192;
	mul.f32 	%f203, %f198, %f69;
	fma.rn.f32 	%f204, %f200, %f203, %f194;
	mul.f32 	%f205, %f199, %f97;
	fma.rn.f32 	%f206, %f200, %f205, %f196;
	add.s32 	%r54, %r26, %r52;
	mul.wide.s32 	%rd38, %r54, 4;
	add.s64 	%rd39, %rd8, %rd38;
	ld.global.nc.f32 	%f207, [%rd39];
	mul.f32 	%f208, %f197, %f74;
	fma.rn.f32 	%f209, %f207, %f208, %f202;
	mul.f32 	%f210, %f198, %f74;
	fma.rn.f32 	%f211, %f207, %f210, %f204;
	mul.f32 	%f212, %f199, %f99;
	fma.rn.f32 	%f213, %f207, %f212, %f206;
	add.s32 	%r55, %r29, %r52;
	mul.wide.s32 	%rd40, %r55, 4;
	add.s64 	%rd41, %rd8, %rd40;
	ld.global.nc.f32 	%f214, [%rd41];
	mul.f32 	%f215, %f197, %f78;
	fma.rn.f32 	%f216, %f214, %f215, %f209;
	mul.f32 	%f217, %f198, %f78;
	fma.rn.f32 	%f218, %f214, %f217, %f211;
	mul.f32 	%f219, %f199, %f102;
	fma.rn.f32 	%f220, %f214, %f219, %f213;
	add.s32 	%r56, %r32, %r52;
	mul.wide.s32 	%rd42, %r56, 4;
	add.s64 	%rd43, %rd8, %rd42;
	ld.global.nc.f32 	%f221, [%rd43];
	mul.f32 	%f222, %f197, %f79;
	fma.rn.f32 	%f223, %f221, %f222, %f216;
	mul.f32 	%f224, %f198, %f79;
	fma.rn.f32 	%f225, %f221, %f224, %f218;
	mul.f32 	%f226, %f199, %f103;
	fma.rn.f32 	%f227, %f221, %f226, %f220;
	rem.s32 	%r57, %r13, %r2;
	mul.lo.s32 	%r58, %r57, %r3;
	add.s32 	%r59, %r21, %r58;
	mul.lo.s32 	%r60, %r59, %r4;
	mul.f32 	%f228, %f83, %f53;
	mul.f32 	%f229, %f42, %f89;
	mul.f32 	%f230, %f42, %f53;
	add.s32 	%r61, %r24, %r60;
	mul.wide.s32 	%rd44, %r61, 4;
	add.s64 	%rd45, %rd8, %rd44;
	ld.global.nc.f32 	%f231, [%rd45];
	mul.f32 	%f232, %f228, %f69;
	fma.rn.f32 	%f233, %f231, %f232, %f223;
	mul.f32 	%f234, %f229, %f69;
	fma.rn.f32 	%f235, %f231, %f234, %f225;
	mul.f32 	%f236, %f230, %f97;
	fma.rn.f32 	%f237, %f231, %f236, %f227;
	add.s32 	%r62, %r26, %r60;
	mul.wide.s32 	%rd46, %r62, 4;
	add.s64 	%rd47, %rd8, %rd46;
	ld.global.nc.f32 	%f238, [%rd47];
	mul.f32 	%f239, %f228, %f74;
	fma.rn.f32 	%f240, %f238, %f239, %f233;
	mul.f32 	%f241, %f229, %f74;
	fma.rn.f32 	%f242, %f238, %f241, %f235;
	mul.f32 	%f243, %f230, %f99;
	fma.rn.f32 	%f244, %f238, %f243, %f237;
	add.s32 	%r63, %r29, %r60;
	mul.wide.s32 	%rd48, %r63, 4;
	add.s64 	%rd49, %rd8, %rd48;
	ld.global.nc.f32 	%f245, [%rd49];
	mul.f32 	%f246, %f228, %f78;
	fma.rn.f32 	%f247, %f245, %f246, %f240;
	mul.f32 	%f248, %f229, %f78;
	fma.rn.f32 	%f249, %f245, %f248, %f242;
	mul.f32 	%f250, %f230, %f102;
	fma.rn.f32 	%f251, %f245, %f250, %f244;
	add.s32 	%r64, %r32, %r60;
	mul.wide.s32 	%rd50, %r64, 4;
	add.s64 	%rd51, %rd8, %rd50;
	ld.global.nc.f32 	%f252, [%rd51];
	mul.f32 	%f253, %f228, %f79;
	fma.rn.f32 	%f254, %f252, %f253, %f247;
	mul.f32 	%f255, %f229, %f79;
	fma.rn.f32 	%f256, %f252, %f255, %f249;
	mul.f32 	%f257, %f230, %f103;
	fma.rn.f32 	%f258, %f252, %f257, %f251;
	add.s32 	%r65, %r34, %r58;
	mul.lo.s32 	%r66, %r65, %r4;
	mul.f32 	%f259, %f83, %f58;
	mul.f32 	%f260, %f42, %f91;
	mul.f32 	%f261, %f42, %f58;
	add.s32 	%r67, %r24, %r66;
	mul.wide.s32 	%rd52, %r67, 4;
	add.s64 	%rd53, %rd8, %rd52;
	ld.global.nc.f32 	%f262, [%rd53];
	mul.f32 	%f263, %f259, %f69;
	fma.rn.f32 	%f264, %f262, %f263, %f254;
	mul.f32 	%f265, %f260, %f69;
	fma.rn.f32 	%f266, %f262, %f265, %f256;
	mul.f32 	%f267, %f261, %f97;
	fma.rn.f32 	%f268, %f262, %f267, %f258;
	add.s32 	%r68, %r26, %r66;
	mul.wide.s32 	%rd54, %r68, 4;
	add.s64 	%rd55, %rd8, %rd54;
	ld.global.nc.f32 	%f269, [%rd55];
	mul.f32 	%f270, %f259, %f74;
	fma.rn.f32 	%f271, %f269, %f270, %f264;
	mul.f32 	%f272, %f260, %f74;
	fma.rn.f32 	%f273, %f269, %f272, %f266;
	mul.f32 	%f274, %f261, %f99;
	fma.rn.f32 	%f275, %f269, %f274, %f268;
	add.s32 	%r69, %r29, %r66;
	mul.wide.s32 	%rd56, %r69, 4;
	add.s64 	%rd57, %rd8, %rd56;
	ld.global.nc.f32 	%f276, [%rd57];
	mul.f32 	%f277, %f259, %f78;
	fma.rn.f32 	%f278, %f276, %f277, %f271;
	mul.f32 	%f279, %f260, %f78;
	fma.rn.f32 	%f280, %f276, %f279, %f273;
	mul.f32 	%f281, %f261, %f102;
	fma.rn.f32 	%f282, %f276, %f281, %f275;
	add.s32 	%r70, %r32, %r66;
	mul.wide.s32 	%rd58, %r70, 4;
	add.s64 	%rd59, %rd8, %rd58;
	ld.global.nc.f32 	%f283, [%rd59];
	mul.f32 	%f284, %f259, %f79;
	fma.rn.f32 	%f285, %f283, %f284, %f278;
	mul.f32 	%f286, %f260, %f79;
	fma.rn.f32 	%f287, %f283, %f286, %f280;
	mul.f32 	%f288, %f261, %f103;
	fma.rn.f32 	%f289, %f283, %f288, %f282;
	add.s32 	%r71, %r42, %r58;
	mul.lo.s32 	%r72, %r71, %r4;
	mul.f32 	%f290, %f83, %f62;
	mul.f32 	%f291, %f42, %f94;
	mul.f32 	%f292, %f42, %f62;
	add.s32 	%r73, %r24, %r72;
	mul.wide.s32 	%rd60, %r73, 4;
	add.s64 	%rd61, %rd8, %rd60;
	ld.global.nc.f32 	%f293, [%rd61];
	mul.f32 	%f294, %f290, %f69;
	fma.rn.f32 	%f295, %f293, %f294, %f285;
	mul.f32 	%f296, %f291, %f69;
	fma.rn.f32 	%f297, %f293, %f296, %f287;
	mul.f32 	%f298, %f292, %f97;
	fma.rn.f32 	%f299, %f293, %f298, %f289;
	add.s32 	%r74, %r26, %r72;
	mul.wide.s32 	%rd62, %r74, 4;
	add.s64 	%rd63, %rd8, %rd62;
	ld.global.nc.f32 	%f300, [%rd63];
	mul.f32 	%f301, %f290, %f74;
	fma.rn.f32 	%f302, %f300, %f301, %f295;
	mul.f32 	%f303, %f291, %f74;
	fma.rn.f32 	%f304, %f300, %f303, %f297;
	mul.f32 	%f305, %f292, %f99;
	fma.rn.f32 	%f306, %f300, %f305, %f299;
	add.s32 	%r75, %r29, %r72;
	mul.wide.s32 	%rd64, %r75, 4;
	add.s64 	%rd65, %rd8, %rd64;
	ld.global.nc.f32 	%f307, [%rd65];
	mul.f32 	%f308, %f290, %f78;
	fma.rn.f32 	%f309, %f307, %f308, %f302;
	mul.f32 	%f310, %f291, %f78;
	fma.rn.f32 	%f311, %f307, %f310, %f304;
	mul.f32 	%f312, %f292, %f102;
	fma.rn.f32 	%f313, %f307, %f312, %f306;
	add.s32 	%r76, %r32, %r72;
	mul.wide.s32 	%rd66, %r76, 4;
	add.s64 	%rd67, %rd8, %rd66;
	ld.global.nc.f32 	%f314, [%rd67];
	mul.f32 	%f315, %f290, %f79;
	fma.rn.f32 	%f316, %f314, %f315, %f309;
	mul.f32 	%f317, %f291, %f79;
	fma.rn.f32 	%f318, %f314, %f317, %f311;
	mul.f32 	%f319, %f292, %f103;
	fma.rn.f32 	%f320, %f314, %f319, %f313;
	add.s32 	%r77, %r50, %r58;
	mul.lo.s32 	%r78, %r77, %r4;
	mul.f32 	%f321, %f83, %f63;
	mul.f32 	%f322, %f42, %f95;
	mul.f32 	%f323, %f42, %f63;
	add.s32 	%r79, %r24, %r78;
	mul.wide.s32 	%rd68, %r79, 4;
	add.s64 	%rd69, %rd8, %rd68;
	ld.global.nc.f32 	%f324, [%rd69];
	mul.f32 	%f325, %f321, %f69;
	fma.rn.f32 	%f326, %f324, %f325, %f316;
	mul.f32 	%f327, %f322, %f69;
	fma.rn.f32 	%f328, %f324, %f327, %f318;
	mul.f32 	%f329, %f323, %f97;
	fma.rn.f32 	%f330, %f324, %f329, %f320;
	add.s32 	%r80, %r26, %r78;
	mul.wide.s32 	%rd70, %r80, 4;
	add.s64 	%rd71, %rd8, %rd70;
	ld.global.nc.f32 	%f331, [%rd71];
	mul.f32 	%f332, %f321, %f74;
	fma.rn.f32 	%f333, %f331, %f332, %f326;
	mul.f32 	%f334, %f322, %f74;
	fma.rn.f32 	%f335, %f331, %f334, %f328;
	mul.f32 	%f336, %f323, %f99;
	fma.rn.f32 	%f337, %f331, %f336, %f330;
	add.s32 	%r81, %r29, %r78;
	mul.wide.s32 	%rd72, %r81, 4;
	add.s64 	%rd73, %rd8, %rd72;
	ld.global.nc.f32 	%f338, [%rd73];
	mul.f32 	%f339, %f321, %f78;
	fma.rn.f32 	%f340, %f338, %f339, %f333;
	mul.f32 	%f341, %f322, %f78;
	fma.rn.f32 	%f342, %f338, %f341, %f335;
	mul.f32 	%f343, %f323, %f102;
	fma.rn.f32 	%f344, %f338, %f343, %f337;
	add.s32 	%r82, %r32, %r78;
	mul.wide.s32 	%rd74, %r82, 4;
	add.s64 	%rd75, %rd8, %rd74;
	ld.global.nc.f32 	%f345, [%rd75];
	mul.f32 	%f346, %f321, %f79;
	fma.rn.f32 	%f347, %f345, %f346, %f340;
	mul.f32 	%f348, %f322, %f79;
	fma.rn.f32 	%f349, %f345, %f348, %f342;
	mul.f32 	%f350, %f323, %f103;
	fma.rn.f32 	%f351, %f345, %f350, %f344;
	add.s32 	%r83, %r13, 1;
	rem.s32 	%r84, %r83, %r2;
	mul.lo.s32 	%r85, %r84, %r3;
	add.s32 	%r86, %r21, %r85;
	mul.lo.s32 	%r87, %r86, %r4;
	mul.f32 	%f352, %f86, %f53;
	mul.f32 	%f353, %f46, %f89;
	mul.f32 	%f354, %f46, %f53;
	add.s32 	%r88, %r24, %r87;
	mul.wide.s32 	%rd76, %r88, 4;
	add.s64 	%rd77, %rd8, %rd76;
	ld.global.nc.f32 	%f355, [%rd77];
	mul.f32 	%f356, %f352, %f69;
	fma.rn.f32 	%f357, %f355, %f356, %f347;
	mul.f32 	%f358, %f353, %f69;
	fma.rn.f32 	%f359, %f355, %f358, %f349;
	mul.f32 	%f360, %f354, %f97;
	fma.rn.f32 	%f361, %f355, %f360, %f351;
	add.s32 	%r89, %r26, %r87;
	mul.wide.s32 	%rd78, %r89, 4;
	add.s64 	%rd79, %rd8, %rd78;
	ld.global.nc.f32 	%f362, [%rd79];
	mul.f32 	%f363, %f352, %f74;
	fma.rn.f32 	%f364, %f362, %f363, %f357;
	mul.f32 	%f365, %f353, %f74;
	fma.rn.f32 	%f366, %f362, %f365, %f359;
	mul.f32 	%f367, %f354, %f99;
	fma.rn.f32 	%f368, %f362, %f367, %f361;
	add.s32 	%r90, %r29, %r87;
	mul.wide.s32 	%rd80, %r90, 4;
	add.s64 	%rd81, %rd8, %rd80;
	ld.global.nc.f32 	%f369, [%rd81];
	mul.f32 	%f370, %f352, %f78;
	fma.rn.f32 	%f371, %f369, %f370, %f364;
	mul.f32 	%f372, %f353, %f78;
	fma.rn.f32 	%f373, %f369, %f372, %f366;
	mul.f32 	%f374, %f354, %f102;
	fma.rn.f32 	%f375, %f369, %f374, %f368;
	add.s32 	%r91, %r32, %r87;
	mul.wide.s32 	%rd82, %r91, 4;
	add.s64 	%rd83, %rd8, %rd82;
	ld.global.nc.f32 	%f376, [%rd83];
	mul.f32 	%f377, %f352, %f79;
	fma.rn.f32 	%f378, %f376, %f377, %f371;
	mul.f32 	%f379, %f353, %f79;
	fma.rn.f32 	%f380, %f376, %f379, %f373;
	mul.f32 	%f381, %f354, %f103;
	fma.rn.f32 	%f382, %f376, %f381, %f375;
	add.s32 	%r92, %r34, %r85;
	mul.lo.s32 	%r93, %r92, %r4;
	mul.f32 	%f383, %f86, %f58;
	mul.f32 	%f384, %f46, %f91;
	mul.f32 	%f385, %f46, %f58;
	add.s32 	%r94, %r24, %r93;
	mul.wide.s32 	%rd84, %r94, 4;
	add.s64 	%rd85, %rd8, %rd84;
	ld.global.nc.f32 	%f386, [%rd85];
	mul.f32 	%f387, %f383, %f69;
	fma.rn.f32 	%f388, %f386, %f387, %f378;
	mul.f32 	%f389, %f384, %f69;
	fma.rn.f32 	%f390, %f386, %f389, %f380;
	mul.f32 	%f391, %f385, %f97;
	fma.rn.f32 	%f392, %f386, %f391, %f382;
	add.s32 	%r95, %r26, %r93;
	mul.wide.s32 	%rd86, %r95, 4;
	add.s64 	%rd87, %rd8, %rd86;
	ld.global.nc.f32 	%f393, [%rd87];
	mul.f32 	%f394, %f383, %f74;
	fma.rn.f32 	%f395, %f393, %f394, %f388;
	mul.f32 	%f396, %f384, %f74;
	fma.rn.f32 	%f397, %f393, %f396, %f390;
	mul.f32 	%f398, %f385, %f99;
	fma.rn.f32 	%f399, %f393, %f398, %f392;
	add.s32 	%r96, %r29, %r93;
	mul.wide.s32 	%rd88, %r96, 4;
	add.s64 	%rd89, %rd8, %rd88;
	ld.global.nc.f32 	%f400, [%rd89];
	mul.f32 	%f401, %f383, %f78;
	fma.rn.f32 	%f402, %f400, %f401, %f395;
	mul.f32 	%f403, %f384, %f78;
	fma.rn.f32 	%f404, %f400, %f403, %f397;
	mul.f32 	%f405, %f385, %f102;
	fma.rn.f32 	%f406, %f400, %f405, %f399;
	add.s32 	%r97, %r32, %r93;
	mul.wide.s32 	%rd90, %r97, 4;
	add.s64 	%rd91, %rd8, %rd90;
	ld.global.nc.f32 	%f407, [%rd91];
	mul.f32 	%f408, %f383, %f79;
	fma.rn.f32 	%f409, %f407, %f408, %f402;
	mul.f32 	%f410, %f384, %f79;
	fma.rn.f32 	%f411, %f407, %f410, %f404;
	mul.f32 	%f412, %f385, %f103;
	fma.rn.f32 	%f413, %f407, %f412, %f406;
	add.s32 	%r98, %r42, %r85;
	mul.lo.s32 	%r99, %r98, %r4;
	mul.f32 	%f414, %f86, %f62;
	mul.f32 	%f415, %f46, %f94;
	mul.f32 	%f416, %f46, %f62;
	add.s32 	%r100, %r24, %r99;
	mul.wide.s32 	%rd92, %r100, 4;
	add.s64 	%rd93, %rd8, %rd92;
	ld.global.nc.f32 	%f417, [%rd93];
	mul.f32 	%f418, %f414, %f69;
	fma.rn.f32 	%f419, %f417, %f418, %f409;
	mul.f32 	%f420, %f415, %f69;
	fma.rn.f32 	%f421, %f417, %f420, %f411;
	mul.f32 	%f422, %f416, %f97;
	fma.rn.f32 	%f423, %f417, %f422, %f413;
	add.s32 	%r101, %r26, %r99;
	mul.wide.s32 	%rd94, %r101, 4;
	add.s64 	%rd95, %rd8, %rd94;
	ld.global.nc.f32 	%f424, [%rd95];
	mul.f32 	%f425, %f414, %f74;
	fma.rn.f32 	%f426, %f424, %f425, %f419;
	mul.f32 	%f427, %f415, %f74;
	fma.rn.f32 	%f428, %f424, %f427, %f421;
	mul.f32 	%f429, %f416, %f99;
	fma.rn.f32 	%f430, %f424, %f429, %f423;
	add.s32 	%r102, %r29, %r99;
	mul.wide.s32 	%rd96, %r102, 4;
	add.s64 	%rd97, %rd8, %rd96;
	ld.global.nc.f32 	%f431, [%rd97];
	mul.f32 	%f432, %f414, %f78;
	fma.rn.f32 	%f433, %f431, %f432, %f426;
	mul.f32 	%f434, %f415, %f78;
	fma.rn.f32 	%f435, %f431, %f434, %f428;
	mul.f32 	%f436, %f416, %f102;
	fma.rn.f32 	%f437, %f431, %f436, %f430;
	add.s32 	%r103, %r32, %r99;
	mul.wide.s32 	%rd98, %r103, 4;
	add.s64 	%rd99, %rd8, %rd98;
	ld.global.nc.f32 	%f438, [%rd99];
	mul.f32 	%f439, %f414, %f79;
	fma.rn.f32 	%f440, %f438, %f439, %f433;
	mul.f32 	%f441, %f415, %f79;
	fma.rn.f32 	%f442, %f438, %f441, %f435;
	mul.f32 	%f443, %f416, %f103;
	fma.rn.f32 	%f444, %f438, %f443, %f437;
	add.s32 	%r104, %r50, %r85;
	mul.lo.s32 	%r105, %r104, %r4;
	mul.f32 	%f445, %f86, %f63;
	mul.f32 	%f446, %f46, %f95;
	mul.f32 	%f447, %f46, %f63;
	add.s32 	%r106, %r24, %r105;
	mul.wide.s32 	%rd100, %r106, 4;
	add.s64 	%rd101, %rd8, %rd100;
	ld.global.nc.f32 	%f448, [%rd101];
	mul.f32 	%f449, %f445, %f69;
	fma.rn.f32 	%f450, %f448, %f449, %f440;
	mul.f32 	%f451, %f446, %f69;
	fma.rn.f32 	%f452, %f448, %f451, %f442;
	mul.f32 	%f453, %f447, %f97;
	fma.rn.f32 	%f454, %f448, %f453, %f444;
	add.s32 	%r107, %r26, %r105;
	mul.wide.s32 	%rd102, %r107, 4;
	add.s64 	%rd103, %rd8, %rd102;
	ld.global.nc.f32 	%f455, [%rd103];
	mul.f32 	%f456, %f445, %f74;
	fma.rn.f32 	%f457, %f455, %f456, %f450;
	mul.f32 	%f458, %f446, %f74;
	fma.rn.f32 	%f459, %f455, %f458, %f452;
	mul.f32 	%f460, %f447, %f99;
	fma.rn.f32 	%f461, %f455, %f460, %f454;
	add.s32 	%r108, %r29, %r105;
	mul.wide.s32 	%rd104, %r108, 4;
	add.s64 	%rd105, %rd8, %rd104;
	ld.global.nc.f32 	%f462, [%rd105];
	mul.f32 	%f463, %f445, %f78;
	fma.rn.f32 	%f464, %f462, %f463, %f457;
	mul.f32 	%f465, %f446, %f78;
	fma.rn.f32 	%f466, %f462, %f465, %f459;
	mul.f32 	%f467, %f447, %f102;
	fma.rn.f32 	%f468, %f462, %f467, %f461;
	add.s32 	%r109, %r32, %r105;
	mul.wide.s32 	%rd106, %r109, 4;
	add.s64 	%rd107, %rd8, %rd106;
	ld.global.nc.f32 	%f469, [%rd107];
	mul.f32 	%f470, %f445, %f79;
	fma.rn.f32 	%f471, %f469, %f470, %f464;
	mul.f32 	%f472, %f446, %f79;
	fma.rn.f32 	%f473, %f469, %f472, %f466;
	mul.f32 	%f474, %f447, %f103;
	fma.rn.f32 	%f475, %f469, %f474, %f468;
	add.s32 	%r110, %r13, 2;
	rem.s32 	%r111, %r110, %r2;
	mul.lo.s32 	%r112, %r111, %r3;
	add.s32 	%r113, %r21, %r112;
	mul.lo.s32 	%r114, %r113, %r4;
	mul.f32 	%f476, %f87, %f53;
	mul.f32 	%f477, %f47, %f89;
	mul.f32 	%f478, %f47, %f53;
	add.s32 	%r115, %r24, %r114;
	mul.wide.s32 	%rd108, %r115, 4;
	add.s64 	%rd109, %rd8, %rd108;
	ld.global.nc.f32 	%f479, [%rd109];
	mul.f32 	%f480, %f476, %f69;
	fma.rn.f32 	%f481, %f479, %f480, %f471;
	mul.f32 	%f482, %f477, %f69;
	fma.rn.f32 	%f483, %f479, %f482, %f473;
	mul.f32 	%f484, %f478, %f97;
	fma.rn.f32 	%f485, %f479, %f484, %f475;
	add.s32 	%r116, %r26, %r114;
	mul.wide.s32 	%rd110, %r116, 4;
	add.s64 	%rd111, %rd8, %rd110;
	ld.global.nc.f32 	%f486, [%rd111];
	mul.f32 	%f487, %f476, %f74;
	fma.rn.f32 	%f488, %f486, %f487, %f481;
	mul.f32 	%f489, %f477, %f74;
	fma.rn.f32 	%f490, %f486, %f489, %f483;
	mul.f32 	%f491, %f478, %f99;
	fma.rn.f32 	%f492, %f486, %f491, %f485;
	add.s32 	%r117, %r29, %r114;
	mul.wide.s32 	%rd112, %r117, 4;
	add.s64 	%rd113, %rd8, %rd112;
	ld.global.nc.f32 	%f493, [%rd113];
	mul.f32 	%f494, %f476, %f78;
	fma.rn.f32 	%f495, %f493, %f494, %f488;
	mul.f32 	%f496, %f477, %f78;
	fma.rn.f32 	%f497, %f493, %f496, %f490;
	mul.f32 	%f498, %f478, %f102;
	fma.rn.f32 	%f499, %f493, %f498, %f492;
	add.s32 	%r118, %r32, %r114;
	mul.wide.s32 	%rd114, %r118, 4;
	add.s64 	%rd115, %rd8, %rd114;
	ld.global.nc.f32 	%f500, [%rd115];
	mul.f32 	%f501, %f476, %f79;
	fma.rn.f32 	%f502, %f500, %f501, %f495;
	mul.f32 	%f503, %f477, %f79;
	fma.rn.f32 	%f504, %f500, %f503, %f497;
	mul.f32 	%f505, %f478, %f103;
	fma.rn.f32 	%f506, %f500, %f505, %f499;
	add.s32 	%r119, %r34, %r112;
	mul.lo.s32 	%r120, %r119, %r4;
	mul.f32 	%f507, %f87, %f58;
	mul.f32 	%f508, %f47, %f91;
	mul.f32 	%f509, %f47, %f58;
	add.s32 	%r121, %r24, %r120;
	mul.wide.s32 	%rd116, %r121, 4;
	add.s64 	%rd117, %rd8, %rd116;
	ld.global.nc.f32 	%f510, [%rd117];
	mul.f32 	%f511, %f507, %f69;
	fma.rn.f32 	%f512, %f510, %f511, %f502;
	mul.f32 	%f513, %f508, %f69;
	fma.rn.f32 	%f514, %f510, %f513, %f504;
	mul.f32 	%f515, %f509, %f97;
	fma.rn.f32 	%f516, %f510, %f515, %f506;
	add.s32 	%r122, %r26, %r120;
	mul.wide.s32 	%rd118, %r122, 4;
	add.s64 	%rd119, %rd8, %rd118;
	ld.global.nc.f32 	%f517, [%rd119];
	mul.f32 	%f518, %f507, %f74;
	fma.rn.f32 	%f519, %f517, %f518, %f512;
	mul.f32 	%f520, %f508, %f74;
	fma.rn.f32 	%f521, %f517, %f520, %f514;
	mul.f32 	%f522, %f509, %f99;
	fma.rn.f32 	%f523, %f517, %f522, %f516;
	add.s32 	%r123, %r29, %r120;
	mul.wide.s32 	%rd120, %r123, 4;
	add.s64 	%rd121, %rd8, %rd120;
	ld.global.nc.f32 	%f524, [%rd121];
	mul.f32 	%f525, %f507, %f78;
	fma.rn.f32 	%f526, %f524, %f525, %f519;
	mul.f32 	%f527, %f508, %f78;
	fma.rn.f32 	%f528, %f524, %f527, %f521;
	mul.f32 	%f529, %f509, %f102;
	fma.rn.f32 	%f530, %f524, %f529, %f523;
	add.s32 	%r124, %r32, %r120;
	mul.wide.s32 	%rd122, %r124, 4;
	add.s64 	%rd123, %rd8, %rd122;
	ld.global.nc.f32 	%f531, [%rd123];
	mul.f32 	%f532, %f507, %f79;
	fma.rn.f32 	%f533, %f531, %f532, %f526;
	mul.f32 	%f534, %f508, %f79;
	fma.rn.f32 	%f535, %f531, %f534, %f528;
	mul.f32 	%f536, %f509, %f103;
	fma.rn.f32 	%f537, %f531, %f536, %f530;
	add.s32 	%r125, %r42, %r112;
	mul.lo.s32 	%r126, %r125, %r4;
	mul.f32 	%f538, %f87, %f62;
	mul.f32 	%f539, %f47, %f94;
	mul.f32 	%f540, %f47, %f62;
	add.s32 	%r127, %r24, %r126;
	mul.wide.s32 	%rd124, %r127, 4;
	add.s64 	%rd125, %rd8, %rd124;
	ld.global.nc.f32 	%f541, [%rd125];
	mul.f32 	%f542, %f538, %f69;
	fma.rn.f32 	%f543, %f541, %f542, %f533;
	mul.f32 	%f544, %f539, %f69;
	fma.rn.f32 	%f545, %f541, %f544, %f535;
	mul.f32 	%f546, %f540, %f97;
	fma.rn.f32 	%f547, %f541, %f546, %f537;
	add.s32 	%r128, %r26, %r126;
	mul.wide.s32 	%rd126, %r128, 4;
	add.s64 	%rd127, %rd8, %rd126;
	ld.global.nc.f32 	%f548, [%rd127];
	mul.f32 	%f549, %f538, %f74;
	fma.rn.f32 	%f550, %f548, %f549, %f543;
	mul.f32 	%f551, %f539, %f74;
	fma.rn.f32 	%f552, %f548, %f551, %f545;
	mul.f32 	%f553, %f540, %f99;
	fma.rn.f32 	%f554, %f548, %f553, %f547;
	add.s32 	%r129, %r29, %r126;
	mul.wide.s32 	%rd128, %r129, 4;
	add.s64 	%rd129, %rd8, %rd128;
	ld.global.nc.f32 	%f555, [%rd129];
	mul.f32 	%f556, %f538, %f78;
	fma.rn.f32 	%f557, %f555, %f556, %f550;
	mul.f32 	%f558, %f539, %f78;
	fma.rn.f32 	%f559, %f555, %f558, %f552;
	mul.f32 	%f560, %f540, %f102;
	fma.rn.f32 	%f561, %f555, %f560, %f554;
	add.s32 	%r130, %r32, %r126;
	mul.wide.s32 	%rd130, %r130, 4;
	add.s64 	%rd131, %rd8, %rd130;
	ld.global.nc.f32 	%f562, [%rd131];
	mul.f32 	%f563, %f538, %f79;
	fma.rn.f32 	%f564, %f562, %f563, %f557;
	mul.f32 	%f565, %f539, %f79;
	fma.rn.f32 	%f566, %f562, %f565, %f559;
	mul.f32 	%f567, %f540, %f103;
	fma.rn.f32 	%f568, %f562, %f567, %f561;
	add.s32 	%r131, %r50, %r112;
	mul.lo.s32 	%r132, %r131, %r4;
	mul.f32 	%f569, %f87, %f63;
	mul.f32 	%f570, %f47, %f95;
	mul.f32 	%f571, %f47, %f63;
	add.s32 	%r133, %r24, %r132;
	mul.wide.s32 	%rd132, %r133, 4;
	add.s64 	%rd133, %rd8, %rd132;
	ld.global.nc.f32 	%f572, [%rd133];
	mul.f32 	%f573, %f569, %f69;
	fma.rn.f32 	%f574, %f572, %f573, %f564;
	mul.f32 	%f575, %f570, %f69;
	fma.rn.f32 	%f576, %f572, %f575, %f566;
	mul.f32 	%f577, %f571, %f97;
	fma.rn.f32 	%f578, %f572, %f577, %f568;
	add.s32 	%r134, %r26, %r132;
	mul.wide.s32 	%rd134, %r134, 4;
	add.s64 	%rd135, %rd8, %rd134;
	ld.global.nc.f32 	%f579, [%rd135];
	mul.f32 	%f580, %f569, %f74;
	fma.rn.f32 	%f581, %f579, %f580, %f574;
	mul.f32 	%f582, %f570, %f74;
	fma.rn.f32 	%f583, %f579, %f582, %f576;
	mul.f32 	%f584, %f571, %f99;
	fma.rn.f32 	%f585, %f579, %f584, %f578;
	add.s32 	%r135, %r29, %r132;
	mul.wide.s32 	%rd136, %r135, 4;
	add.s64 	%rd137, %rd8, %rd136;
	ld.global.nc.f32 	%f586, [%rd137];
	mul.f32 	%f587, %f569, %f78;
	fma.rn.f32 	%f588, %f586, %f587, %f581;
	mul.f32 	%f589, %f570, %f78;
	fma.rn.f32 	%f590, %f586, %f589, %f583;
	mul.f32 	%f591, %f571, %f102;
	fma.rn.f32 	%f592, %f586, %f591, %f585;
	add.s32 	%r136, %r32, %r132;
	mul.wide.s32 	%rd138, %r136, 4;
	add.s64 	%rd139, %rd8, %rd138;
	ld.global.nc.f32 	%f593, [%rd139];
	mul.f32 	%f594, %f569, %f79;
	fma.rn.f32 	%f595, %f593, %f594, %f588;
	mul.f32 	%f596, %f570, %f79;
	fma.rn.f32 	%f597, %f593, %f596, %f590;
	mul.f32 	%f598, %f571, %f103;
	fma.rn.f32 	%f599, %f593, %f598, %f592;
	mul.f32 	%f600, %f1, 0fC3A60824;
	mul.f32 	%f601, %f600, %f18;
	mul.f32 	%f602, %f2, %f601;
	mul.f32 	%f603, %f600, %f20;
	mul.f32 	%f604, %f3, %f603;
	mul.f32 	%f605, %f600, %f22;
	mul.f32 	%f606, %f4, %f605;
	cvta.to.global.u64 	%rd140, %rd4;
	add.s64 	%rd141, %rd140, %rd10;
	mul.f32 	%f607, %f602, %f595;
	atom.global.add.f32 	%f608, [%rd141], %f607;
	mul.f32 	%f609, %f604, %f597;
	atom.global.add.f32 	%f610, [%rd141+4], %f609;
	mul.f32 	%f611, %f606, %f599;
	atom.global.add.f32 	%f612, [%rd141+8], %f611;
$L__BB2_3:
	ret;

}
	// .globl	pme_self_energy
.visible .entry pme_self_energy(
	.param .u64 .ptr .align 1 pme_self_energy_param_0,
	.param .u64 .ptr .align 1 pme_self_energy_param_1,
	.param .u32 pme_self_energy_param_2,
	.param .f32 pme_self_energy_param_3
)
{
	.reg .pred 	%p<2>;
	.reg .b32 	%r<6>;
	.reg .b32 	%f<8>;
	.reg .b64 	%rd<7>;

	ld.param.u64 	%rd1, [pme_self_energy_param_0];
	ld.param.u64 	%rd2, [pme_self_energy_param_1];
	ld.param.u32 	%r2, [pme_self_energy_param_2];
	ld.param.f32 	%f1, [pme_self_energy_param_3];
	mov.u32 	%r3, %ctaid.x;
	mov.u32 	%r4, %ntid.x;
	mov.u32 	%r5, %tid.x;
	mad.lo.s32 	%r1, %r3, %r4, %r5;
	setp.ge.s32 	%p1, %r1, %r2;
	@%p1 bra 	$L__BB3_2;
	cvta.to.global.u64 	%rd3, %rd1;
	cvta.to.global.u64 	%rd4, %rd2;
	mul.wide.s32 	%rd5, %r1, 4;
	add.s64 	%rd6, %rd3, %rd5;
	ld.global.nc.f32 	%f2, [%rd6];
	div.rn.f32 	%f3, %f1, 0fBFE2DFC5;
	mul.f32 	%f4, %f3, %f2;
	mul.f32 	%f5, %f2, %f4;
	mul.f32 	%f6, %f5, 0f43A60824;
	atom.global.add.f32 	%f7, [%rd4], %f6;
$L__BB3_2:
	ret;

}
	// .globl	pme_zero_grid
.visible .entry pme_zero_grid(
	.param .u64 .ptr .align 1 pme_zero_grid_param_0,
	.param .u32 pme_zero_grid_param_1
)
{
	.reg .pred 	%p<2>;
	.reg .b32 	%r<7>;
	.reg .b64 	%rd<5>;

	ld.param.u64 	%rd1, [pme_zero_grid_param_0];
	ld.param.u32 	%r2, [pme_zero_grid_param_1];
	mov.u32 	%r3, %ctaid.x;
	mov.u32 	%r4, %ntid.x;
	mov.u32 	%r5, %tid.x;
	mad.lo.s32 	%r1, %r3, %r4, %r5;
	setp.ge.s32 	%p1, %r1, %r2;
	@%p1 bra 	$L__BB4_2;
	cvta.to.global.u64 	%rd2, %rd1;
	mul.wide.s32 	%rd3, %r1, 4;
	add.s64 	%rd4, %rd2, %rd3;
	mov.b32 	%r6, 0;
	st.global.u32 	[%rd4], %r6;
$L__BB4_2:
	ret;

}
	// .globl	pme_normalize_grid
.visible .entry pme_normalize_grid(
	.param .u64 .ptr .align 1 pme_normalize_grid_param_0,
	.param .u32 pme_normalize_grid_param_1,
	.param .f32 pme_normalize_grid_param_2
)
{
	.reg .pred 	%p<2>;
	.reg .b32 	%r<6>;
	.reg .b32 	%f<4>;
	.reg .b64 	%rd<5>;

	ld.param.u64 	%rd1, [pme_normalize_grid_param_0];
	ld.param.u32 	%r2, [pme_normalize_grid_param_1];
	ld.param.f32 	%f1, [pme_normalize_grid_param_2];
	mov.u32 	%r3, %ctaid.x;
	mov.u32 	%r4, %ntid.x;
	mov.u32 	%r5, %tid.x;
	mad.lo.s32 	%r1, %r3, %r4, %r5;
	setp.ge.s32 	%p1, %r1, %r2;
	@%p1 bra 	$L__BB5_2;
	cvta.to.global.u64 	%rd2, %rd1;
	mul.wide.s32 	%rd3, %r1, 4;
	add.s64 	%rd4, %rd2, %rd3;
	ld.global.f32 	%f2, [%rd4];
	mul.f32 	%f3, %f1, %f2;
	st.global.f32 	[%rd4], %f3;
$L__BB5_2:
	ret;

}


// ===== COMPILED SASS (sm_100) =====

	.target	sm_100

	.elftype	@"ET_EXEC"


//--------------------- .note.nv.tkinfo           --------------------------
	.section	.note.nv.tkinfo,"",@"SHT_NOTE"
	.sectionflags	@"SHF_NOTE_NV_TKINFO"
	.tkinfo
        /*0018*/ 	.word	0x00000002
        /*0030*/ 	.string	""
        /*0030*/ 	.string	"ptxas"
        /*0030*/ 	.string	"Cuda compilation tools, release 13.0, V13.0.88"
        /*0030*/ 	.string	"Build cuda_13.0.r13.0/compiler.36424714_0"
        /*0030*/ 	.string	"-arch sm_100 -m 64 "



//--------------------- .note.nv.cuinfo           --------------------------
	.section	.note.nv.cuinfo,"",@"SHT_NOTE"
	.sectionflags	@"SHF_NOTE_NV_CUINFO"
        /*0018*/ 	.short	0x0002
        /*001a*/ 	.short	0x0064
        /*001c*/ 	.short	0x0082
	.zero		2


//--------------------- .nv.info                  --------------------------
	.section	.nv.info,"",@"SHT_CUDA_INFO"
	.align	4


	//----- nvinfo : EIATTR_REGCOUNT
	.align		4
        /*0000*/ 	.byte	0x04, 0x2f
        /*0002*/ 	.short	(.L_2 - .L_1)
	.align		4
.L_1:
        /*0004*/ 	.word	index@(pme_spread_charges)
        /*0008*/ 	.word	0x00000028


	//----- nvinfo : EIATTR_FRAME_SIZE
	.align		4
.L_2:
        /*000c*/ 	.byte	0x04, 0x11
        /*000e*/ 	.short	(.L_4 - .L_3)
	.align		4
.L_3:
        /*0010*/ 	.word	index@($__internal_5_$__cuda_sm3x_div_rn_noftz_f32_slowpath)
        /*0014*/ 	.word	0x00000000


	//----- nvinfo : EIATTR_FRAME_SIZE
	.align		4
.L_4:
        /*0018*/ 	.byte	0x04, 0x11
        /*001a*/ 	.short	(.L_6 - .L_5)
	.align		4
.L_5:
        /*001c*/ 	.word	index@(pme_spread_charges)
        /*0020*/ 	.word	0x00000000


	//----- nvinfo : EIATTR_REGCOUNT
	.align		4
.L_6:
        /*0024*/ 	.byte	0x04, 0x2f
        /*0026*/ 	.short	(.L_8 - .L_7)
	.align		4
.L_7:
        /*0028*/ 	.word	index@(pme_reciprocal_convolution)
        /*002c*/ 	.word	0x00000020


	//----- nvinfo : EIATTR_FRAME_SIZE
	.align		4
.L_8:
        /*0030*/ 	.byte	0x04, 0x11
        /*0032*/ 	.short	(.L_10 - .L_9)
	.align		4
.L_9:
        /*0034*/ 	.word	index@($__internal_4_$__cuda_sm3x_div_rn_noftz_f32_slowpath)
        /*0038*/ 	.word	0x00000020


	//----- nvinfo : EIATTR_FRAME_SIZE
	.align		4
.L_10:
        /*003c*/ 	.byte	0x04, 0x11
        /*003e*/ 	.short	(.L_12 - .L_11)
	.align		4
.L_11:
        /*0040*/ 	.word	index@($__internal_3_$__cuda_sm20_rcp_rn_f32_slowpath)
        /*0044*/ 	.word	0x00000020


	//----- nvinfo : EIATTR_FRAME_SIZE
	.align		4
.L_12:
        /*0048*/ 	.byte	0x04, 0x11
        /*004a*/ 	.short	(.L_14 - .L_13)
	.align		4
.L_13:
        /*004c*/ 	.word	index@($__internal_2_$__cuda_sm20_div_rn_f64_full)
        /*0050*/ 	.word	0x00000020


	//----- nvinfo : EIATTR_FRAME_SIZE
	.align		4
.L_14:
        /*0054*/ 	.byte	0x04, 0x11
        /*0056*/ 	.short	(.L_16 - .L_15)
	.align		4
.L_15:
        /*0058*/ 	.word	index@(pme_reciprocal_convolution)
        /*005c*/ 	.word	0x00000020


	//----- nvinfo : EIATTR_REGCOUNT
	.align		4
.L_16:
        /*0060*/ 	.byte	0x04, 0x2f
        /*0062*/ 	.short	(.L_18 - .L_17)
	.align		4
.L_17:
        /*0064*/ 	.word	index@(pme_interpolate_forces)
        /*0068*/ 	.word	0x00000040


	//----- nvinfo : EIATTR_FRAME_SIZE
	.align		4
.L_18:
        /*006c*/ 	.byte	0x04, 0x11
        /*006e*/ 	.short	(.L_20 - .L_19)
	.align		4
.L_19:
        /*0070*/ 	.word	index@($__internal_1_$__cuda_sm3x_div_rn_noftz_f32_slowpath)
        /*0074*/ 	.word	0x00000000


	//----- nvinfo : EIATTR_FRAME_SIZE
	.align		4
.L_20:
        /*0078*/ 	.byte	0x04, 0x11
        /*007a*/ 	.short	(.L_22 - .L_21)
	.align		4
.L_21:
        /*007c*/ 	.word	index@(pme_interpolate_forces)
        /*0080*/ 	.word	0x00000000


	//----- nvinfo : EIATTR_REGCOUNT
	.align		4
.L_22:
        /*0084*/ 	.byte	0x04, 0x2f
        /*0086*/ 	.short	(.L_24 - .L_23)
	.align		4
.L_23:
        /*0088*/ 	.word	index@(pme_self_energy)
        /*008c*/ 	.word	0x0000000d


	//----- nvinfo : EIATTR_FRAME_SIZE
	.align		4
.L_24:
        /*0090*/ 	.byte	0x04, 0x11
        /*0092*/ 	.short	(.L_26 - .L_25)
	.align		4
.L_25:
        /*0094*/ 	.word	index@($__internal_0_$__cuda_sm3x_div_rn_noftz_f32_slowpath)
        /*0098*/ 	.word	0x00000000


	//----- nvinfo : EIATTR_FRAME_SIZE
	.align		4
.L_26:
        /*009c*/ 	.byte	0x04, 0x11
        /*009e*/ 	.short	(.L_28 - .L_27)
	.align		4
.L_27:
        /*00a0*/ 	.word	index@(pme_self_energy)
        /*00a4*/ 	.word	0x00000000


	//----- nvinfo : EIATTR_REGCOUNT
	.align		4
.L_28:
        /*00a8*/ 	.byte	0x04, 0x2f
        /*00aa*/ 	.short	(.L_30 - .L_29)
	.align		4
.L_29:
        /*00ac*/ 	.word	index@(pme_zero_grid)
        /*00b0*/ 	.word	0x00000008


	//----- nvinfo : EIATTR_FRAME_SIZE
	.align		4
.L_30:
        /*00b4*/ 	.byte	0x04, 0x11
        /*00b6*/ 	.short	(.L_32 - .L_31)
	.align		4
.L_31:
        /*00b8*/ 	.word	index@(pme_zero_grid)
        /*00bc*/ 	.word	0x00000000


	//----- nvinfo : EIATTR_REGCOUNT
	.align		4
.L_32:
        /*00c0*/ 	.byte	0x04, 0x2f
        /*00c2*/ 	.short	(.L_34 - .L_33)
	.align		4
.L_33:
        /*00c4*/ 	.word	index@(pme_normalize_grid)
        /*00c8*/ 	.word	0x00000008


	//----- nvinfo : EIATTR_FRAME_SIZE
	.align		4
.L_34:
        /*00cc*/ 	.byte	0x04, 0x11
        /*00ce*/ 	.short	(.L_36 - .L_35)
	.align		4
.L_35:
        /*00d0*/ 	.word	index@(pme_normalize_grid)
        /*00d4*/ 	.word	0x00000000


	//----- nvinfo : EIATTR_MIN_STACK_SIZE
	.align		4
.L_36:
        /*00d8*/ 	.byte	0x04, 0x12
        /*00da*/ 	.short	(.L_38 - .L_37)
	.align		4
.L_37:
        /*00dc*/ 	.word	index@(pme_normalize_grid)
        /*00e0*/ 	.word	0x00000000


	//----- nvinfo : EIATTR_MIN_STACK_SIZE
	.align		4
.L_38:
        /*00e4*/ 	.byte	0x04, 0x12
        /*00e6*/ 	.short	(.L_40 - .L_39)
	.align		4
.L_39:
        /*00e8*/ 	.word	index@(pme_zero_grid)
        /*00ec*/ 	.word	0x00000000


	//----- nvinfo : EIATTR_MIN_STACK_SIZE
	.align		4
.L_40:
        /*00f0*/ 	.byte	0x04, 0x12
        /*00f2*/ 	.short	(.L_42 - .L_41)
	.align		4
.L_41:
        /*00f4*/ 	.word	index@(pme_self_energy)
        /*00f8*/ 	.word	0x00000000


	//----- nvinfo : EIATTR_MIN_STACK_SIZE
	.align		4
.L_42:
        /*00fc*/ 	.byte	0x04, 0x12
        /*00fe*/ 	.short	(.L_44 - .L_43)
	.align		4
.L_43:
        /*0100*/ 	.word	index@(pme_interpolate_forces)
        /*0104*/ 	.word	0x00000000


	//----- nvinfo : EIATTR_MIN_STACK_SIZE
	.align		4
.L_44:
        /*0108*/ 	.byte	0x04, 0x12
        /*010a*/ 	.short	(.L_46 - .L_45)
	.align		4
.L_45:
        /*010c*/ 	.word	index@(pme_reciprocal_convolution)
        /*0110*/ 	.word	0x00000020


	//----- nvinfo : EIATTR_MIN_STACK_SIZE
	.align		4
.L_46:
        /*0114*/ 	.byte	0x04, 0x12
        /*0116*/ 	.short	(.L_48 - .L_47)
	.align		4
.L_47:
        /*0118*/ 	.word	index@(pme_spread_charges)
        /*011c*/ 	.word	0x00000000
.L_48:


//--------------------- .nv.compat                --------------------------
	.section	.nv.compat,"",@"SHT_CUDA_COMPAT_INFO"
	.align	4
        /*0000*/ 	.byte	0x02, 0x09, 0x00, 0x00, 0x02, 0x02, 0x01, 0x00, 0x02, 0x05, 0x05, 0x00, 0x03, 0x07, 0x01, 0x01
        /*0010*/ 	.byte	0x02, 0x03, 0x00, 0x00, 0x02, 0x06, 0x01, 0x00, 0x04, 0x0b, 0x08, 0x00, 0x01, 0x00, 0x00, 0x00
        /*0020*/ 	.byte	0x00, 0x00, 0x00, 0x00


//--------------------- .nv.info.pme_normalize_grid --------------------------
	.section	.nv.info.pme_normalize_grid,"",@"SHT_CUDA_INFO"
	.sectionflags	@""
	.align	4


	//----- nvinfo : EIATTR_CUDA_API_VERSION
	.align		4
        /*0000*/ 	.byte	0x04, 0x37
        /*0002*/ 	.short	(.L_50 - .L_49)
.L_49:
        /*0004*/ 	.word	0x00000082


	//----- nvinfo : EIATTR_KPARAM_INFO
	.align		4
.L_50:
        /*0008*/ 	.byte	0x04, 0x17
        /*000a*/ 	.short	(.L_52 - .L_51)
.L_51:
        /*000c*/ 	.word	0x00000000
        /*0010*/ 	.short	0x0002
        /*0012*/ 	.short	0x000c
        /*0014*/ 	.byte	0x00, 0xf0, 0x11, 0x00


	//----- nvinfo : EIATTR_KPARAM_INFO
	.align		4
.L_52:
        /*0018*/ 	.byte	0x04, 0x17
        /*001a*/ 	.short	(.L_54 - .L_53)
.L_53:
        /*001c*/ 	.word	0x00000000
        /*0020*/ 	.short	0x0001
        /*0022*/ 	.short	0x0008
        /*0024*/ 	.byte	0x00, 0xf0, 0x11, 0x00


	//----- nvinfo : EIATTR_KPARAM_INFO
	.align		4
.L_54:
        /*0028*/ 	.byte	0x04, 0x17
        /*002a*/ 	.short	(.L_56 - .L_55)
.L_55:
        /*002c*/ 	.word	0x00000000
        /*0030*/ 	.short	0x0000
        /*0032*/ 	.short	0x0000
        /*0034*/ 	.byte	0x00, 0xf5, 0x21, 0x00


	//----- nvinfo : EIATTR_SPARSE_MMA_MASK
	.align		4
.L_56:
        /*0038*/ 	.byte	0x03, 0x50
        /*003a*/ 	.short	0x0000


	//----- nvinfo : EIATTR_MAXREG_COUNT
	.align		4
        /*003c*/ 	.byte	0x03, 0x1b
        /*003e*/ 	.short	0x00ff


	//----- nvinfo : EIATTR_MERCURY_ISA_VERSION
	.align		4
        /*0040*/ 	.byte	0x03, 0x5f
        /*0042*/ 	.short	0x0101


	//----- nvinfo : EIATTR_VRC_CTA_INIT_COUNT
	.align		4
        /*0044*/ 	.byte	0x02, 0x4a
	.zero		1
	.zero		1


	//----- nvinfo : EIATTR_EXIT_INSTR_OFFSETS
	.align		4
        /*0048*/ 	.byte	0x04, 0x1c
        /*004a*/ 	.short	(.L_58 - .L_57)


	//   ....[0]....
.L_57:
        /*004c*/ 	.word	0x00000070


	//   ....[1]....
        /*0050*/ 	.word	0x000000f0


	//----- nvinfo : EIATTR_CBANK_PARAM_SIZE
	.align		4
.L_58:
        /*0054*/ 	.byte	0x03, 0x19
        /*0056*/ 	.short	0x0010


	//----- nvinfo : EIATTR_PARAM_CBANK
	.align		4
        /*0058*/ 	.byte	0x04, 0x0a
        /*005a*/ 	.short	(.L_60 - .L_59)
	.align		4
.L_59:
        /*005c*/ 	.word	index@(.nv.constant0.pme_normalize_grid)
        /*0060*/ 	.short	0x0380
        /*0062*/ 	.short	0x0010


	//----- nvinfo : EIATTR_SW_WAR
	.align		4
.L_60:
        /*0064*/ 	.byte	0x04, 0x36
        /*0066*/ 	.short	(.L_62 - .L_61)
.L_61:
        /*0068*/ 	.word	0x00000008
.L_62:


//--------------------- .nv.info.pme_zero_grid    --------------------------
	.section	.nv.info.pme_zero_grid,"",@"SHT_CUDA_INFO"
	.sectionflags	@""
	.align	4


	//----- nvinfo : EIATTR_CUDA_API_VERSION
	.align		4
        /*0000*/ 	.byte	0x04, 0x37
        /*0002*/ 	.short	(.L_64 - .L_63)
.L_63:
        /*0004*/ 	.word	0x00000082


	//----- nvinfo : EIATTR_KPARAM_INFO
	.align		4
.L_64:
        /*0008*/ 	.byte	0x04, 0x17
        /*000a*/ 	.short	(.L_66 - .L_65)
.L_65:
        /*000c*/ 	.word	0x00000000
        /*0010*/ 	.short	0x0001
        /*0012*/ 	.short	0x0008
        /*0014*/ 	.byte	0x00, 0xf0, 0x11, 0x00


	//----- nvinfo : EIATTR_KPARAM_INFO
	.align		4
.L_66:
        /*0018*/ 	.byte	0x04, 0x17
        /*001a*/ 	.short	(.L_68 - .L_67)
.L_67:
        /*001c*/ 	.word	0x00000000
        /*0020*/ 	.short	0x0000
        /*0022*/ 	.short	0x0000
        /*0024*/ 	.byte	0x00, 0xf5, 0x21, 0x00


	//----- nvinfo : EIATTR_SPARSE_MMA_MASK
	.align		4
.L_68:
        /*0028*/ 	.byte	0x03, 0x50
        /*002a*/ 	.short	0x0000


	//----- nvinfo : EIATTR_MAXREG_COUNT
	.align		4
        /*002c*/ 	.byte	0x03, 0x1b
        /*002e*/ 	.short	0x00ff


	//----- nvinfo : EIATTR_MERCURY_ISA_VERSION
	.align		4
        /*0030*/ 	.byte	0x03, 0x5f
        /*0032*/ 	.short	0x0101


	//----- nvinfo : EIATTR_VRC_CTA_INIT_COUNT
	.align		4
        /*0034*/ 	.byte	0x02, 0x4a
	.zero		1
	.zero		1


	//----- nvinfo : EIATTR_EXIT_INSTR_OFFSETS
	.align		4
        /*0038*/ 	.byte	0x04, 0x1c
        /*003a*/ 	.short	(.L_70 - .L_69)


	//   ....[0]....
.L_69:
        /*003c*/ 	.word	0x00000070


	//   ....[1]....
        /*0040*/ 	.word	0x000000c0


	//----- nvinfo : EIATTR_CBANK_PARAM_SIZE
	.align		4
.L_70:
        /*0044*/ 	.byte	0x03, 0x19
        /*0046*/ 	.short	0x000c


	//----- nvinfo : EIATTR_PARAM_CBANK
	.align		4
        /*0048*/ 	.byte	0x04, 0x0a
        /*004a*/ 	.short	(.L_72 - .L_71)
	.align		4
.L_71:
        /*004c*/ 	.word	index@(.nv.constant0.pme_zero_grid)
        /*0050*/ 	.short	0x0380
        /*0052*/ 	.short	0x000c


	//----- nvinfo : EIATTR_SW_WAR
	.align		4
.L_72:
        /*0054*/ 	.byte	0x04, 0x36
        /*0056*/ 	.short	(.L_74 - .L_73)
.L_73:
        /*0058*/ 	.word	0x00000008
.L_74:


//--------------------- .nv.info.pme_self_energy  --------------------------
	.section	.nv.info.pme_self_energy,"",@"SHT_CUDA_INFO"
	.sectionflags	@""
	.align	4


	//----- nvinfo : EIATTR_CUDA_API_VERSION
	.align		4
        /*0000*/ 	.byte	0x04, 0x37
        /*0002*/ 	.short	(.L_76 - .L_75)
.L_75:
        /*0004*/ 	.word	0x00000082


	//----- nvinfo : EIATTR_KPARAM_INFO
	.align		4
.L_76:
        /*0008*/ 	.byte	0x04, 0x17
        /*000a*/ 	.short	(.L_78 - .L_77)
.L_77:
        /*000c*/ 	.word	0x00000000
        /*0010*/ 	.short	0x0003
        /*0012*/ 	.short	0x0014
        /*0014*/ 	.byte	0x00, 0xf0, 0x11, 0x00


	//----- nvinfo : EIATTR_KPARAM_INFO
	.align		4
.L_78:
        /*0018*/ 	.byte	0x04, 0x17
        /*001a*/ 	.short	(.L_80 - .L_79)
.L_79:
        /*001c*/ 	.word	0x00000000
        /*0020*/ 	.short	0x0002
        /*0022*/ 	.short	0x0010
        /*0024*/ 	.byte	0x00, 0xf0, 0x11, 0x00


	//----- nvinfo : EIATTR_KPARAM_INFO
	.align		4
.L_80:
        /*0028*/ 	.byte	0x04, 0x17
        /*002a*/ 	.short	(.L_82 - .L_81)
.L_81:
        /*002c*/ 	.word	0x00000000
        /*0030*/ 	.short	0x0001
        /*0032*/ 	.short	0x0008
        /*0034*/ 	.byte	0x00, 0xf5, 0x21, 0x00


	//----- nvinfo : EIATTR_KPARAM_INFO
	.align		4
.L_82:
        /*0038*/ 	.byte	0x04, 0x17
        /*003a*/ 	.short	(.L_84 - .L_83)
.L_83:
        /*003c*/ 	.word	0x00000000
        /*0040*/ 	.short	0x0000
        /*0042*/ 	.short	0x0000
        /*0044*/ 	.byte	0x00, 0xf5, 0x21, 0x00


	//----- nvinfo : EIATTR_SPARSE_MMA_MASK
	.align		4
.L_84:
        /*0048*/ 	.byte	0x03, 0x50
        /*004a*/ 	.short	0x0000


	//----- nvinfo : EIATTR_MAXREG_COUNT
	.align		4
        /*004c*/ 	.byte	0x03, 0x1b
        /*004e*/ 	.short	0x00ff


	//----- nvinfo : EIATTR_MERCURY_ISA_VERSION
	.align		4
        /*0050*/ 	.byte	0x03, 0x5f
        /*0052*/ 	.short	0x0101


	//----- nvinfo : EIATTR_VRC_CTA_INIT_COUNT
	.align		4
        /*0054*/ 	.byte	0x02, 0x4a
	.zero		1
	.zero		1


	//----- nvinfo : EIATTR_EXIT_INSTR_OFFSETS
	.align		4
        /*0058*/ 	.byte	0x04, 0x1c
        /*005a*/ 	.short	(.L_86 - .L_85)


	//   ....[0]....
.L_85:
        /*005c*/ 	.word	0x00000070


	//   ....[1]....
        /*0060*/ 	.word	0x000001d0


	//----- nvinfo : EIATTR_CRS_STACK_SIZE
	.align		4
.L_86:
        /*0064*/ 	.byte	0x04, 0x1e
        /*0066*/ 	.short	(.L_88 - .L_87)
.L_87:
        /*0068*/ 	.word	0x00000000


	//----- nvinfo : EIATTR_CBANK_PARAM_SIZE
	.align		4
.L_88:
        /*006c*/ 	.byte	0x03, 0x19
        /*006e*/ 	.short	0x0018


	//----- nvinfo : EIATTR_PARAM_CBANK
	.align		4
        /*0070*/ 	.byte	0x04, 0x0a
        /*0072*/ 	.short	(.L_90 - .L_89)
	.align		4
.L_89:
        /*0074*/ 	.word	index@(.nv.constant0.pme_self_energy)
        /*0078*/ 	.short	0x0380
        /*007a*/ 	.short	0x0018


	//----- nvinfo : EIATTR_SW_WAR
	.align		4
.L_90:
        /*007c*/ 	.byte	0x04, 0x36
        /*007e*/ 	.short	(.L_92 - .L_91)
.L_91:
        /*0080*/ 	.word	0x00000008
.L_92:


//--------------------- .nv.info.pme_interpolate_forces --------------------------
	.section	.nv.info.pme_interpolate_forces,"",@"SHT_CUDA_INFO"
	.sectionflags	@""
	.align	4


	//----- nvinfo : EIATTR_CUDA_API_VERSION
	.align		4
        /*0000*/ 	.byte	0x04, 0x37
        /*0002*/ 	.short	(.L_94 - .L_93)
.L_93:
        /*0004*/ 	.word	0x00000082


	//----- nvinfo : EIATTR_KPARAM_INFO
	.align		4
.L_94:
        /*0008*/ 	.byte	0x04, 0x17
        /*000a*/ 	.short	(.L_96 - .L_95)
.L_95:
        /*000c*/ 	.word	0x00000000
        /*0010*/ 	.short	0x000a
        /*0012*/ 	.short	0x0038
        /*0014*/ 	.byte	0x00, 0xf0, 0x11, 0x00


	//----- nvinfo : EIATTR_KPARAM_INFO
	.align		4
.L_96:
        /*0018*/ 	.byte	0x04, 0x17
        /*001a*/ 	.short	(.L_98 - .L_97)
.L_97:
        /*001c*/ 	.word	0x00000000
        /*0020*/ 	.short	0x0009
        /*0022*/ 	.short	0x0034
        /*0024*/ 	.byte	0x00, 0xf0, 0x11, 0x00


	//----- nvinfo : EIATTR_KPARAM_INFO
	.align		4
.L_98:
        /*0028*/ 	.byte	0x04, 0x17
        /*002a*/ 	.short	(.L_100 - .L_99)
.L_99:
        /*002c*/ 	.word	0x00000000
        /*0030*/ 	.short	0x0008
        /*0032*/ 	.short	0x0030
        /*0034*/ 	.byte	0x00, 0xf0, 0x11, 0x00


	//----- nvinfo : EIATTR_KPARAM_INFO
	.align		4
.L_100:
        /*0038*/ 	.byte	0x04, 0x17
        /*003a*/ 	.short	(.L_102 - .L_101)
.L_101:
        /*003c*/ 	.word	0x00000000
        /*0040*/ 	.short	0x0007
        /*0042*/ 	.short	0x002c
        /*0044*/ 	.byte	0x00, 0xf0, 0x11, 0x00


	//----- nvinfo : EIATTR_KPARAM_INFO
	.align		4
.L_102:
        /*0048*/ 	.byte	0x04, 0x17
        /*004a*/ 	.short	(.L_104 - .L_103)
.L_103:
        /*004c*/ 	.word	0x00000000
        /*0050*/ 	.short	0x0006
        /*0052*/ 	.short	0x0028
        /*0054*/ 	.byte	0x00, 0xf0, 0x11, 0x00


	//----- nvinfo : EIATTR_KPARAM_INFO
	.align		4
.L_104:
        /*0058*/ 	.byte	0x04, 0x17
        /*005a*/ 	.short	(.L_106 - .L_105)
.L_105:
        /*005c*/ 	.word	0x00000000
        /*0060*/ 	.short	0x0005
        /*0062*/ 	.short	0x0024
        /*0064*/ 	.byte	0x00, 0xf0, 0x11, 0x00


	//----- nvinfo : EIATTR_KPARAM_INFO
	.align		4
.L_106:
        /*0068*/ 	.byte	0x04, 0x17
        /*006a*/ 	.short	(.L_108 - .L_107)
.L_107:
        /*006c*/ 	.word	0x00000000
        /*0070*/ 	.short	0x0004
        /*0072*/ 	.short	0x0020
        /*0074*/ 	.byte	0x00, 0xf0, 0x11, 0x00


	//----- nvinfo : EIATTR_KPARAM_INFO
	.align		4
.L_108:
        /*0078*/ 	.byte	0x04, 0x17
        /*007a*/ 	.short	(.L_110 - .L_109)
.L_109:
        /*007c*/ 	.word	0x00000000
        /*0080*/ 	.short	0x0003
        /*0082*/ 	.short	0x0018
        /*0084*/ 	.byte	0x00, 0xf5, 0x21, 0x00


	//----- nvinfo : EIATTR_KPARAM_INFO
	.align		4
.L_110:
        /*0088*/ 	.byte	0x04, 0x17
        /*008a*/ 	.short	(.L_112 - .L_111)
.L_111:
        /*008c*/ 	.word	0x00000000
        /*0090*/ 	.short	0x0002
        /*0092*/ 	.short	0x0010
        /*0094*/ 	.byte	0x00, 0xf5, 0x21, 0x00


	//----- nvinfo : EIATTR_KPARAM_INFO
	.align		4
.L_112:
        /*0098*/ 	.byte	0x04, 0x17
        /*009a*/ 	.short	(.L_114 - .L_113)
.L_113:
        /*009c*/ 	.word	0x00000000
        /*00a0*/ 	.short	0x0001
        /*00a2*/ 	.short	0x0008
        /*00a4*/ 	.byte	0x00, 0xf5, 0x21, 0x00


	//----- nvinfo : EIATTR_KPARAM_INFO
	.align		4
.L_114:
        /*00a8*/ 	.byte	0x04, 0x17
        /*00aa*/ 	.short	(.L_116 - .L_115)
.L_115:
        /*00ac*/ 	.word	0x00000000
        /*00b0*/ 	.short	0x0000
        /*00b2*/ 	.short	0x0000
        /*00b4*/ 	.byte	0x00, 0xf5, 0x21, 0x00


	//----- nvinfo : EIATTR_SPARSE_MMA_MASK
	.align		4
.L_116:
        /*00b8*/ 	.byte	0x03, 0x50
        /*00ba*/ 	.short	0x0000


	//----- nvinfo : EIATTR_MAXREG_COUNT
	.align		4
        /*00bc*/ 	.byte	0x03, 0x1b
        /*00be*/ 	.short	0x00ff


	//----- nvinfo : EIATTR_MERCURY_ISA_VERSION
	.align		4
        /*00c0*/ 	.byte	0x03, 0x5f
        /*00c2*/ 	.short	0x0101


	//----- nvinfo : EIATTR_VRC_CTA_INIT_COUNT
	.align		4
        /*00c4*/ 	.byte	0x02, 0x4a
	.zero		1
	.zero		1


	//----- nvinfo : EIATTR_EXIT_INSTR_OFFSETS
	.align		4
        /*00c8*/ 	.byte	0x04, 0x1c
        /*00ca*/ 	.short	(.L_118 - .L_117)


	//   ....[0]....
.L_117:
        /*00cc*/ 	.word	0x00000070


	//   ....[1]....
        /*00d0*/ 	.word	0x000000d0


	//   ....[2]....
        /*00d4*/ 	.word	0x00004630


	//----- nvinfo : EIATTR_CRS_STACK_SIZE
	.align		4
.L_118:
        /*00d8*/ 	.byte	0x04, 0x1e
        /*00da*/ 	.short	(.L_120 - .L_119)
.L_119:
        /*00dc*/ 	.word	0x00000000


	//----- nvinfo : EIATTR_CBANK_PARAM_SIZE
	.align		4
.L_120:
        /*00e0*/ 	.byte	0x03, 0x19
        /*00e2*/ 	.short	0x003c


	//----- nvinfo : EIATTR_PARAM_CBANK
	.align		4
        /*00e4*/ 	.byte	0x04, 0x0a
        /*00e6*/ 	.short	(.L_122 - .L_121)
	.align		4
.L_121:
        /*00e8*/ 	.word	index@(.nv.constant0.pme_interpolate_forces)
        /*00ec*/ 	.short	0x0380
        /*00ee*/ 	.short	0x003c


	//----- nvinfo : EIATTR_SW_WAR
	.align		4
.L_122:
        /*00f0*/ 	.byte	0x04, 0x36
        /*00f2*/ 	.short	(.L_124 - .L_123)
.L_123:
        /*00f4*/ 	.word	0x00000008
.L_124:


//--------------------- .nv.info.pme_reciprocal_convolution --------------------------
	.section	.nv.info.pme_reciprocal_convolution,"",@"SHT_CUDA_INFO"
	.sectionflags	@""
	.align	4


	//----- nvinfo : EIATTR_CUDA_API_VERSION
	.align		4
        /*0000*/ 	.byte	0x04, 0x37
        /*0002*/ 	.short	(.L_126 - .L_125)
.L_125:
        /*0004*/ 	.word	0x00000082


	//----- nvinfo : EIATTR_KPARAM_INFO
	.align		4
.L_126:
        /*0008*/ 	.byte	0x04, 0x17
        /*000a*/ 	.short	(.L_128 - .L_127)
.L_127:
        /*000c*/ 	.word	0x00000000
        /*0010*/ 	.short	0x0008
        /*0012*/ 	.short	0x0028
        /*0014*/ 	.byte	0x00, 0xf0, 0x11, 0x00


	//----- nvinfo : EIATTR_KPARAM_INFO
	.align		4
.L_128:
        /*0018*/ 	.byte	0x04, 0x17
        /*001a*/ 	.short	(.L_130 - .L_129)
.L_129:
        /*001c*/ 	.word	0x00000000
        /*0020*/ 	.short	0x0007
        /*0022*/ 	.short	0x0024
        /*0024*/ 	.byte	0x00, 0xf0, 0x11, 0x00


	//----- nvinfo : EIATTR_KPARAM_INFO
	.align		4
.L_130:
        /*0028*/ 	.byte	0x04, 0x17
        /*002a*/ 	.short	(.L_132 - .L_131)
.L_131:
        /*002c*/ 	.word	0x00000000
        /*0030*/ 	.short	0x0006
        /*0032*/ 	.short	0x0020
        /*0034*/ 	.byte	0x00, 0xf0, 0x11, 0x00


	//----- nvinfo : EIATTR_KPARAM_INFO
	.align		4
.L_132:
        /*0038*/ 	.byte	0x04, 0x17
        /*003a*/ 	.short	(.L_134 - .L_133)
.L_133:
        /*003c*/ 	.word	0x00000000
        /*0040*/ 	.short	0x0005
        /*0042*/ 	.short	0x001c
        /*0044*/ 	.byte	0x00, 0xf0, 0x11, 0x00


	//----- nvinfo : EIATTR_KPARAM_INFO
	.align		4
.L_134:
        /*0048*/ 	.byte	0x04, 0x17
        /*004a*/ 	.short	(.L_136 - .L_135)
.L_135:
        /*004c*/ 	.word	0x00000000
        /*0050*/ 	.short	0x0004
        /*0052*/ 	.short	0x0018
        /*0054*/ 	.byte	0x00, 0xf0, 0x11, 0x00


	//----- nvinfo : EIATTR_KPARAM_INFO
	.align		4
.L_136:
        /*0058*/ 	.byte	0x04, 0x17
        /*005a*/ 	.short	(.L_138 - .L_137)
.L_137:
        /*005c*/ 	.word	0x00000000
        /*0060*/ 	.short	0x0003
        /*0062*/ 	.short	0x0014
        /*0064*/ 	.byte	0x00, 0xf0, 0x11, 0x00


	//----- nvinfo : EIATTR_KPARAM_INFO
	.align		4
.L_138:
        /*0068*/ 	.byte	0x04, 0x17
        /*006a*/ 	.short	(.L_140 - .L_139)
.L_139:
        /*006c*/ 	.word	0x00000000
        /*0070*/ 	.short	0x0002
        /*0072*/ 	.short	0x0010
        /*0074*/ 	.byte	0x00, 0xf0, 0x11, 0x00


	//----- nvinfo : EIATTR_KPARAM_INFO
	.align		4
.L_140:
        /*0078*/ 	.byte	0x04, 0x17
        /*007a*/ 	.short	(.L_142 - .L_141)
.L_141:
        /*007c*/ 	.word	0x00000000
        /*0080*/ 	.short	0x0001
        /*0082*/ 	.short	0x0008
        /*0084*/ 	.byte	0x00, 0xf5, 0x21, 0x00


	//----- nvinfo : EIATTR_KPARAM_INFO
	.align		4
.L_142:
        /*0088*/ 	.byte	0x04, 0x17
        /*008a*/ 	.short	(.L_144 - .L_143)
.L_143:
        /*008c*/ 	.word	0x00000000
        /*0090*/ 	.short	0x0000
        /*0092*/ 	.short	0x0000
        /*0094*/ 	.byte	0x00, 0xf5, 0x21, 0x00


	//----- nvinfo : EIATTR_SPARSE_MMA_MASK
	.align		4
.L_144:
        /*0098*/ 	.byte	0x03, 0x50
        /*009a*/ 	.short	0x0000


	//----- nvinfo : EIATTR_MAXREG_COUNT
	.align		4
        /*009c*/ 	.byte	0x03, 0x1b
        /*009e*/ 	.short	0x00ff


	//----- nvinfo : EIATTR_MERCURY_ISA_VERSION
	.align		4
        /*00a0*/ 	.byte	0x03, 0x5f
        /*00a2*/ 	.short	0x0101


	//----- nvinfo : EIATTR_VRC_CTA_INIT_COUNT
	.align		4
        /*00a4*/ 	.byte	0x02, 0x4a
	.zero		1
	.zero		1


	//----- nvinfo : EIATTR_EXIT_INSTR_OFFSETS
	.align		4
        /*00a8*/ 	.byte	0x04, 0x1c
        /*00aa*/ 	.short	(.L_146 - .L_145)


	//   ....[0]....
.L_145:
        /*00ac*/ 	.word	0x000000d0


	//   ....[1]....
        /*00b0*/ 	.word	0x00000600


	//   ....[2]....
        /*00b4*/ 	.word	0x00000890


	//   ....[3]....
        /*00b8*/ 	.word	0x00002920


	//----- nvinfo : EIATTR_CRS_STACK_SIZE
	.align		4
.L_146:
        /*00bc*/ 	.byte	0x04, 0x1e
        /*00be*/ 	.short	(.L_148 - .L_147)
.L_147:
        /*00c0*/ 	.word	0x00000000


	//----- nvinfo : EIATTR_CBANK_PARAM_SIZE
	.align		4
.L_148:
        /*00c4*/ 	.byte	0x03, 0x19
        /*00c6*/ 	.short	0x002c


	//----- nvinfo : EIATTR_PARAM_CBANK
	.align		4
        /*00c8*/ 	.byte	0x04, 0x0a
        /*00ca*/ 	.short	(.L_150 - .L_149)
	.align		4
.L_149:
        /*00cc*/ 	.word	index@(.nv.constant0.pme_reciprocal_convolution)
        /*00d0*/ 	.short	0x0380
        /*00d2*/ 	.short	0x002c


	//----- nvinfo : EIATTR_SW_WAR
	.align		4
.L_150:
        /*00d4*/ 	.byte	0x04, 0x36
        /*00d6*/ 	.short	(.L_152 - .L_151)
.L_151:
        /*00d8*/ 	.word	0x00000008
.L_152:


//--------------------- .nv.info.pme_spread_charges --------------------------
	.section	.nv.info.pme_spread_charges,"",@"SHT_CUDA_INFO"
	.sectionflags	@""
	.align	4


	//----- nvinfo : EIATTR_CUDA_API_VERSION
	.align		4
        /*0000*/ 	.byte	0x04, 0x37
        /*0002*/ 	.short	(.L_154 - .L_153)
.L_153:
        /*0004*/ 	.word	0x00000082


	//----- nvinfo : EIATTR_KPARAM_INFO
	.align		4
.L_154:
        /*0008*/ 	.byte	0x04, 0x17
        /*000a*/ 	.short	(.L_156 - .L_155)
.L_155:
        /*000c*/ 	.word	0x00000000
        /*0010*/ 	.short	0x0009
        /*0012*/ 	.short	0x0030
        /*0014*/ 	.byte	0x00, 0xf0, 0x11, 0x00


	//----- nvinfo : EIATTR_KPARAM_INFO
	.align		4
.L_156:
        /*0018*/ 	.byte	0x04, 0x17
        /*001a*/ 	.short	(.L_158 - .L_157)
.L_157:
        /*001c*/ 	.word	0x00000000
        /*0020*/ 	.short	0x0008
        /*0022*/ 	.short	0x002c
        /*0024*/ 	.byte	0x00, 0xf0, 0x11, 0x00


	//----- nvinfo : EIATTR_KPARAM_INFO
	.align		4
.L_158:
        /*0028*/ 	.byte	0x04, 0x17
        /*002a*/ 	.short	(.L_160 - .L_159)
.L_159:
        /*002c*/ 	.word	0x00000000
        /*0030*/ 	.short	0x0007
        /*0032*/ 	.short	0x0028
        /*0034*/ 	.byte	0x00, 0xf0, 0x11, 0x00


	//----- nvinfo : EIATTR_KPARAM_INFO
	.align		4
.L_160:
        /*0038*/ 	.byte	0x04, 0x17
        /*003a*/ 	.short	(.L_162 - .L_161)
.L_161:
        /*003c*/ 	.word	0x00000000
        /*0040*/ 	.short	0x0006
        /*0042*/ 	.short	0x0024
        /*0044*/ 	.byte	0x00, 0xf0, 0x11, 0x00


	//----- nvinfo : EIATTR_KPARAM_INFO
	.align		4
.L_162:
        /*0048*/ 	.byte	0x04, 0x17
        /*004a*/ 	.short	(.L_164 - .L_163)
.L_163:
        /*004c*/ 	.word	0x00000000
        /*0050*/ 	.short	0x0005
        /*0052*/ 	.short	0x0020
        /*0054*/ 	.byte	0x00, 0xf0, 0x11, 0x00


	//----- nvinfo : EIATTR_KPARAM_INFO
	.align		4
.L_164:
        /*0058*/ 	.byte	0x04, 0x17
        /*005a*/ 	.short	(.L_166 - .L_165)
.L_165:
        /*005c*/ 	.word	0x00000000
        /*0060*/ 	.short	0x0004
        /*0062*/ 	.short	0x001c
        /*0064*/ 	.byte	0x00, 0xf0, 0x11, 0x00


	//----- nvinfo : EIATTR_KPARAM_INFO
	.align		4
.L_166:
        /*0068*/ 	.byte	0x04, 0x17
        /*006a*/ 	.short	(.L_168 - .L_167)
.L_167:
        /*006c*/ 	.word	0x00000000
        /*0070*/ 	.short	0x0003
        /*0072*/ 	.short	0x0018
        /*0074*/ 	.byte	0x00, 0xf0, 0x11, 0x00


	//----- nvinfo : EIATTR_KPARAM_INFO
	.align		4
.L_168:
        /*0078*/ 	.byte	0x04, 0x17
        /*007a*/ 	.short	(.L_170 - .L_169)
.L_169:
        /*007c*/ 	.word	0x00000000
        /*0080*/ 	.short	0x0002
        /*0082*/ 	.short	0x0010
        /*0084*/ 	.byte	0x00, 0xf5, 0x21, 0x00


	//----- nvinfo : EIATTR_KPARAM_INFO
	.align		4
.L_170:
        /*0088*/ 	.byte	0x04, 0x17
        /*008a*/ 	.short	(.L_172 - .L_171)
.L_171:
        /*008c*/ 	.word	0x00000000
        /*0090*/ 	.short	0x0001
        /*0092*/ 	.short	0x0008
        /*0094*/ 	.byte	0x00, 0xf5, 0x21, 0x00


	//----- nvinfo : EIATTR_KPARAM_INFO
	.align		4
.L_172:
        /*0098*/ 	.byte	0x04, 0x17
        /*009a*/ 	.short	(.L_174 - .L_173)
.L_173:
        /*009c*/ 	.word	0x00000000
        /*00a0*/ 	.short	0x0000
        /*00a2*/ 	.short	0x0000
        /*00a4*/ 	.byte	0x00, 0xf5, 0x21, 0x00


	//----- nvinfo : EIATTR_SPARSE_MMA_MASK
	.align		4
.L_174:
        /*00a8*/ 	.byte	0x03, 0x50
        /*00aa*/ 	.short	0x0000


	//----- nvinfo : EIATTR_MAXREG_COUNT
	.align		4
        /*00ac*/ 	.byte	0x03, 0x1b
        /*00ae*/ 	.short	0x00ff


	//----- nvinfo : EIATTR_MERCURY_ISA_VERSION
	.align		4
        /*00b0*/ 	.byte	0x03, 0x5f
        /*00b2*/ 	.short	0x0101


	//----- nvinfo : EIATTR_VRC_CTA_INIT_COUNT
	.align		4
        /*00b4*/ 	.byte	0x02, 0x4a
	.zero		1
	.zero		1


	//----- nvinfo : EIATTR_EXIT_INSTR_OFFSETS
	.align		4
        /*00b8*/ 	.byte	0x04, 0x1c
        /*00ba*/ 	.short	(.L_176 - .L_175)


	//   ....[0]....
.L_175:
        /*00bc*/ 	.word	0x00000070


	//   ....[1]....
        /*00c0*/ 	.word	0x000000d0


	//   ....[2]....
        /*00c4*/ 	.word	0x00003100


	//----- nvinfo : EIATTR_CRS_STACK_SIZE
	.align		4
.L_176:
        /*00c8*/ 	.byte	0x04, 0x1e
        /*00ca*/ 	.short	(.L_178 - .L_177)
.L_177:
        /*00cc*/ 	.word	0x00000000


	//----- nvinfo : EIATTR_CBANK_PARAM_SIZE
	.align		4
.L_178:
        /*00d0*/ 	.byte	0x03, 0x19
        /*00d2*/ 	.short	0x0034


	//----- nvinfo : EIATTR_PARAM_CBANK
	.align		4
        /*00d4*/ 	.byte	0x04, 0x0a
        /*00d6*/ 	.short	(.L_180 - .L_179)
	.align		4
.L_179:
        /*00d8*/ 	.word	index@(.nv.constant0.pme_spread_charges)
        /*00dc*/ 	.short	0x0380
        /*00de*/ 	.short	0x0034


	//----- nvinfo : EIATTR_SW_WAR
	.align		4
.L_180:
        /*00e0*/ 	.byte	0x04, 0x36
        /*00e2*/ 	.short	(.L_182 - .L_181)
.L_181:
        /*00e4*/ 	.word	0x00000008
.L_182:


//--------------------- .nv.callgraph             --------------------------
	.section	.nv.callgraph,"",@"SHT_CUDA_CALLGRAPH"
	.align	4
	.sectionentsize	8
	.align		4
        /*0000*/ 	.word	0x00000000
	.align		4
        /*0004*/ 	.word	0xffffffff
	.align		4
        /*0008*/ 	.word	0x00000000
	.align		4
        /*000c*/ 	.word	0xfffffffe
	.align		4
        /*0010*/ 	.word	0x00000000
	.align		4
        /*0014*/ 	.word	0xfffffffd
	.align		4
        /*0018*/ 	.word	0x00000000
	.align		4
        /*001c*/ 	.word	0xfffffffc


//--------------------- .nv.constant4             --------------------------
	.section	.nv.constant4,"a",@progbits
	.align	8
	.align		8
.nv.constant4:
        /*0000*/ 	.dword	__cudart_i2opi_f


//--------------------- .text.pme_normalize_grid  --------------------------
	.section	.text.pme_normalize_grid,"ax",@progbits
	.align	128
        .global         pme_normalize_grid
        .type           pme_normalize_grid,@function
        .size           pme_normalize_grid,(.L_x_145 - pme_normalize_grid)
        .other          pme_normalize_grid,@"STO_CUDA_ENTRY STV_DEFAULT"
pme_normalize_grid:
.text.pme_normalize_grid:
[----:B------:R-:W-:Y:S01]  /*0000*/  LDC R1, c[0x0][0x37c] ;  /* 0x0000df00ff017b82 */ /* 0x000fe20000000800 */
[----:B------:R-:W0:Y:S07]  /*0010*/  S2R R0, SR_TID.X ;  /* 0x0000000000007919 */ /* 0x000e2e0000002100 */
[----:B------:R-:W0:Y:S01]  /*0020*/  S2UR UR4, SR_CTAID.X ;  /* 0x00000000000479c3 */ /* 0x000e220000002500 */
[----:B------:R-:W1:Y:S07]  /*0030*/  LDCU UR5, c[0x0][0x388] ;  /* 0x00007100ff0577ac */ /* 0x000e6e0008000800 */
[----:B------:R-:W0:Y:S02]  /*0040*/  LDC R5, c[0x0][0x360] ;  /* 0x0000d800ff057b82 */ /* 0x000e240000000800 */
[----:B0-----:R-:W-:-:S05]  /*0050*/  IMAD R5, R5, UR4, R0 ;  /* 0x0000000405057c24 */ /* 0x001fca000f8e0200 */
[----:B-1----:R-:W-:-:S13]  /*0060*/  ISETP.GE.AND P0, PT, R5, UR5, PT ;  /* 0x0000000505007c0c */ /* 0x002fda000bf06270 */
[----:B------:R-:W-:Y:S05]  /*0070*/  @P0 EXIT ;  /* 0x000000000000094d */ /* 0x000fea0003800000 */
[----:B------:R-:W0:Y:S01]  /*0080*/  LDC.64 R2, c[0x0][0x380] ;  /* 0x0000e000ff027b82 */ /* 0x000e220000000a00 */
[----:B------:R-:W1:Y:S01]  /*0090*/  LDCU.64 UR4, c[0x0][0x358] ;  /* 0x00006b00ff0477ac */ /* 0x000e620008000a00 */
[----:B------:R-:W2:Y:S01]  /*00a0*/  LDCU UR6, c[0x0][0x38c] ;  /* 0x00007180ff0677ac */ /* 0x000ea20008000800 */
[----:B0-----:R-:W-:-:S05]  /*00b0*/  IMAD.WIDE R2, R5, 0x4, R2 ;  /* 0x0000000405027825 */ /* 0x001fca00078e0202 */
[----:B-1----:R-:W2:Y:S02]  /*00c0*/  LDG.E R0, desc[UR4][R2.64] ;  /* 0x0000000402007981 */ /* 0x002ea4000c1e1900 */
[----:B--2---:R-:W-:-:S05]  /*00d0*/  FMUL R5, R0, UR6 ;  /* 0x0000000600057c20 */ /* 0x004fca0008400000 */
[----:B------:R-:W-:Y:S01]  /*00e0*/  STG.E desc[UR4][R2.64], R5 ;  /* 0x0000000502007986 */ /* 0x000fe2000c101904 */
[----:B------:R-:W-:Y:S05]  /*00f0*/  EXIT ;  /* 0x000000000000794d */ /* 0x000fea0003800000 */
.L_x_0:
[----:B------:R-:W-:-:S00]  /*0100*/  BRA `(.L_x_0) ;  /* 0xfffffffc00fc7947 */ /* 0x000fc0000383ffff */
[----:B------:R-:W-:-:S00]  /*0110*/  NOP ;  /* 0x0000000000007918 */ /* 0x000fc00000000000 */
        /* <DEDUP_REMOVED lines=14> */
.L_x_145:


//--------------------- .text.pme_zero_grid       --------------------------
	.section	.text.pme_zero_grid,"ax",@progbits
	.align	128
        .global         pme_zero_grid
        .type           pme_zero_grid,@function
        .size           pme_zero_grid,(.L_x_146 - pme_zero_grid)
        .other          pme_zero_grid,@"STO_CUDA_ENTRY STV_DEFAULT"
pme_zero_grid:
.text.pme_zero_grid:
        /* <DEDUP_REMOVED lines=10> */
[----:B0-----:R-:W-:-:S05]  /*00a0*/  IMAD.WIDE R2, R5, 0x4, R2 ;  /* 0x0000000405027825 */ /* 0x001fca00078e0202 */
[----:B-1----:R-:W-:Y:S01]  /*00b0*/  STG.E desc[UR4][R2.64], RZ ;  /* 0x000000ff02007986 */ /* 0x002fe2000c101904 */
[----:B------:R-:W-:Y:S05]  /*00c0*/  EXIT ;  /* 0x000000000000794d */ /* 0x000fea0003800000 */
.L_x_1:
        /* <DEDUP_REMOVED lines=11> */
.L_x_146:


//--------------------- .text.pme_self_energy     --------------------------
	.section	.text.pme_self_energy,"ax",@progbits
	.align	128
        .global         pme_self_energy
        .type           pme_self_energy,@function
        .size           pme_self_energy,(.L_x_139 - pme_self_energy)
        .other          pme_self_energy,@"STO_CUDA_ENTRY STV_DEFAULT"
pme_self_energy:
.text.pme_self_energy:
        /* <DEDUP_REMOVED lines=9> */
[----:B------:R-:W1:Y:S07]  /*0090*/  LDCU.64 UR4, c[0x0][0x358] ;  /* 0x00006b00ff0477ac */ /* 0x000e6e0008000a00 */
[----:B------:R-:W2:Y:S01]  /*00a0*/  LDC R6, c[0x0][0x394] ;  /* 0x0000e500ff067b82 */ /* 0x000ea20000000800 */
[----:B0-----:R-:W-:-:S06]  /*00b0*/  IMAD.WIDE R2, R5, 0x4, R2 ;  /* 0x0000000405027825 */ /* 0x001fcc00078e0202 */
[----:B-1----:R0:W5:Y:S01]  /*00c0*/  LDG.E.CONSTANT R2, desc[UR4][R2.64] ;  /* 0x0000000402027981 */ /* 0x002162000c1e9900 */
[----:B------:R-:W-:Y:S01]  /*00d0*/  IMAD.MOV.U32 R5, RZ, RZ, 0x3f106eba ;  /* 0x3f106ebaff057424 */ /* 0x000fe200078e00ff */
[----:B--2---:R-:W1:Y:S01]  /*00e0*/  FCHK P0, R6, -1.7724539041519165039 ;  /* 0xbfe2dfc506007902 */ /* 0x004e620000000000 */
[----:B------:R-:W-:-:S04]  /*00f0*/  IMAD.MOV.U32 R0, RZ, RZ, 0x3fe2dfc5 ;  /* 0x3fe2dfc5ff007424 */ /* 0x000fc800078e00ff */
[----:B------:R-:W-:-:S04]  /*0100*/  FFMA R0, -R5, R0, 1 ;  /* 0x3f80000005007423 */ /* 0x000fc80000000100 */
[----:B------:R-:W-:-:S04]  /*0110*/  FFMA R0, R0, -R5, -0.56418955326080322266 ;  /* 0xbf106eba00007423 */ /* 0x000fc80000000805 */
[----:B------:R-:W-:-:S04]  /*0120*/  FFMA R5, R0, R6, RZ ;  /* 0x0000000600057223 */ /* 0x000fc800000000ff */
[----:B------:R-:W-:-:S04]  /*0130*/  FFMA R4, R5, 1.7724539041519165039, R6 ;  /* 0x3fe2dfc505047823 */ /* 0x000fc80000000006 */
[----:B------:R-:W-:Y:S01]  /*0140*/  FFMA R7, R0, R4, R5 ;  /* 0x0000000400077223 */ /* 0x000fe20000000005 */
[----:B01----:R-:W-:Y:S06]  /*0150*/  @!P0 BRA `(.L_x_2) ;  /* 0x0000000000088947 */ /* 0x003fec0003800000 */
[----:B------:R-:W-:-:S07]  /*0160*/  MOV R4, 0x180 ;  /* 0x0000018000047802 */ /* 0x000fce0000000f00 */
[----:B-----5:R-:W-:Y:S05]  /*0170*/  CALL.REL.NOINC `($__internal_0_$__cuda_sm3x_div_rn_noftz_f32_slowpath) ;  /* 0x0000000000187944 */ /* 0x020fea0003c00000 */
.L_x_2:
[----:B------:R-:W0:Y:S01]  /*0180*/  LDC.64 R4, c[0x0][0x388] ;  /* 0x0000e200ff047b82 */ /* 0x000e220000000a00 */
[----:B-----5:R-:W-:-:S04]  /*0190*/  FMUL R7, R2, R7 ;  /* 0x0000000702077220 */ /* 0x020fc80000400000 */
[----:B------:R-:W-:-:S04]  /*01a0*/  FMUL R7, R2, R7 ;  /* 0x0000000702077220 */ /* 0x000fc80000400000 */
[----:B------:R-:W-:-:S05]  /*01b0*/  FMUL R7, R7, 332.0635986328125 ;  /* 0x43a6082407077820 */ /* 0x000fca0000400000 */
[----:B0-----:R-:W-:Y:S01]  /*01c0*/  REDG.E.ADD.F32.FTZ.RN.STRONG.GPU desc[UR4][R4.64], R7 ;  /* 0x00000007040079a6 */ /* 0x001fe2000c12f304 */
[----:B------:R-:W-:Y:S05]  /*01d0*/  EXIT ;  /* 0x000000000000794d */ /* 0x000fea0003800000 */
        .weak           $__internal_0_$__cuda_sm3x_div_rn_noftz_f32_slowpath
        .type           $__internal_0_$__cuda_sm3x_div_rn_noftz_f32_slowpath,@function
        .size           $__internal_0_$__cuda_sm3x_div_rn_noftz_f32_slowpath,(.L_x_139 - $__internal_0_$__cuda_sm3x_div_rn_noftz_f32_slowpath)
$__internal_0_$__cuda_sm3x_div_rn_noftz_f32_slowpath:
[----:B------:R-:W0:Y:S08]  /*01e0*/  LDC R0, c[0x0][0x394] ;  /* 0x0000e500ff007b82 */ /* 0x000e300000000800 */
[----:B------:R-:W1:Y:S01]  /*01f0*/  LDC R5, c[0x0][0x394] ;  /* 0x0000e500ff057b82 */ /* 0x000e620000000800 */
[----:B0-----:R-:W-:-:S04]  /*0200*/  SHF.R.U32.HI R3, RZ, 0x17, R0 ;  /* 0x00000017ff037819 */ /* 0x001fc80000011600 */
[----:B------:R-:W-:-:S05]  /*0210*/  LOP3.LUT R3, R3, 0xff, RZ, 0xc0, !PT ;  /* 0x000000ff03037812 */ /* 0x000fca00078ec0ff */
[----:B------:R-:W-:-:S05]  /*0220*/  VIADD R7, R3, 0xffffffff ;  /* 0xffffffff03077836 */ /* 0x000fca0000000000 */
[----:B------:R-:W-:-:S13]  /*0230*/  ISETP.GT.U32.OR P0, PT, R7, 0xfd, !PT ;  /* 0x000000fd0700780c */ /* 0x000fda0007f04470 */
[----:B------:R-:W-:Y:S01]  /*0240*/  @!P0 IMAD.MOV.U32 R6, RZ, RZ, RZ ;  /* 0x000000ffff068224 */ /* 0x000fe200078e00ff */
[----:B-1----:R-:W-:Y:S06]  /*0250*/  @!P0 BRA `(.L_x_3) ;  /* 0x00000000003c8947 */ /* 0x002fec0003800000 */
[----:B------:R-:W-:-:S13]  /*0260*/  FSETP.GTU.FTZ.AND P0, PT, |R0|, +INF , PT ;  /* 0x7f8000000000780b */ /* 0x000fda0003f1c200 */
[----:B------:R-:W-:Y:S05]  /*0270*/  @P0 BRA `(.L_x_4) ;  /* 0x0000000400240947 */ /* 0x000fea0003800000 */
[----:B------:R-:W-:-:S05]  /*0280*/  IMAD.MOV.U32 R6, RZ, RZ, -0x401d203b ;  /* 0xbfe2dfc5ff067424 */ /* 0x000fca00078e00ff */
[----:B------:R-:W-:-:S13]  /*0290*/  LOP3.LUT P0, RZ, R6, 0x7fffffff, R5, 0xc8, !PT ;  /* 0x7fffffff06ff7812 */ /* 0x000fda000780c805 */
[----:B------:R-:W-:Y:S05]  /*02a0*/  @!P0 BRA `(.L_x_5) ;  /* 0x0000000400108947 */ /* 0x000fea0003800000 */
[----:B------:R-:W-:-:S13]  /*02b0*/  LOP3.LUT P0, RZ, R5, 0x7fffffff, RZ, 0xc0, !PT ;  /* 0x7fffffff05ff7812 */ /* 0x000fda000780c0ff */
[----:B------:R-:W-:Y:S05]  /*02c0*/  @!P0 BRA `(.L_x_6) ;  /* 0x0000000400008947 */ /* 0x000fea0003800000 */
[----:B------:R-:W-:Y:S02]  /*02d0*/  FSETP.NEU.FTZ.AND P0, PT, |R0|, +INF , PT ;  /* 0x7f8000000000780b */ /* 0x000fe40003f1d200 */
[----:B------:R-:W-:-:S04]  /*02e0*/  LOP3.LUT P1, RZ, R6, 0x7fffffff, RZ, 0xc0, !PT ;  /* 0x7fffffff06ff7812 */ /* 0x000fc8000782c0ff */
[----:B------:R-:W-:-:S13]  /*02f0*/  PLOP3.LUT P0, PT, P0, P1, PT, 0x2f, 0xf2 ;  /* 0x0000000000f2781c */ /* 0x000fda0000702577 */
[----:B------:R-:W-:Y:S05]  /*0300*/  @P0 BRA `(.L_x_7) ;  /* 0x0000000000e40947 */ /* 0x000fea0003800000 */
[----:B------:R-:W-:-:S13]  /*0310*/  ISETP.GE.AND P0, PT, R7, RZ, PT ;  /* 0x000000ff0700720c */ /* 0x000fda0003f06270 */
[----:B------:R-:W-:Y:S02]  /*0320*/  @P0 IMAD.MOV.U32 R6, RZ, RZ, RZ ;  /* 0x000000ffff060224 */ /* 0x000fe400078e00ff */
[----:B------:R-:W-:Y:S01]  /*0330*/  @!P0 FFMA R5, R0, 1.84467440737095516160e+19, RZ ;  /* 0x5f80000000058823 */ /* 0x000fe200000000ff */
[----:B------:R-:W-:-:S07]  /*0340*/  @!P0 IMAD.MOV.U32 R6, RZ, RZ, -0x40 ;  /* 0xffffffc0ff068424 */ /* 0x000fce00078e00ff */
.L_x_3:
[----:B------:R-:W-:Y:S01]  /*0350*/  UMOV UR6, 0xbfe2dfc5 ;  /* 0xbfe2dfc500067882 */ /* 0x000fe20000000000 */
[----:B------:R-:W-:Y:S01]  /*0360*/  VIADD R3, R3, 0xffffff81 ;  /* 0xffffff8103037836 */ /* 0x000fe20000000000 */
[----:B------:R-:W0:Y:S01]  /*0370*/  MUFU.RCP R7, UR6 ;  /* 0x0000000600077d08 */ /* 0x000e220008001000 */
[----:B------:R-:W-:Y:S02]  /*0380*/  FADD.FTZ R9, -RZ, -UR6 ;  /* 0x80000006ff097e21 */ /* 0x000fe40008010100 */
[C---:B------:R-:W-:Y:S01]  /*0390*/  IMAD R0, R3.reuse, -0x800000, R5 ;  /* 0xff80000003007824 */ /* 0x040fe200078e0205 */
[----:B------:R-:W-:Y:S01]  /*03a0*/  IADD3 R6, PT, PT, R3, R6, RZ ;  /* 0x0000000603067210 */ /* 0x000fe20007ffe0ff */
[----:B0-----:R-:W-:-:S04]  /*03b0*/  FFMA R8, R7, R9, 1 ;  /* 0x3f80000007087423 */ /* 0x001fc80000000009 */
[----:B------:R-:W-:-:S04]  /*03c0*/  FFMA R7, R7, R8, R7 ;  /* 0x0000000807077223 */ /* 0x000fc80000000007 */
[----:B------:R-:W-:-:S04]  /*03d0*/  FFMA R8, R0, R7, RZ ;  /* 0x0000000700087223 */ /* 0x000fc800000000ff */
[----:B------:R-:W-:-:S04]  /*03e0*/  FFMA R5, R9, R8, R0 ;  /* 0x0000000809057223 */ /* 0x000fc80000000000 */
[----:B------:R-:W-:-:S04]  /*03f0*/  FFMA R8, R7, R5, R8 ;  /* 0x0000000507087223 */ /* 0x000fc80000000008 */
[----:B------:R-:W-:-:S04]  /*0400*/  FFMA R9, R9, R8, R0 ;  /* 0x0000000809097223 */ /* 0x000fc80000000000 */
[----:B------:R-:W-:-:S05]  /*0410*/  FFMA R5, R7, R9, R8 ;  /* 0x0000000907057223 */ /* 0x000fca0000000008 */
[----:B------:R-:W-:-:S04]  /*0420*/  SHF.R.U32.HI R0, RZ, 0x17, R5 ;  /* 0x00000017ff007819 */ /* 0x000fc80000011605 */
[----:B------:R-:W-:-:S05]  /*0430*/  LOP3.LUT R0, R0, 0xff, RZ, 0xc0, !PT ;  /* 0x000000ff00007812 */ /* 0x000fca00078ec0ff */
[----:B------:R-:W-:-:S04]  /*0440*/  IMAD.IADD R10, R0, 0x1, R6 ;  /* 0x00000001000a7824 */ /* 0x000fc800078e0206 */
[----:B------:R-:W-:-:S05]  /*0450*/  VIADD R0, R10, 0xffffffff ;  /* 0xffffffff0a007836 */ /* 0x000fca0000000000 */
[----:B------:R-:W-:-:S13]  /*0460*/  ISETP.GE.U32.AND P0, PT, R0, 0xfe, PT ;  /* 0x000000fe0000780c */ /* 0x000fda0003f06070 */
[----:B------:R-:W-:Y:S05]  /*0470*/  @!P0 BRA `(.L_x_8) ;  /* 0x0000000000808947 */ /* 0x000fea0003800000 */
[----:B------:R-:W-:-:S13]  /*0480*/  ISETP.GT.AND P0, PT, R10, 0xfe, PT ;  /* 0x000000fe0a00780c */ /* 0x000fda0003f04270 */
[----:B------:R-:W-:Y:S05]  /*0490*/  @P0 BRA `(.L_x_9) ;  /* 0x00000000006c0947 */ /* 0x000fea0003800000 */
[----:B------:R-:W-:-:S13]  /*04a0*/  ISETP.GE.AND P0, PT, R10, 0x1, PT ;  /* 0x000000010a00780c */ /* 0x000fda0003f06270 */
[----:B------:R-:W-:Y:S05]  /*04b0*/  @P0 BRA `(.L_x_10) ;  /* 0x0000000000980947 */ /* 0x000fea0003800000 */
[----:B------:R-:W-:Y:S02]  /*04c0*/  ISETP.GE.AND P0, PT, R10, -0x18, PT ;  /* 0xffffffe80a00780c */ /* 0x000fe40003f06270 */
[----:B------:R-:W-:-:S11]  /*04d0*/  LOP3.LUT R5, R5, 0x80000000, RZ, 0xc0, !PT ;  /* 0x8000000005057812 */ /* 0x000fd600078ec0ff */
[----:B------:R-:W-:Y:S05]  /*04e0*/  @!P0 BRA `(.L_x_10) ;  /* 0x00000000008c8947 */ /* 0x000fea0003800000 */
[CCC-:B------:R-:W-:Y:S01]  /*04f0*/  FFMA.RZ R0, R7.reuse, R9.reuse, R8.reuse ;  /* 0x0000000907007223 */ /* 0x1c0fe2000000c008 */
[C---:B------:R-:W-:Y:S01]  /*0500*/  VIADD R6, R10.reuse, 0x20 ;  /* 0x000000200a067836 */ /* 0x040fe20000000000 */
[C---:B------:R-:W-:Y:S02]  /*0510*/  ISETP.NE.AND P2, PT, R10.reuse, RZ, PT ;  /* 0x000000ff0a00720c */ /* 0x040fe40003f45270 */
[----:B------:R-:W-:Y:S02]  /*0520*/  ISETP.NE.AND P1, PT, R10, RZ, PT ;  /* 0x000000ff0a00720c */ /* 0x000fe40003f25270 */
[----:B------:R-:W-:Y:S01]  /*0530*/  LOP3.LUT R3, R0, 0x7fffff, RZ, 0xc0, !PT ;  /* 0x007fffff00037812 */ /* 0x000fe200078ec0ff */
[CCC-:B------:R-:W-:Y:S01]  /*0540*/  FFMA.RP R0, R7.reuse, R9.reuse, R8.reuse ;  /* 0x0000000907007223 */ /* 0x1c0fe20000008008 */
[----:B------:R-:W-:Y:S01]  /*0550*/  FFMA.RM R7, R7, R9, R8 ;  /* 0x0000000907077223 */ /* 0x000fe20000004008 */
[----:B------:R-:W-:Y:S01]  /*0560*/  IMAD.MOV R8, RZ, RZ, -R10 ;  /* 0x000000ffff087224 */ /* 0x000fe200078e0a0a */
[----:B------:R-:W-:-:S03]  /*0570*/  LOP3.LUT R3, R3, 0x800000, RZ, 0xfc, !PT ;  /* 0x0080000003037812 */ /* 0x000fc600078efcff */
[----:B------:R-:W-:Y:S02]  /*0580*/  FSETP.NEU.FTZ.AND P0, PT, R0, R7, PT ;  /* 0x000000070000720b */ /* 0x000fe40003f1d000 */
[----:B------:R-:W-:Y:S02]  /*0590*/  SHF.L.U32 R6, R3, R6, RZ ;  /* 0x0000000603067219 */ /* 0x000fe400000006ff */
[----:B------:R-:W-:Y:S02]  /*05a0*/  SEL R0, R8, RZ, P2 ;  /* 0x000000ff08007207 */ /* 0x000fe40001000000 */
[----:B------:R-:W-:Y:S02]  /*05b0*/  ISETP.NE.AND P1, PT, R6, RZ, P1 ;  /* 0x000000ff0600720c */ /* 0x000fe40000f25270 */
[----:B------:R-:W-:Y:S02]  /*05c0*/  SHF.R.U32.HI R0, RZ, R0, R3 ;  /* 0x00000000ff007219 */ /* 0x000fe40000011603 */
[----:B------:R-:W-:-:S02]  /*05d0*/  PLOP3.LUT P0, PT, P0, P1, PT, 0xf8, 0x8f ;  /* 0x00000000008f781c */ /* 0x000fc40000703f70 */
[----:B------:R-:W-:Y:S02]  /*05e0*/  SHF.R.U32.HI R6, RZ, 0x1, R0 ;  /* 0x00000001ff067819 */ /* 0x000fe40000011600 */
[----:B------:R-:W-:-:S04]  /*05f0*/  SEL R3, RZ, 0x1, !P0 ;  /* 0x00000001ff037807 */ /* 0x000fc80004000000 */
[----:B------:R-:W-:-:S04]  /*0600*/  LOP3.LUT R3, R3, 0x1, R6, 0xf8, !PT ;  /* 0x0000000103037812 */ /* 0x000fc800078ef806 */
[----:B------:R-:W-:-:S04]  /*0610*/  LOP3.LUT R3, R3, R0, RZ, 0xc0, !PT ;  /* 0x0000000003037212 */ /* 0x000fc800078ec0ff */
[----:B------:R-:W-:-:S04]  /*0620*/  IADD3 R6, PT, PT, R6, R3, RZ ;  /* 0x0000000306067210 */ /* 0x000fc80007ffe0ff */
[----:B------:R-:W-:Y:S01]  /*0630*/  LOP3.LUT R5, R6, R5, RZ, 0xfc, !PT ;  /* 0x0000000506057212 */ /* 0x000fe200078efcff */
[----:B------:R-:W-:Y:S06]  /*0640*/  BRA `(.L_x_10) ;  /* 0x0000000000347947 */ /* 0x000fec0003800000 */
.L_x_9:
[----:B------:R-:W-:-:S04]  /*0650*/  LOP3.LUT R5, R5, 0x80000000, RZ, 0xc0, !PT ;  /* 0x8000000005057812 */ /* 0x000fc800078ec0ff */
[----:B------:R-:W-:Y:S01]  /*0660*/  LOP3.LUT R5, R5, 0x7f800000, RZ, 0xfc, !PT ;  /* 0x7f80000005057812 */ /* 0x000fe200078efcff */
[----:B------:R-:W-:Y:S06]  /*0670*/  BRA `(.L_x_10) ;  /* 0x0000000000287947 */ /* 0x000fec0003800000 */
.L_x_8:
[----:B------:R-:W-:Y:S01]  /*0680*/  IMAD R5, R6, 0x800000, R5 ;  /* 0x0080000006057824 */ /* 0x000fe200078e0205 */
[----:B------:R-:W-:Y:S06]  /*0690*/  BRA `(.L_x_10) ;  /* 0x0000000000207947 */ /* 0x000fec0003800000 */
.L_x_7:
[----:B------:R-:W-:-:S04]  /*06a0*/  LOP3.LUT R5, R6, 0x80000000, R5, 0x48, !PT ;  /* 0x8000000006057812 */ /* 0x000fc800078e4805 */
[----:B------:R-:W-:Y:S01]  /*06b0*/  LOP3.LUT R5, R5, 0x7f800000, RZ, 0xfc, !PT ;  /* 0x7f80000005057812 */ /* 0x000fe200078efcff */
[----:B------:R-:W-:Y:S06]  /*06c0*/  BRA `(.L_x_10) ;  /* 0x0000000000147947 */ /* 0x000fec0003800000 */
.L_x_6:
[----:B------:R-:W-:Y:S01]  /*06d0*/  LOP3.LUT R5, R6, 0x80000000, R5, 0x48, !PT ;  /* 0x8000000006057812 */ /* 0x000fe200078e4805 */
[----:B------:R-:W-:Y:S06]  /*06e0*/  BRA `(.L_x_10) ;  /* 0x00000000000c7947 */ /* 0x000fec0003800000 */
.L_x_5:
[----:B------:R-:W0:Y:S01]  /*06f0*/  MUFU.RSQ R5, -QNAN ;  /* 0xffc0000000057908 */ /* 0x000e220000001400 */
[----:B------:R-:W-:Y:S05]  /*0700*/  BRA `(.L_x_10) ;  /* 0x0000000000047947 */ /* 0x000fea0003800000 */
.L_x_4:
[----:B------:R-:W-:-:S07]  /*0710*/  FADD.FTZ R5, R0, -1.7724539041519165039 ;  /* 0xbfe2dfc500057421 */ /* 0x000fce0000010000 */
.L_x_10:
[----:B0-----:R-:W-:Y:S02]  /*0720*/  IMAD.MOV.U32 R7, RZ, RZ, R5 ;  /* 0x000000ffff077224 */ /* 0x001fe400078e0005 */
[----:B------:R-:W-:-:S04]  /*0730*/  IMAD.MOV.U32 R5, RZ, RZ, 0x0 ;  /* 0x00000000ff057424 */ /* 0x000fc800078e00ff */
[----:B------:R-:W-:Y:S05]  /*0740*/  RET.REL.NODEC R4 `(pme_self_energy) ;  /* 0xfffffff8042c7950 */ /* 0x000fea0003c3ffff */
.L_x_11:
        /* <DEDUP_REMOVED lines=11> */
.L_x_139:


//--------------------- .text.pme_interpolate_forces --------------------------
	.section	.text.pme_interpolate_forces,"ax",@progbits
	.align	128
        .global         pme_interpolate_forces
        .type           pme_interpolate_forces,@function
        .size           pme_interpolate_forces,(.L_x_140 - pme_interpolate_forces)
        .other          pme_interpolate_forces,@"STO_CUDA_ENTRY STV_DEFAULT"
pme_interpolate_forces:
.text.pme_interpolate_forces:
        /* <DEDUP_REMOVED lines=10> */
[----:B0-----:R-:W-:-:S06]  /*00a0*/  IMAD.WIDE R2, R5, 0x4, R2 ;  /* 0x0000000405027825 */ /* 0x001fcc00078e0202 */
[----:B-1----:R-:W2:Y:S02]  /*00b0*/  LDG.E.CONSTANT R3, desc[UR6][R2.64] ;  /* 0x0000000602037981 */ /* 0x002ea4000c1e9900 */
[----:B--2---:R-:W-:-:S13]  /*00c0*/  FSETP.GEU.AND P0, PT, |R3|, 1.00000001335143196e-10, PT ;  /* 0x2edbe6ff0300780b */ /* 0x004fda0003f0e200 */
[----:B------:R-:W-:Y:S05]  /*00d0*/  @!P0 EXIT ;  /* 0x000000000000894d */ /* 0x000fea0003800000 */
[----:B------:R-:W0:Y:S01]  /*00e0*/  LDC.64 R8, c[0x0][0x380] ;  /* 0x0000e000ff087b82 */ /* 0x000e220000000a00 */
[----:B------:R-:W-:Y:S01]  /*00f0*/  LEA R5, R5, R5, 0x1 ;  /* 0x0000000505057211 */ /* 0x000fe200078e08ff */
[----:B------:R-:W1:Y:S01]  /*0100*/  LDCU.64 UR4, c[0x0][0x3b0] ;  /* 0x00007600ff0477ac */ /* 0x000e620008000a00 */
[----:B------:R-:W2:Y:S03]  /*0110*/  LDCU UR8, c[0x0][0x3a4] ;  /* 0x00007480ff0877ac */ /* 0x000ea60008000800 */
[----:B0-----:R-:W-:-:S05]  /*0120*/  IMAD.WIDE R8, R5, 0x4, R8 ;  /* 0x0000000405087825 */ /* 0x001fca00078e0208 */
[----:B------:R-:W1:Y:S04]  /*0130*/  LDG.E.CONSTANT R0, desc[UR6][R8.64] ;  /* 0x0000000608007981 */ /* 0x000e68000c1e9900 */
[----:B------:R-:W3:Y:S04]  /*0140*/  LDG.E.CONSTANT R2, desc[UR6][R8.64+0x4] ;  /* 0x0000040608027981 */ /* 0x000ee8000c1e9900 */
[----:B------:R-:W4:Y:S01]  /*0150*/  LDG.E.CONSTANT R4, desc[UR6][R8.64+0x8] ;  /* 0x0000080608047981 */ /* 0x000f22000c1e9900 */
[----:B--2---:R-:W-:Y:S01]  /*0160*/  I2FP.F32.S32 R6, UR8 ;  /* 0x0000000800067c45 */ /* 0x004fe20008201400 */
[----:B------:R-:W0:Y:S01]  /*0170*/  LDCU.64 UR8, c[0x0][0x3a8] ;  /* 0x00007500ff0877ac */ /* 0x000e220008000a00 */
[----:B------:R-:W-:Y:S01]  /*0180*/  HFMA2 R19, -RZ, RZ, 1.541015625, -0.052093505859375 ;  /* 0x3e2aaaabff137431 */ /* 0x000fe200000001ff */
[----:B------:R-:W-:Y:S01]  /*0190*/  MOV R13, 0x40c00000 ;  /* 0x40c00000000d7802 */ /* 0x000fe20000000f00 */
[----:B------:R-:W-:Y:S01]  /*01a0*/  BSSY.RECONVERGENT B2, `(.L_x_12) ;  /* 0x0000029000027945 */ /* 0x000fe20003800200 */
[----:B0-----:R-:W-:Y:S01]  /*01b0*/  I2FP.F32.S32 R10, UR9 ;  /* 0x00000009000a7c45 */ /* 0x001fe20008201400 */
[----:B-1----:R-:W-:Y:S01]  /*01c0*/  FMUL R0, R0, UR4 ;  /* 0x0000000400007c20 */ /* 0x002fe20008400000 */
[----:B------:R-:W4:Y:S03]  /*01d0*/  LDCU UR4, c[0x0][0x3b8] ;  /* 0x00007700ff0477ac */ /* 0x000f260008000800 */
[----:B------:R-:W0:Y:S01]  /*01e0*/  FRND.FLOOR R7, R0 ;  /* 0x0000000000077307 */ /* 0x000e220000205000 */
[----:B---3--:R-:W-:-:S07]  /*01f0*/  FMUL R2, R2, UR5 ;  /* 0x0000000502027c20 */ /* 0x008fce0008400000 */
[----:B------:R-:W1:Y:S01]  /*0200*/  FRND.FLOOR R11, R2 ;  /* 0x00000002000b7307 */ /* 0x000e620000205000 */
[----:B0-----:R-:W-:Y:S01]  /*0210*/  FADD R7, R0, -R7 ;  /* 0x8000000700077221 */ /* 0x001fe20000000000 */
[----:B------:R-:W-:-:S03]  /*0220*/  FFMA R0, R19, -R13, 1 ;  /* 0x3f80000013007423 */ /* 0x000fc6000000080d */
[----:B------:R-:W-:Y:S01]  /*0230*/  FMUL R12, R7, R6 ;  /* 0x00000006070c7220 */ /* 0x000fe20000400000 */
[----:B----4-:R-:W-:Y:S01]  /*0240*/  FMUL R7, R4, UR4 ;  /* 0x0000000404077c20 */ /* 0x010fe20008400000 */
[----:B------:R-:W-:Y:S01]  /*0250*/  I2FP.F32.S32 R4, UR8 ;  /* 0x0000000800047c45 */ /* 0x000fe20008201400 */
[----:B------:R-:W-:Y:S01]  /*0260*/  FFMA R19, R0, R19, 0.16666667163372039795 ;  /* 0x3e2aaaab00137423 */ /* 0x000fe20000000013 */
[----:B------:R-:W0:Y:S01]  /*0270*/  F2I.TRUNC.NTZ R30, R12 ;  /* 0x0000000c001e7305 */ /* 0x000e22000020f100 */
[----:B-1----:R-:W-:-:S04]  /*0280*/  FADD R11, R2, -R11 ;  /* 0x8000000b020b7221 */ /* 0x002fc80000000000 */
[----:B------:R-:W-:-:S03]  /*0290*/  FMUL R11, R11, R4 ;  /* 0x000000040b0b7220 */ /* 0x000fc60000400000 */
[----:B------:R-:W1:Y:S01]  /*02a0*/  FRND.FLOOR R8, R7 ;  /* 0x0000000700087307 */ /* 0x000e620000205000 */
[----:B0-----:R-:W-:-:S07]  /*02b0*/  I2FP.F32.S32 R49, R30 ;  /* 0x0000001e00317245 */ /* 0x001fce0000201400 */
[----:B------:R-:W0:Y:S01]  /*02c0*/  F2I.TRUNC.NTZ R15, R11 ;  /* 0x0000000b000f7305 */ /* 0x000e22000020f100 */
[----:B------:R-:W-:Y:S01]  /*02d0*/  FADD R49, R12, -R49 ;  /* 0x800000310c317221 */ /* 0x000fe20000000000 */
[----:B-1----:R-:W-:-:S03]  /*02e0*/  FADD R9, R7, -R8 ;  /* 0x8000000807097221 */ /* 0x002fc60000000000 */
[C---:B------:R-:W-:Y:S01]  /*02f0*/  FADD R54, -R49.reuse, 1 ;  /* 0x3f80000031367421 */ /* 0x040fe20000000100 */
[----:B------:R-:W-:Y:S01]  /*0300*/  FMUL R26, R49, R49 ;  /* 0x00000031311a7220 */ /* 0x000fe20000400000 */
[----:B------:R-:W-:Y:S02]  /*0310*/  FMUL R9, R9, R10 ;  /* 0x0000000a09097220 */ /* 0x000fe40000400000 */
[C---:B------:R-:W-:Y:S02]  /*0320*/  FMUL R7, R54.reuse, R54 ;  /* 0x0000003636077220 */ /* 0x040fe40000400000 */
[----:B------:R-:W1:Y:S02]  /*0330*/  F2I.TRUNC.NTZ R17, R9 ;  /* 0x0000000900117305 */ /* 0x000e64000020f100 */
[----:B------:R-:W-:Y:S01]  /*0340*/  FMUL R2, R54, R7 ;  /* 0x0000000736027220 */ /* 0x000fe20000400000 */
[----:B0-----:R-:W-:-:S03]  /*0350*/  I2FP.F32.S32 R0, R15 ;  /* 0x0000000f00007245 */ /* 0x001fc60000201400 */
[----:B------:R-:W-:Y:S02]  /*0360*/  FFMA R46, R2, R19, RZ ;  /* 0x00000013022e7223 */ /* 0x000fe400000000ff */
[----:B------:R-:W-:Y:S01]  /*0370*/  FADD R43, R11, -R0 ;  /* 0x800000000b2b7221 */ /* 0x000fe20000000000 */
[----:B------:R-:W0:Y:S01]  /*0380*/  FCHK P0, R2, 6 ;  /* 0x40c0000002007902 */ /* 0x000e220000000000 */
[----:B------:R-:W-:Y:S01]  /*0390*/  FFMA R7, R46, -6, R2 ;  /* 0xc0c000002e077823 */ /* 0x000fe20000000002 */
[----:B------:R-:W-:-:S03]  /*03a0*/  FMUL R0, R49, R26 ;  /* 0x0000001a31007220 */ /* 0x000fc60000400000 */
[----:B------:R-:W-:Y:S01]  /*03b0*/  FFMA R46, R19, R7, R46 ;  /* 0x00000007132e7223 */ /* 0x000fe2000000002e */
[----:B-1----:R-:W-:-:S05]  /*03c0*/  I2FP.F32.S32 R8, R17 ;  /* 0x0000001100087245 */ /* 0x002fca0000201400 */
[----:B------:R-:W-:Y:S01]  /*03d0*/  FADD R7, R9, -R8 ;  /* 0x8000000809077221 */ /* 0x000fe20000000000 */
[----:B0-----:R-:W-:Y:S06]  /*03e0*/  @!P0 BRA `(.L_x_13) ;  /* 0x0000000000108947 */ /* 0x001fec0003800000 */
[----:B------:R-:W-:Y:S02]  /*03f0*/  MOV R9, R2 ;  /* 0x0000000200097202 */ /* 0x000fe40000000f00 */
[----:B------:R-:W-:-:S07]  /*0400*/  MOV R8, 0x420 ;  /* 0x0000042000087802 */ /* 0x000fce0000000f00 */
[----:B------:R-:W-:Y:S05]  /*0410*/  CALL.REL.NOINC `($__internal_1_$__cuda_sm3x_div_rn_noftz_f32_slowpath) ;  /* 0x0000004000887944 */ /* 0x000fea0003c00000 */
[----:B------:R-:W-:-:S07]  /*0420*/  MOV R46, R2 ;  /* 0x00000002002e7202 */ /* 0x000fce0000000f00 */
.L_x_13:
[----:B------:R-:W-:Y:S05]  /*0430*/  BSYNC.RECONVERGENT B2 ;  /* 0x0000000000027941 */ /* 0x000fea0003800200 */
.L_x_12:
[----:B------:R-:W-:Y:S02]  /*0440*/  HFMA2 R44, -RZ, RZ, 1.541015625, -0.052093505859375 ;  /* 0x3e2aaaabff2c7431 */ /* 0x000fe400000001ff */
[----:B------:R-:W-:Y:S01]  /*0450*/  FFMA R9, R26, -R13, 4 ;  /* 0x408000001a097423 */ /* 0x000fe2000000080d */
[----:B------:R-:W-:Y:S03]  /*0460*/  BSSY.RECONVERGENT B2, `(.L_x_14) ;  /* 0x000000c000027945 */ /* 0x000fe60003800200 */
[----:B------:R-:W-:-:S04]  /*0470*/  FFMA R9, R0, 3, R9 ;  /* 0x4040000000097823 */ /* 0x000fc80000000009 */
[----:B------:R-:W0:Y:S01]  /*0480*/  FCHK P0, R9, 6 ;  /* 0x40c0000009007902 */ /* 0x000e220000000000 */
[----:B------:R-:W-:-:S04]  /*0490*/  FFMA R11, R44, -R13, 1 ;  /* 0x3f8000002c0b7423 */ /* 0x000fc8000000080d */
[----:B------:R-:W-:-:S04]  /*04a0*/  FFMA R44, R11, R44, 0.16666667163372039795 ;  /* 0x3e2aaaab0b2c7423 */ /* 0x000fc8000000002c */
[----:B------:R-:W-:-:S04]  /*04b0*/  FFMA R2, R44, R9, RZ ;  /* 0x000000092c027223 */ /* 0x000fc800000000ff */
[----:B------:R-:W-:-:S04]  /*04c0*/  FFMA R11, R2, -6, R9 ;  /* 0xc0c00000020b7823 */ /* 0x000fc80000000009 */
[----:B------:R-:W-:Y:S01]  /*04d0*/  FFMA R44, R44, R11, R2 ;  /* 0x0000000b2c2c7223 */ /* 0x000fe20000000002 */
[----:B0-----:R-:W-:Y:S06]  /*04e0*/  @!P0 BRA `(.L_x_15) ;  /* 0x00000000000c8947 */ /* 0x001fec0003800000 */
[----:B------:R-:W-:-:S07]  /*04f0*/  MOV R8, 0x510 ;  /* 0x0000051000087802 */ /* 0x000fce0000000f00 */
[----:B------:R-:W-:Y:S05]  /*0500*/  CALL.REL.NOINC `($__internal_1_$__cuda_sm3x_div_rn_noftz_f32_slowpath) ;  /* 0x00000040004c7944 */ /* 0x000fea0003c00000 */
[----:B------:R-:W-:-:S07]  /*0510*/  MOV R44, R2 ;  /* 0x00000002002c7202 */ /* 0x000fce0000000f00 */
.L_x_15:
[----:B------:R-:W-:Y:S05]  /*0520*/  BSYNC.RECONVERGENT B2 ;  /* 0x0000000000027941 */ /* 0x000fea0003800200 */
.L_x_14:
[----:B------:R-:W-:Y:S01]  /*0530*/  HFMA2 R2, -RZ, RZ, 2.125, 0 ;  /* 0x40400000ff027431 */ /* 0x000fe200000001ff */
[----:B------:R-:W-:Y:S01]  /*0540*/  MOV R14, 0x3e2aaaab ;  /* 0x3e2aaaab000e7802 */ /* 0x000fe20000000f00 */
[----:B------:R-:W-:Y:S04]  /*0550*/  BSSY.RECONVERGENT B2, `(.L_x_16) ;  /* 0x000000e000027945 */ /* 0x000fe80003800200 */
[----:B------:R-:W-:Y:S01]  /*0560*/  FFMA R11, R14, -R13, 1 ;  /* 0x3f8000000e0b7423 */ /* 0x000fe2000000080d */
[----:B------:R-:W-:-:S03]  /*0570*/  FFMA R9, R49, R2, 1 ;  /* 0x3f80000031097423 */ /* 0x000fc60000000002 */
[----:B------:R-:W-:Y:S01]  /*0580*/  FFMA R14, R11, R14, 0.16666667163372039795 ;  /* 0x3e2aaaab0b0e7423 */ /* 0x000fe2000000000e */
[----:B------:R-:W-:-:S04]  /*0590*/  FFMA R9, R26, 3, R9 ;  /* 0x404000001a097823 */ /* 0x000fc80000000009 */
[----:B------:R-:W-:-:S04]  /*05a0*/  FFMA R9, R0, -3, R9 ;  /* 0xc040000000097823 */ /* 0x000fc80000000009 */
[----:B------:R-:W0:Y:S01]  /*05b0*/  FCHK P0, R9, 6 ;  /* 0x40c0000009007902 */ /* 0x000e220000000000 */
[----:B------:R-:W-:-:S04]  /*05c0*/  FFMA R2, R14, R9, RZ ;  /* 0x000000090e027223 */ /* 0x000fc800000000ff */
[----:B------:R-:W-:-:S04]  /*05d0*/  FFMA R11, R2, -6, R9 ;  /* 0xc0c00000020b7823 */ /* 0x000fc80000000009 */
[----:B------:R-:W-:Y:S01]  /*05e0*/  FFMA R14, R14, R11, R2 ;  /* 0x0000000b0e0e7223 */ /* 0x000fe20000000002 */
[----:B0-----:R-:W-:Y:S06]  /*05f0*/  @!P0 BRA `(.L_x_17) ;  /* 0x00000000000c8947 */ /* 0x001fec0003800000 */
[----:B------:R-:W-:-:S07]  /*0600*/  MOV R8, 0x620 ;  /* 0x0000062000087802 */ /* 0x000fce0000000f00 */
[----:B------:R-:W-:Y:S05]  /*0610*/  CALL.REL.NOINC `($__internal_1_$__cuda_sm3x_div_rn_noftz_f32_slowpath) ;  /* 0x0000004000087944 */ /* 0x000fea0003c00000 */
[----:B------:R-:W-:-:S07]  /*0620*/  MOV R14, R2 ;  /* 0x00000002000e7202 */ /* 0x000fce0000000f00 */
.L_x_17:
[----:B------:R-:W-:Y:S05]  /*0630*/  BSYNC.RECONVERGENT B2 ;  /* 0x0000000000027941 */ /* 0x000fea0003800200 */
.L_x_16:
[----:B------:R-:W-:Y:S01]  /*0640*/  HFMA2 R2, -RZ, RZ, 1.541015625, -0.052093505859375 ;  /* 0x3e2aaaabff027431 */ /* 0x000fe200000001ff */
[----:B------:R-:W0:Y:S01]  /*0650*/  FCHK P0, R0, 6 ;  /* 0x40c0000000007902 */ /* 0x000e220000000000 */
[----:B------:R-:W-:Y:S03]  /*0660*/  BSSY.RECONVERGENT B2, `(.L_x_18) ;  /* 0x000000b000027945 */ /* 0x000fe60003800200 */
[----:B------:R-:W-:-:S04]  /*0670*/  FFMA R9, R2, -R13, 1 ;  /* 0x3f80000002097423 */ /* 0x000fc8000000080d */
[----:B------:R-:W-:-:S04]  /*0680*/  FFMA R2, R9, R2, 0.16666667163372039795 ;  /* 0x3e2aaaab09027423 */ /* 0x000fc80000000002 */
[----:B------:R-:W-:-:S04]  /*0690*/  FFMA R9, R0, R2, RZ ;  /* 0x0000000200097223 */ /* 0x000fc800000000ff */
[----:B------:R-:W-:-:S04]  /*06a0*/  FFMA R24, R9, -6, R0 ;  /* 0xc0c0000009187823 */ /* 0x000fc80000000000 */
[----:B------:R-:W-:Y:S01]  /*06b0*/  FFMA R24, R2, R24, R9 ;  /* 0x0000001802187223 */ /* 0x000fe20000000009 */
[----:B0-----:R-:W-:Y:S06]  /*06c0*/  @!P0 BRA `(.L_x_19) ;  /* 0x0000000000108947 */ /* 0x001fec0003800000 */
[----:B------:R-:W-:Y:S02]  /*06d0*/  MOV R9, R0 ;  /* 0x0000000000097202 */ /* 0x000fe40000000f00 */
[----:B------:R-:W-:-:S07]  /*06e0*/  MOV R8, 0x700 ;  /* 0x0000070000087802 */ /* 0x000fce0000000f00 */
[----:B------:R-:W-:Y:S05]  /*06f0*/  CALL.REL.NOINC `($__internal_1_$__cuda_sm3x_div_rn_noftz_f32_slowpath) ;  /* 0x0000003c00d07944 */ /* 0x000fea0003c00000 */
[----:B------:R-:W-:-:S07]  /*0700*/  MOV R24, R2 ;  /* 0x0000000200187202 */ /* 0x000fce0000000f00 */
.L_x_19:
[----:B------:R-:W-:Y:S05]  /*0710*/  BSYNC.RECONVERGENT B2 ;  /* 0x0000000000027941 */ /* 0x000fea0003800200 */
.L_x_18:
[C---:B------:R-:W-:Y:S01]  /*0720*/  FADD R27, -R43.reuse, 1 ;  /* 0x3f8000002b1b7421 */ /* 0x040fe20000000100 */
[----:B------:R-:W-:Y:S02]  /*0730*/  HFMA2 R2, -RZ, RZ, 1.541015625, -0.052093505859375 ;  /* 0x3e2aaaabff027431 */ /* 0x000fe400000001ff */
[----:B------:R-:W-:Y:S01]  /*0740*/  FMUL R55, R43, R43 ;  /* 0x0000002b2b377220 */ /* 0x000fe20000400000 */
[----:B------:R-:W-:Y:S01]  /*0750*/  BSSY.RECONVERGENT B2, `(.L_x_20) ;  /* 0x000000e000027945 */ /* 0x000fe20003800200 */
[----:B------:R-:W-:-:S04]  /*0760*/  FMUL R0, R27, R27 ;  /* 0x0000001b1b007220 */ /* 0x000fc80000400000 */
[----:B------:R-:W-:Y:S01]  /*0770*/  FMUL R9, R27, R0 ;  /* 0x000000001b097220 */ /* 0x000fe20000400000 */
[----:B------:R-:W-:Y:S01]  /*0780*/  FMUL R0, R43, R55 ;  /* 0x000000372b007220 */ /* 0x000fe20000400000 */
[----:B------:R-:W-:Y:S02]  /*0790*/  FFMA R31, R2, -R13, 1 ;  /* 0x3f800000021f7423 */ /* 0x000fe4000000080d */
[----:B------:R-:W0:Y:S02]  /*07a0*/  FCHK P0, R9, 6 ;  /* 0x40c0000009007902 */ /* 0x000e240000000000 */
        /* <DEDUP_REMOVED lines=8> */
.L_x_21:
[----:B------:R-:W-:Y:S05]  /*0830*/  BSYNC.RECONVERGENT B2 ;  /* 0x0000000000027941 */ /* 0x000fea0003800200 */
.L_x_20:
        /* <DEDUP_REMOVED lines=14> */
.L_x_23:
[----:B------:R-:W-:Y:S05]  /*0920*/  BSYNC.RECONVERGENT B2 ;  /* 0x0000000000027941 */ /* 0x000fea0003800200 */
.L_x_22:
        /* <DEDUP_REMOVED lines=16> */
.L_x_25:
[----:B------:R-:W-:Y:S05]  /*0a30*/  BSYNC.RECONVERGENT B2 ;  /* 0x0000000000027941 */ /* 0x000fea0003800200 */
.L_x_24:
        /* <DEDUP_REMOVED lines=13> */
.L_x_27:
[----:B------:R-:W-:Y:S05]  /*0b10*/  BSYNC.RECONVERGENT B2 ;  /* 0x0000000000027941 */ /* 0x000fea0003800200 */
.L_x_26:
[C---:B------:R-:W-:Y:S01]  /*0b20*/  FADD R0, -R7.reuse, 1 ;  /* 0x3f80000007007421 */ /* 0x040fe20000000100 */
[----:B------:R-:W-:Y:S02]  /*0b30*/  HFMA2 R20, -RZ, RZ, 1.541015625, -0.052093505859375 ;  /* 0x3e2aaaabff147431 */ /* 0x000fe400000001ff */
[----:B------:R-:W-:Y:S01]  /*0b40*/  FMUL R18, R7, R7 ;  /* 0x0000000707127220 */ /* 0x000fe20000400000 */
[----:B------:R-:W-:Y:S01]  /*0b50*/  BSSY.RECONVERGENT B2, `(.L_x_28) ;  /* 0x000000e000027945 */ /* 0x000fe20003800200 */
[----:B------:R-:W-:-:S04]  /*0b60*/  FMUL R9, R0, R0 ;  /* 0x0000000000097220 */ /* 0x000fc80000400000 */
[----:B------:R-:W-:Y:S01]  /*0b70*/  FMUL R9, R0, R9 ;  /* 0x0000000900097220 */ /* 0x000fe20000400000 */
[----:B------:R-:W-:-:S03]  /*0b80*/  FFMA R21, R20, -R13, 1 ;  /* 0x3f80000014157423 */ /* 0x000fc6000000080d */
[----:B------:R-:W0:Y:S01]  /*0b90*/  FCHK P0, R9, 6 ;  /* 0x40c0000009007902 */ /* 0x000e220000000000 */
[----:B------:R-:W-:Y:S01]  /*0ba0*/  FFMA R20, R21, R20, 0.16666667163372039795 ;  /* 0x3e2aaaab15147423 */ /* 0x000fe20000000014 */
[----:B------:R-:W-:-:S03]  /*0bb0*/  FMUL R21, R7, R18 ;  /* 0x0000001207157220 */ /* 0x000fc60000400000 */
[----:B------:R-:W-:-:S04]  /*0bc0*/  FFMA R2, R20, R9, RZ ;  /* 0x0000000914027223 */ /* 0x000fc800000000ff */
[----:B------:R-:W-:-:S04]  /*0bd0*/  FFMA R23, R2, -6, R9 ;  /* 0xc0c0000002177823 */ /* 0x000fc80000000009 */
[----:B------:R-:W-:Y:S01]  /*0be0*/  FFMA R20, R20, R23, R2 ;  /* 0x0000001714147223 */ /* 0x000fe20000000002 */
[----:B0-----:R-:W-:Y:S06]  /*0bf0*/  @!P0 BRA `(.L_x_29) ;  /* 0x00000000000c8947 */ /* 0x001fec0003800000 */
[----:B------:R-:W-:-:S07]  /*0c00*/  MOV R8, 0xc20 ;  /* 0x00000c2000087802 */ /* 0x000fce0000000f00 */
[----:B------:R-:W-:Y:S05]  /*0c10*/  CALL.REL.NOINC `($__internal_1_$__cuda_sm3x_div_rn_noftz_f32_slowpath) ;  /* 0x0000003800887944 */ /* 0x000fea0003c00000 */
[----:B------:R-:W-:-:S07]  /*0c20*/  MOV R20, R2 ;  /* 0x0000000200147202 */ /* 0x000fce0000000f00 */
.L_x_29:
[----:B------:R-:W-:Y:S05]  /*0c30*/  BSYNC.RECONVERGENT B2 ;  /* 0x0000000000027941 */ /* 0x000fea0003800200 */
.L_x_28:
        /* <DEDUP_REMOVED lines=14> */
.L_x_31:
[----:B------:R-:W-:Y:S05]  /*0d20*/  BSYNC.RECONVERGENT B2 ;  /* 0x0000000000027941 */ /* 0x000fea0003800200 */
.L_x_30:
        /* <DEDUP_REMOVED lines=16> */
.L_x_33:
[----:B------:R-:W-:Y:S05]  /*0e30*/  BSYNC.RECONVERGENT B2 ;  /* 0x0000000000027941 */ /* 0x000fea0003800200 */
.L_x_32:
        /* <DEDUP_REMOVED lines=13> */
.L_x_35:
[----:B------:R-:W-:Y:S05]  /*0f10*/  BSYNC.RECONVERGENT B2 ;  /* 0x0000000000027941 */ /* 0x000fea0003800200 */
.L_x_34:
[----:B------:R-:W0:Y:S01]  /*0f20*/  LDCU UR9, c[0x0][0x3a4] ;  /* 0x00007480ff0977ac */ /* 0x000e220008000800 */
[----:B------:R-:W1:Y:S01]  /*0f30*/  LDCU.64 UR10, c[0x0][0x3a8] ;  /* 0x00007500ff0a77ac */ /* 0x000e620008000a00 */
[----:B0-----:R-:W-:Y:S01]  /*0f40*/  IABS R2, UR9 ;  /* 0x0000000900027c13 */ /* 0x001fe20008000000 */
[----:B------:R-:W-:Y:S02]  /*0f50*/  ULOP3.LUT UR4, URZ, UR9, URZ, 0x33, !UPT ;  /* 0x00000009ff047292 */ /* 0x000fe4000f8e33ff */
[----:B------:R-:W-:Y:S02]  /*0f60*/  IADD3 R30, PT, PT, R30, UR9, RZ ;  /* 0x000000091e1e7c10 */ /* 0x000fe4000fffe0ff */
[----:B------:R-:W-:Y:S02]  /*0f70*/  R2UR UR5, R2 ;  /* 0x00000000020572ca */ /* 0x000fe400000e0000 */
[----:B-1----:R-:W-:Y:S02]  /*0f80*/  IABS R2, UR10 ;  /* 0x0000000a00027c13 */ /* 0x002fe40008000000 */
[----:B------:R-:W-:-:S02]  /*0f90*/  IABS R13, UR11 ;  /* 0x0000000b000d7c13 */ /* 0x000fc40008000000 */
[----:B------:R-:W-:Y:S02]  /*0fa0*/  R2UR UR8, R2 ;  /* 0x00000000020872ca */ /* 0x000fe400000e0000 */
[----:B------:R-:W-:Y:S01]  /*0fb0*/  I2F.RP R21, R13 ;  /* 0x0000000d00157306 */ /* 0x000fe20000209400 */
[----:B------:R-:W-:Y:S02]  /*0fc0*/  IADD3 R17, PT, PT, R17, UR11, RZ ;  /* 0x0000000b11117c10 */ /* 0x000fe4000fffe0ff */
[----:B------:R-:W-:Y:S02]  /*0fd0*/  IADD3 R37, PT, PT, R30, -0x1, RZ ;  /* 0xffffffff1e257810 */ /* 0x000fe40007ffe0ff */
[C---:B------:R-:W-:Y:S02]  /*0fe0*/  IADD3 R39, PT, PT, R17.reuse, -0x1, RZ ;  /* 0xffffffff11277810 */ /* 0x040fe40007ffe0ff */
[----:B------:R-:W-:Y:S01]  /*0ff0*/  IABS R25, R37 ;  /* 0x0000002500197213 */ /* 0x000fe20000000000 */
[----:B------:R-:W0:Y:S01]  /*1000*/  I2F.RP R2, UR5 ;  /* 0x0000000500027d06 */ /* 0x000e220008209400 */
[----:B------:R-:W-:-:S02]  /*1010*/  IADD3 R38, PT, PT, R17, 0x1, RZ ;  /* 0x0000000111267810 */ /* 0x000fc40007ffe0ff */
[----:B------:R-:W-:-:S05]  /*1020*/  LOP3.LUT R41, RZ, UR10, RZ, 0x33, !PT ;  /* 0x0000000aff297c12 */ /* 0x000fca000f8e33ff */
[----:B------:R-:W1:Y:S08]  /*1030*/  I2F.RP R9, UR8 ;  /* 0x0000000800097d06 */ /* 0x000e700008209400 */
[----:B0-----:R-:W0:Y:S08]  /*1040*/  MUFU.RCP R2, R2 ;  /* 0x0000000200027308 */ /* 0x001e300000001000 */
[----:B------:R-:W2:Y:S08]  /*1050*/  MUFU.RCP R21, R21 ;  /* 0x0000001500157308 */ /* 0x000eb00000001000 */
[----:B-1----:R-:W1:Y:S01]  /*1060*/  MUFU.RCP R9, R9 ;  /* 0x0000000900097308 */ /* 0x002e620000001000 */
[----:B0-----:R-:W-:-:S07]  /*1070*/  IADD3 R34, PT, PT, R2, 0xffffffe, RZ ;  /* 0x0ffffffe02227810 */ /* 0x001fce0007ffe0ff */
[----:B------:R0:W3:Y:S01]  /*1080*/  F2I.FTZ.U32.TRUNC.NTZ R35, R34 ;  /* 0x0000002200237305 */ /* 0x0000e2000021f000 */
[----:B--2---:R-:W-:-:S07]  /*1090*/  IADD3 R32, PT, PT, R21, 0xffffffe, RZ ;  /* 0x0ffffffe15207810 */ /* 0x004fce0007ffe0ff */
[----:B------:R2:W4:Y:S01]  /*10a0*/  F2I.FTZ.U32.TRUNC.NTZ R33, R32 ;  /* 0x0000002000217305 */ /* 0x000522000021f000 */
[----:B-1----:R-:W-:Y:S02]  /*10b0*/  IADD3 R22, PT, PT, R9, 0xffffffe, RZ ;  /* 0x0ffffffe09167810 */ /* 0x002fe40007ffe0ff */
[----:B0-----:R-:W-:Y:S02]  /*10c0*/  MOV R34, RZ ;  /* 0x000000ff00227202 */ /* 0x001fe40000000f00 */
[----:B---3--:R-:W-:-:S03]  /*10d0*/  IADD3 R2, PT, PT, RZ, -R35, RZ ;  /* 0x80000023ff027210 */ /* 0x008fc60007ffe0ff */
[----:B------:R0:W1:Y:S01]  /*10e0*/  F2I.FTZ.U32.TRUNC.NTZ R23, R22 ;  /* 0x0000001600177305 */ /* 0x000062000021f000 */
[----:B--2---:R-:W-:Y:S02]  /*10f0*/  HFMA2 R32, -RZ, RZ, 0, 0 ;  /* 0x00000000ff207431 */ /* 0x004fe400000001ff */
[----:B------:R-:W-:Y:S01]  /*1100*/  IMAD R9, R2, UR5, RZ ;  /* 0x0000000502097c24 */ /* 0x000fe2000f8e02ff */
[----:B----4-:R-:W-:-:S03]  /*1110*/  IADD3 R28, PT, PT, RZ, -R33, RZ ;  /* 0x80000021ff1c7210 */ /* 0x010fc60007ffe0ff */
[----:B------:R-:W-:Y:S01]  /*1120*/  IMAD.HI.U32 R34, R35, R9, R34 ;  /* 0x0000000923227227 */ /* 0x000fe200078e0022 */
[----:B------:R-:W-:-:S03]  /*1130*/  IADD3 R9, PT, PT, R15, UR10, RZ ;  /* 0x0000000a0f097c10 */ /* 0x000fc6000fffe0ff */
[----:B0-----:R-:W-:Y:S01]  /*1140*/  HFMA2 R22, -RZ, RZ, 0, 0 ;  /* 0x00000000ff167431 */ /* 0x001fe200000001ff */
[----:B------:R-:W-:Y:S01]  /*1150*/  IABS R35, R17 ;  /* 0x0000001100237213 */ /* 0x000fe20000000000 */
[----:B------:R-:W-:Y:S01]  /*1160*/  IMAD R21, R28, R13, RZ ;  /* 0x0000000d1c157224 */ /* 0x000fe200078e02ff */
[----:B------:R-:W-:Y:S01]  /*1170*/  IADD3 R40, PT, PT, R9, -0x1, RZ ;  /* 0xffffffff09287810 */ /* 0x000fe20007ffe0ff */
[----:B------:R-:W-:Y:S01]  /*1180*/  IMAD.HI.U32 R34, R34, R25, RZ ;  /* 0x0000001922227227 */ /* 0x000fe200078e00ff */
[----:B-1----:R-:W-:Y:S02]  /*1190*/  IADD3 R15, PT, PT, RZ, -R23, RZ ;  /* 0x80000017ff0f7210 */ /* 0x002fe40007ffe0ff */
[----:B------:R-:W-:Y:S01]  /*11a0*/  IABS R28, R40 ;  /* 0x00000028001c7213 */ /* 0x000fe20000000000 */
[----:B------:R-:W-:Y:S01]  /*11b0*/  IMAD.HI.U32 R2, R33, R21, R32 ;  /* 0x0000001521027227 */ /* 0x000fe200078e0020 */
[----:B------:R-:W-:Y:S02]  /*11c0*/  IABS R32, R39 ;  /* 0x0000002700207213 */ /* 0x000fe40000000000 */
[----:B------:R-:W-:Y:S01]  /*11d0*/  ISETP.GE.AND P4, PT, R40, RZ, PT ;  /* 0x000000ff2800720c */ /* 0x000fe20003f86270 */
[----:B------:R-:W-:-:S02]  /*11e0*/  IMAD R15, R15, UR8, RZ ;  /* 0x000000080f0f7c24 */ /* 0x000fc4000f8e02ff */
[----:B------:R-:W-:-:S04]  /*11f0*/  IMAD.HI.U32 R21, R2, R35, RZ ;  /* 0x0000002302157227 */ /* 0x000fc800078e00ff */
[----:B------:R-:W-:Y:S01]  /*1200*/  IMAD.HI.U32 R22, R23, R15, R22 ;  /* 0x0000000f17167227 */ /* 0x000fe200078e0016 */
[----:B------:R-:W-:Y:S02]  /*1210*/  MOV R23, R28 ;  /* 0x0000001c00177202 */ /* 0x000fe40000000f00 */
[----:B------:R-:W-:Y:S01]  /*1220*/  IADD3 R28, PT, PT, -R34, RZ, RZ ;  /* 0x000000ff221c7210 */ /* 0x000fe20007ffe1ff */
[----:B------:R-:W-:Y:S01]  /*1230*/  IMAD.HI.U32 R15, R2, R32, RZ ;  /* 0x00000020020f7227 */ /* 0x000fe200078e00ff */
[----:B------:R-:W-:-:S03]  /*1240*/  IADD3 R36, PT, PT, -R21, RZ, RZ ;  /* 0x000000ff15247210 */ /* 0x000fc60007ffe1ff */
[----:B------:R-:W-:Y:S01]  /*1250*/  IMAD R21, R28, UR5, R25 ;  /* 0x000000051c157c24 */ /* 0x000fe2000f8e0219 */
[----:B------:R-:W-:Y:S01]  /*1260*/  IADD3 R33, PT, PT, -R15, RZ, RZ ;  /* 0x000000ff0f217210 */ /* 0x000fe20007ffe1ff */
[----:B------:R-:W-:Y:S01]  /*1270*/  IMAD.HI.U32 R15, R22, R23, RZ ;  /* 0x00000017160f7227 */ /* 0x000fe200078e00ff */
[----:B------:R-:W-:Y:S02]  /*1280*/  IABS R28, R38 ;  /* 0x00000026001c7213 */ /* 0x000fe40000000000 */
[----:B------:R-:W-:Y:S01]  /*1290*/  ISETP.LT.U32.AND P0, PT, R21, UR5, PT ;  /* 0x0000000515007c0c */ /* 0x000fe2000bf01070 */
[----:B------:R-:W-:Y:S01]  /*12a0*/  IMAD R22, R13, R33, R32 ;  /* 0x000000210d167224 */ /* 0x000fe200078e0220 */
[----:B------:R-:W-:Y:S01]  /*12b0*/  IADD3 R32, PT, PT, -R15, RZ, RZ ;  /* 0x000000ff0f207210 */ /* 0x000fe20007ffe1ff */
[----:B------:R-:W-:Y:S01]  /*12c0*/  IMAD R34, R13, R36, R35 ;  /* 0x000000240d227224 */ /* 0x000fe200078e0223 */
[----:B------:R-:W-:Y:S01]  /*12d0*/  IADD3 R25, PT, PT, R17, 0x2, RZ ;  /* 0x0000000211197810 */ /* 0x000fe20007ffe0ff */
[----:B------:R-:W0:Y:S01]  /*12e0*/  I2F.RP R35, UR8 ;  /* 0x0000000800237d06 */ /* 0x000e220008209400 */
[C---:B------:R-:W-:Y:S01]  /*12f0*/  ISETP.GT.U32.AND P2, PT, R13.reuse, R22, PT ;  /* 0x000000160d00720c */ /* 0x040fe20003f44070 */
[----:B------:R-:W-:Y:S01]  /*1300*/  IMAD R23, R32, UR8, R23 ;  /* 0x0000000820177c24 */ /* 0x000fe2000f8e0217 */
[----:B------:R-:W-:Y:S01]  /*1310*/  ISETP.GT.U32.AND P3, PT, R13, R34, PT ;  /* 0x000000220d00720c */ /* 0x000fe20003f64070 */
[----:B------:R-:W-:Y:S01]  /*1320*/  IMAD.HI.U32 R15, R2, R28, RZ ;  /* 0x0000001c020f7227 */ /* 0x000fe200078e00ff */
[----:B------:R-:W1:Y:S01]  /*1330*/  LDC.64 R32, c[0x0][0x390] ;  /* 0x0000e400ff207b82 */ /* 0x000e620000000a00 */
[----:B------:R-:W-:-:S02]  /*1340*/  IABS R40, R25 ;  /* 0x0000001900287213 */ /* 0x000fc40000000000 */
[----:B------:R-:W-:Y:S02]  /*1350*/  ISETP.LT.U32.AND P1, PT, R23, UR8, PT ;  /* 0x0000000817007c0c */ /* 0x000fe4000bf21070 */
[----:B------:R-:W-:Y:S01]  /*1360*/  @!P0 IADD3 R21, PT, PT, R21, -UR5, RZ ;  /* 0x8000000515158c10 */ /* 0x000fe2000fffe0ff */
[----:B------:R-:W-:Y:S01]  /*1370*/  IMAD.HI.U32 R2, R2, R40, RZ ;  /* 0x0000002802027227 */ /* 0x000fe200078e00ff */
[----:B------:R-:W-:Y:S02]  /*1380*/  IADD3 R15, PT, PT, -R15, RZ, RZ ;  /* 0x000000ff0f0f7210 */ /* 0x000fe40007ffe1ff */
[----:B------:R-:W-:Y:S01]  /*1390*/  ISETP.LT.U32.AND P0, PT, R21, UR5, PT ;  /* 0x0000000515007c0c */ /* 0x000fe2000bf01070 */
[----:B0-----:R-:W0:Y:S01]  /*13a0*/  MUFU.RCP R35, R35 ;  /* 0x0000002300237308 */ /* 0x001e220000001000 */
[----:B------:R-:W-:Y:S01]  /*13b0*/  @!P3 IADD3 R34, PT, PT, R34, -R13, RZ ;  /* 0x8000000d2222b210 */ /* 0x000fe20007ffe0ff */
[----:B------:R-:W-:Y:S01]  /*13c0*/  IMAD R28, R13, R15, R28 ;  /* 0x0000000f0d1c7224 */ /* 0x000fe200078e021c */
[----:B------:R-:W-:-:S02]  /*13d0*/  @!P2 IADD3 R22, PT, PT, R22, -R13, RZ ;  /* 0x8000000d1616a210 */ /* 0x000fc40007ffe0ff */
[----:B------:R-:W-:Y:S02]  /*13e0*/  ISETP.GT.U32.AND P6, PT, R13, R34, PT ;  /* 0x000000220d00720c */ /* 0x000fe40003fc4070 */
[----:B------:R-:W-:Y:S02]  /*13f0*/  @!P1 IADD3 R23, PT, PT, R23, -UR8, RZ ;  /* 0x8000000817179c10 */ /* 0x000fe4000fffe0ff */
[----:B------:R-:W-:Y:S02]  /*1400*/  ISETP.GT.U32.AND P5, PT, R13, R22, PT ;  /* 0x000000160d00720c */ /* 0x000fe40003fa4070 */
[----:B------:R-:W-:Y:S02]  /*1410*/  ISETP.LT.U32.AND P3, PT, R23, UR8, PT ;  /* 0x0000000817007c0c */ /* 0x000fe4000bf61070 */
[----:B------:R-:W-:Y:S02]  /*1420*/  @!P0 IADD3 R21, PT, PT, R21, -UR5, RZ ;  /* 0x8000000515158c10 */ /* 0x000fe4000fffe0ff */
[----:B------:R-:W-:-:S02]  /*1430*/  ISETP.GE.AND P2, PT, R37, RZ, PT ;  /* 0x000000ff2500720c */ /* 0x000fc40003f46270 */
[----:B------:R-:W-:Y:S02]  /*1440*/  ISETP.GE.AND P0, PT, R17, RZ, PT ;  /* 0x000000ff1100720c */ /* 0x000fe40003f06270 */
[----:B0-----:R-:W-:Y:S02]  /*1450*/  IADD3 R52, PT, PT, R35, 0xffffffe, RZ ;  /* 0x0ffffffe23347810 */ /* 0x001fe40007ffe0ff */
[----:B------:R-:W-:Y:S02]  /*1460*/  ISETP.GE.AND P1, PT, R39, RZ, PT ;  /* 0x000000ff2700720c */ /* 0x000fe40003f26270 */
[----:B------:R-:W-:Y:S01]  /*1470*/  @!P6 IADD3 R34, PT, PT, R34, -R13, RZ ;  /* 0x8000000d2222e210 */ /* 0x000fe20007ffe0ff */
[----:B------:R-:W0:Y:S01]  /*1480*/  F2I.FTZ.U32.TRUNC.NTZ R53, R52 ;  /* 0x0000003400357305 */ /* 0x000e22000021f000 */
[----:B------:R-:W-:Y:S02]  /*1490*/  @!P3 IADD3 R23, PT, PT, R23, -UR8, RZ ;  /* 0x800000081717bc10 */ /* 0x000fe4000fffe0ff */
[----:B------:R-:W-:-:S02]  /*14a0*/  MOV R36, R34 ;  /* 0x0000002200247202 */ /* 0x000fc40000000f00 */
[----:B------:R-:W-:Y:S02]  /*14b0*/  @!P5 IADD3 R22, PT, PT, R22, -R13, RZ ;  /* 0x8000000d1616d210 */ /* 0x000fe40007ffe0ff */
[----:B------:R-:W-:Y:S02]  /*14c0*/  ISETP.NE.AND P6, PT, RZ, UR9, PT ;  /* 0x00000009ff007c0c */ /* 0x000fe4000bfc5270 */
[----:B------:R-:W-:Y:S02]  /*14d0*/  ISETP.NE.AND P3, PT, RZ, UR10, PT ;  /* 0x0000000aff007c0c */ /* 0x000fe4000bf65270 */
[----:B------:R-:W-:Y:S02]  /*14e0*/  @!P2 IADD3 R21, PT, PT, -R21, RZ, RZ ;  /* 0x000000ff1515a210 */ /* 0x000fe40007ffe1ff */
[----:B------:R-:W-:Y:S02]  /*14f0*/  @!P4 IADD3 R23, PT, PT, -R23, RZ, RZ ;  /* 0x000000ff1717c210 */ /* 0x000fe40007ffe1ff */
[----:B------:R-:W-:-:S02]  /*1500*/  @!P0 IADD3 R36, PT, PT, -R36, RZ, RZ ;  /* 0x000000ff24248210 */ /* 0x000fc40007ffe1ff */
[----:B------:R-:W-:Y:S02]  /*1510*/  ISETP.GT.U32.AND P0, PT, R13, R28, PT ;  /* 0x0000001c0d00720c */ /* 0x000fe40003f04070 */
[----:B------:R-:W-:Y:S02]  /*1520*/  ISETP.NE.AND P5, PT, RZ, UR11, PT ;  /* 0x0000000bff007c0c */ /* 0x000fe4000bfa5270 */
[----:B------:R-:W-:Y:S02]  /*1530*/  LOP3.LUT R15, RZ, UR11, RZ, 0x33, !PT ;  /* 0x0000000bff0f7c12 */ /* 0x000fe4000f8e33ff */
[----:B------:R-:W-:Y:S02]  /*1540*/  @!P1 IADD3 R22, PT, PT, -R22, RZ, RZ ;  /* 0x000000ff16169210 */ /* 0x000fe40007ffe1ff */
[----:B------:R-:W-:Y:S02]  /*1550*/  SEL R35, R21, UR4, P6 ;  /* 0x0000000415237c07 */ /* 0x000fe4000b000000 */
[----:B------:R-:W-:-:S02]  /*1560*/  SEL R48, R41, R23, !P3 ;  /* 0x0000001729307207 */ /* 0x000fc40005800000 */
[----:B------:R-:W-:Y:S02]  /*1570*/  IADD3 R39, PT, PT, -R2, RZ, RZ ;  /* 0x000000ff02277210 */ /* 0x000fe40007ffe1ff */
[----:B------:R-:W-:Y:S01]  /*1580*/  SEL R21, R15, R22, !P5 ;  /* 0x000000160f157207 */ /* 0x000fe20006800000 */
[----:B------:R-:W-:Y:S01]  /*1590*/  IMAD R34, R35, UR10, R48 ;  /* 0x0000000a23227c24 */ /* 0x000fe2000f8e0230 */
[----:B0-----:R-:W-:Y:S01]  /*15a0*/  IADD3 R42, PT, PT, RZ, -R53, RZ ;  /* 0x80000035ff2a7210 */ /* 0x001fe20007ffe0ff */
[----:B------:R-:W-:Y:S02]  /*15b0*/  IMAD R40, R13, R39, R40 ;  /* 0x000000270d287224 */ /* 0x000fe400078e0228 */
[----:B------:R-:W-:Y:S02]  /*15c0*/  HFMA2 R52, -RZ, RZ, 0, 0 ;  /* 0x00000000ff347431 */ /* 0x000fe400000001ff */
[----:B------:R-:W-:Y:S01]  /*15d0*/  IMAD R37, R34, UR11, R21 ;  /* 0x0000000b22257c24 */ /* 0x000fe2000f8e0215 */
[----:B------:R-:W-:-:S02]  /*15e0*/  MOV R39, R42 ;  /* 0x0000002a00277202 */ /* 0x000fc40000000f00 */
[----:B------:R-:W-:Y:S02]  /*15f0*/  @!P0 IADD3 R28, PT, PT, R28, -R13, RZ ;  /* 0x8000000d1c1c8210 */ /* 0x000fe40007ffe0ff */
[----:B------:R-:W-:Y:S02]  /*1600*/  ISETP.GT.U32.AND P2, PT, R13, R40, PT ;  /* 0x000000280d00720c */ /* 0x000fe40003f44070 */
[----:B------:R-:W-:Y:S01]  /*1610*/  SEL R17, R15, R36, !P5 ;  /* 0x000000240f117207 */ /* 0x000fe20006800000 */
[----:B-1----:R-:W-:Y:S01]  /*1620*/  IMAD.WIDE R36, R37, 0x4, R32 ;  /* 0x0000000425247825 */ /* 0x002fe200078e0220 */
[----:B------:R-:W-:-:S03]  /*1630*/  ISETP.GT.U32.AND P0, PT, R13, R28, PT ;  /* 0x0000001c0d00720c */ /* 0x000fc60003f04070 */
[----:B------:R-:W-:Y:S01]  /*1640*/  IMAD R39, R39, UR8, RZ ;  /* 0x0000000827277c24 */ /* 0x000fe2000f8e02ff */
[----:B------:R0:W2:Y:S01]  /*1650*/  LDG.E.CONSTANT R2, desc[UR6][R36.64] ;  /* 0x0000000624027981 */ /* 0x0000a2000c1e9900 */
[----:B------:R-:W-:Y:S01]  /*1660*/  ISETP.GE.AND P1, PT, R38, RZ, PT ;  /* 0x000000ff2600720c */ /* 0x000fe20003f26270 */
[----:B------:R-:W-:Y:S02]  /*1670*/  IMAD R23, R34, UR11, R17 ;  /* 0x0000000b22177c24 */ /* 0x000fe4000f8e0211 */
[----:B------:R-:W-:Y:S01]  /*1680*/  IMAD.HI.U32 R52, R53, R39, R52 ;  /* 0x0000002735347227 */ /* 0x000fe200078e0034 */
[----:B------:R-:W-:-:S03]  /*1690*/  @!P2 IADD3 R40, PT, PT, R40, -R13, RZ ;  /* 0x8000000d2828a210 */ /* 0x000fc60007ffe0ff */
[----:B------:R-:W-:Y:S01]  /*16a0*/  IMAD.WIDE R22, R23, 0x4, R32 ;  /* 0x0000000417167825 */ /* 0x000fe200078e0220 */
[----:B0-----:R-:W-:Y:S02]  /*16b0*/  IABS R37, R9 ;  /* 0x0000000900257213 */ /* 0x001fe40000000000 */
[----:B------:R-:W-:Y:S02]  /*16c0*/  @!P0 IADD3 R28, PT, PT, R28, -R13, RZ ;  /* 0x8000000d1c1c8210 */ /* 0x000fe40007ffe0ff */
[----:B------:R0:W3:Y:S01]  /*16d0*/  LDG.E.CONSTANT R47, desc[UR6][R22.64] ;  /* 0x00000006162f7981 */ /* 0x0000e2000c1e9900 */
[----:B------:R-:W-:Y:S01]  /*16e0*/  IMAD.HI.U32 R36, R52, R37, RZ ;  /* 0x0000002534247227 */ /* 0x000fe200078e00ff */
[----:B------:R-:W-:Y:S02]  /*16f0*/  ISETP.GT.U32.AND P0, PT, R13, R40, PT ;  /* 0x000000280d00720c */ /* 0x000fe40003f04070 */
[----:B------:R-:W-:Y:S02]  /*1700*/  @!P1 IADD3 R28, PT, PT, -R28, RZ, RZ ;  /* 0x000000ff1c1c9210 */ /* 0x000fe40007ffe1ff */
[----:B------:R-:W-:-:S02]  /*1710*/  IADD3 R36, PT, PT, -R36, RZ, RZ ;  /* 0x000000ff24247210 */ /* 0x000fc40007ffe1ff */
[----:B------:R-:W-:-:S03]  /*1720*/  ISETP.GE.AND P1, PT, R25, RZ, PT ;  /* 0x000000ff1900720c */ /* 0x000fc60003f26270 */
[----:B0-----:R-:W-:-:S05]  /*1730*/  IMAD R22, R36, UR8, R37 ;  /* 0x0000000824167c24 */ /* 0x001fca000f8e0225 */
[----:B------:R-:W-:Y:S02]  /*1740*/  ISETP.LT.U32.AND P2, PT, R22, UR8, PT ;  /* 0x0000000816007c0c */ /* 0x000fe4000bf41070 */
[----:B------:R-:W-:Y:S02]  /*1750*/  @!P0 IADD3 R40, PT, PT, R40, -R13, RZ ;  /* 0x8000000d28288210 */ /* 0x000fe40007ffe0ff */
[----:B------:R-:W-:Y:S02]  /*1760*/  SEL R25, R15, R28, !P5 ;  /* 0x0000001c0f197207 */ /* 0x000fe40006800000 */
[----:B------:R-:W-:-:S03]  /*1770*/  @!P1 IADD3 R40, PT, PT, -R40, RZ, RZ ;  /* 0x000000ff28289210 */ /* 0x000fc60007ffe1ff */
[----:B------:R-:W-:Y:S01]  /*1780*/  IMAD R39, R34, UR11, R25 ;  /* 0x0000000b22277c24 */ /* 0x000fe2000f8e0219 */
[----:B------:R-:W-:-:S03]  /*1790*/  SEL R13, R15, R40, !P5 ;  /* 0x000000280f0d7207 */ /* 0x000fc60006800000 */
[----:B------:R-:W-:Y:S01]  /*17a0*/  @!P2 IADD3 R22, PT, PT, R22, -UR8, RZ ;  /* 0x800000081616ac10 */ /* 0x000fe2000fffe0ff */
[----:B------:R-:W-:-:S04]  /*17b0*/  IMAD.WIDE R38, R39, 0x4, R32 ;  /* 0x0000000427267825 */ /* 0x000fc800078e0220 */
[----:B------:R-:W-:Y:S01]  /*17c0*/  IMAD R37, R34, UR11, R13 ;  /* 0x0000000b22257c24 */ /* 0x000fe2000f8e020d */
[----:B------:R-:W-:Y:S01]  /*17d0*/  ISETP.LT.U32.AND P0, PT, R22, UR8, PT ;  /* 0x0000000816007c0c */ /* 0x000fe2000bf01070 */
[----:B------:R-:W4:Y:S02]  /*17e0*/  LDG.E.CONSTANT R38, desc[UR6][R38.64] ;  /* 0x0000000626267981 */ /* 0x000f24000c1e9900 */
[----:B------:R-:W-:Y:S01]  /*17f0*/  IMAD.WIDE R36, R37, 0x4, R32 ;  /* 0x0000000425247825 */ /* 0x000fe200078e0220 */
[----:B------:R-:W-:-:S04]  /*1800*/  ISETP.GE.AND P1, PT, R9, RZ, PT ;  /* 0x000000ff0900720c */ /* 0x000fc80003f26270 */
[----:B------:R0:W5:Y:S05]  /*1810*/  LDG.E.CONSTANT R15, desc[UR6][R36.64] ;  /* 0x00000006240f7981 */ /* 0x00016a000c1e9900 */
[----:B------:R-:W-:-:S04]  /*1820*/  @!P0 IADD3 R22, PT, PT, R22, -UR8, RZ ;  /* 0x8000000816168c10 */ /* 0x000fc8000fffe0ff */
[----:B------:R-:W-:-:S04]  /*1830*/  @!P1 IADD3 R22, PT, PT, -R22, RZ, RZ ;  /* 0x000000ff16169210 */ /* 0x000fc80007ffe1ff */
[----:B------:R-:W-:-:S05]  /*1840*/  SEL R42, R41, R22, !P3 ;  /* 0x00000016292a7207 */ /* 0x000fca0005800000 */
[----:B------:R-:W-:-:S04]  /*1850*/  IMAD R40, R35, UR10, R42 ;  /* 0x0000000a23287c24 */ /* 0x000fc8000f8e022a */
[----:B------:R-:W-:-:S04]  /*1860*/  IMAD R23, R40, UR11, R21 ;  /* 0x0000000b28177c24 */ /* 0x000fc8000f8e0215 */
[----:B------:R-:W-:-:S05]  /*1870*/  IMAD.WIDE R22, R23, 0x4, R32 ;  /* 0x0000000417167825 */ /* 0x000fca00078e0220 */
[----:B------:R1:W5:Y:S01]  /*1880*/  LDG.E.CONSTANT R59, desc[UR6][R22.64] ;  /* 0x00000006163b7981 */ /* 0x000362000c1e9900 */
[----:B------:R-:W-:-:S04]  /*1890*/  IMAD R51, R40, UR11, R17 ;  /* 0x0000000b28337c24 */ /* 0x000fc8000f8e0211 */
[----:B------:R-:W-:-:S06]  /*18a0*/  IMAD.WIDE R50, R51, 0x4, R32 ;  /* 0x0000000433327825 */ /* 0x000fcc00078e0220 */
[----:B------:R1:W5:Y:S01]  /*18b0*/  LDG.E.CONSTANT R50, desc[UR6][R50.64] ;  /* 0x0000000632327981 */ /* 0x000362000c1e9900 */
[----:B0-----:R-:W-:-:S04]  /*18c0*/  IADD3 R36, PT, PT, R9, 0x1, RZ ;  /* 0x0000000109247810 */ /* 0x001fc80007ffe0ff */
[----:B------:R-:W-:-:S05]  /*18d0*/  IABS R39, R36 ;  /* 0x0000002400277213 */ /* 0x000fca0000000000 */
[----:B------:R-:W-:-:S04]  /*18e0*/  IMAD.HI.U32 R28, R52, R39, RZ ;  /* 0x00000027341c7227 */ /* 0x000fc800078e00ff */
[----:B------:R-:W-:Y:S01]  /*18f0*/  IMAD R37, R40, UR11, R25 ;  /* 0x0000000b28257c24 */ /* 0x000fe2000f8e0219 */
[----:B------:R-:W-:-:S03]  /*1900*/  IADD3 R28, PT, PT, -R28, RZ, RZ ;  /* 0x000000ff1c1c7210 */ /* 0x000fc60007ffe1ff */
[----:B-1----:R-:W-:-:S04]  /*1910*/  IMAD.WIDE R22, R37, 0x4, R32 ;  /* 0x0000000425167825 */ /* 0x002fc800078e0220 */
[----:B------:R-:W-:Y:S01]  /*1920*/  IMAD R28, R28, UR8, R39 ;  /* 0x000000081c1c7c24 */ /* 0x000fe2000f8e0227 */
[----:B------:R0:W5:Y:S04]  /*1930*/  LDG.E.CONSTANT R34, desc[UR6][R22.64] ;  /* 0x0000000616227981 */ /* 0x000168000c1e9900 */
[----:B------:R-:W-:Y:S01]  /*1940*/  ISETP.LT.U32.AND P0, PT, R28, UR8, PT ;  /* 0x000000081c007c0c */ /* 0x000fe2000bf01070 */
[----:B------:R-:W-:Y:S01]  /*1950*/  FMUL R37, R54, -0.5 ;  /* 0xbf00000036257820 */ /* 0x000fe20000400000 */
[C---:B------:R-:W-:Y:S01]  /*1960*/  FMUL R56, R27.reuse, -0.5 ;  /* 0xbf0000001b387820 */ /* 0x040fe20000400000 */
[----:B------:R-:W-:Y:S02]  /*1970*/  FMUL R39, R0, -0.5 ;  /* 0xbf00000000277820 */ /* 0x000fe40000400000 */
[----:B------:R-:W-:Y:S01]  /*1980*/  FMUL R54, R54, R37 ;  /* 0x0000002536367220 */ /* 0x000fe20000400000 */
[----:B------:R-:W-:Y:S01]  /*1990*/  FMUL R27, R27, R56 ;  /* 0x000000381b1b7220 */ /* 0x000fe20000400000 */
[----:B------:R-:W-:-:S06]  /*19a0*/  FMUL R0, R0, R39 ;  /* 0x0000002700007220 */ /* 0x000fcc0000400000 */
[----:B------:R-:W-:Y:S01]  /*19b0*/  @!P0 IADD3 R28, PT, PT, R28, -UR8, RZ ;  /* 0x800000081c1c8c10 */ /* 0x000fe2000fffe0ff */
[----:B------:R-:W-:-:S03]  /*19c0*/  IMAD R37, R40, UR11, R13 ;  /* 0x0000000b28257c24 */ /* 0x000fc6000f8e020d */
[----:B------:R-:W-:Y:S01]  /*19d0*/  ISETP.LT.U32.AND P0, PT, R28, UR8, PT ;  /* 0x000000081c007c0c */ /* 0x000fe2000bf01070 */
[-C--:B------:R-:W-:Y:S01]  /*19e0*/  FMUL R51, R31, R46.reuse ;  /* 0x0000002e1f337220 */ /* 0x080fe20000400000 */
[----:B------:R-:W-:Y:S01]  /*19f0*/  FMUL R39, R54, R31 ;  /* 0x0000001f36277220 */ /* 0x000fe20000400000 */
[----:B------:R-:W-:Y:S01]  /*1a00*/  FMUL R53, R27, R46 ;  /* 0x0000002e1b357220 */ /* 0x000fe20000400000 */
[----:B------:R-:W-:Y:S01]  /*1a10*/  ISETP.GE.AND P1, PT, R36, RZ, PT ;  /* 0x000000ff2400720c */ /* 0x000fe20003f26270 */
[----:B0-----:R-:W-:-:S04]  /*1a20*/  IMAD.WIDE R22, R37, 0x4, R32 ;  /* 0x0000000425167825 */ /* 0x001fc800078e0220 */
[-C--:B------:R-:W-:Y:S01]  /*1a30*/  FMUL R61, R39, R20.reuse ;  /* 0x00000014273d7220 */ /* 0x080fe20000400000 */
[----:B------:R-:W-:Y:S01]  /*1a40*/  FMUL R37, R53, R20 ;  /* 0x0000001435257220 */ /* 0x000fe20000400000 */
[----:B------:R-:W-:Y:S01]  /*1a50*/  FMUL R57, R0, R51 ;  /* 0x0000003300397220 */ /* 0x000fe20000400000 */
[----:B------:R-:W-:Y:S01]  /*1a60*/  MOV R40, 0x3fc00000 ;  /* 0x3fc0000000287802 */ /* 0x000fe20000000f00 */
[----:B------:R0:W5:Y:S01]  /*1a70*/  LDG.E.CONSTANT R45, desc[UR6][R22.64] ;  /* 0x00000006162d7981 */ /* 0x000162000c1e9900 */
[----:B------:R-:W-:-:S04]  /*1a80*/  @!P0 IADD3 R28, PT, PT, R28, -UR8, RZ ;  /* 0x800000081c1c8c10 */ /* 0x000fc8000fffe0ff */
[----:B------:R-:W-:-:S04]  /*1a90*/  @!P1 IADD3 R28, PT, PT, -R28, RZ, RZ ;  /* 0x000000ff1c1c9210 */ /* 0x000fc80007ffe1ff */
[----:B------:R-:W-:Y:S01]  /*1aa0*/  SEL R28, R41, R28, !P3 ;  /* 0x0000001c291c7207 */ /* 0x000fe20005800000 */
[----:B0-----:R-:W-:-:S04]  /*1ab0*/  FMUL R23, R53, R16 ;  /* 0x0000001035177220 */ /* 0x001fc80000400000 */
[----:B------:R-:W-:Y:S02]  /*1ac0*/  IMAD R22, R35, UR10, R28 ;  /* 0x0000000a23167c24 */ /* 0x000fe4000f8e021c */
[C---:B--2---:R-:W-:Y:S01]  /*1ad0*/  FFMA R58, R2.reuse, R61, RZ ;  /* 0x0000003d023a7223 */ /* 0x044fe200000000ff */
[C---:B------:R-:W-:Y:S01]  /*1ae0*/  FFMA R56, R2.reuse, R37, RZ ;  /* 0x0000002502387223 */ /* 0x040fe200000000ff */
[----:B------:R-:W-:Y:S01]  /*1af0*/  FFMA R36, R2, R57, RZ ;  /* 0x0000003902247223 */ /* 0x000fe200000000ff */
[----:B------:R-:W-:-:S04]  /*1b00*/  FMUL R2, R39, R16 ;  /* 0x0000001027027220 */ /* 0x000fc80000400000 */
[----:B---3--:R-:W-:Y:S01]  /*1b10*/  FFMA R57, R47, R2, R58 ;  /* 0x000000022f397223 */ /* 0x008fe2000000003a */
[----:B------:R-:W-:-:S04]  /*1b20*/  FFMA R2, R7, R40, -2 ;  /* 0xc000000007027423 */ /* 0x000fc80000000028 */
[----:B------:R-:W-:Y:S01]  /*1b30*/  FMUL R2, R7, R2 ;  /* 0x0000000207027220 */ /* 0x000fe20000400000 */
[----:B------:R-:W-:-:S03]  /*1b40*/  FFMA R23, R47, R23, R56 ;  /* 0x000000172f177223 */ /* 0x000fc60000000038 */
[----:B------:R-:W-:-:S04]  /*1b50*/  FMUL R37, R2, R51 ;  /* 0x0000003302257220 */ /* 0x000fc80000400000 */
[----:B------:R-:W-:Y:S01]  /*1b60*/  FFMA R47, R47, R37, R36 ;  /* 0x000000252f2f7223 */ /* 0x000fe20000000024 */
[----:B------:R-:W-:Y:S02]  /*1b70*/  IMAD R37, R22, UR11, R21 ;  /* 0x0000000b16257c24 */ /* 0x000fe4000f8e0215 */
[----:B------:R-:W-:Y:S01]  /*1b80*/  FADD R7, R7, 0.5 ;  /* 0x3f00000007077421 */ /* 0x000fe20000000000 */
[----:B------:R-:W-:Y:S01]  /*1b90*/  FMUL R58, R39, R12 ;  /* 0x0000000c273a7220 */ /* 0x000fe20000400000 */
[----:B------:R-:W-:-:S04]  /*1ba0*/  IMAD.WIDE R36, R37, 0x4, R32 ;  /* 0x0000000425247825 */ /* 0x000fc800078e0220 */
[----:B------:R-:W-:Y:S01]  /*1bb0*/  FFMA R7, R18, -1.5, R7 ;  /* 0xbfc0000012077823 */ /* 0x000fe20000000007 */
[----:B------:R-:W-:Y:S01]  /*1bc0*/  FMUL R39, R39, R8 ;  /* 0x0000000827277220 */ /* 0x000fe20000400000 */
[----:B------:R0:W2:Y:S01]  /*1bd0*/  LDG.E.CONSTANT R36, desc[UR6][R36.64] ;  /* 0x0000000624247981 */ /* 0x0000a2000c1e9900 */
[----:B------:R-:W-:Y:S01]  /*1be0*/  FMUL R56, R53, R12 ;  /* 0x0000000c35387220 */ /* 0x000fe20000400000 */
[----:B------:R-:W-:Y:S01]  /*1bf0*/  FMUL R60, R7, R51 ;  /* 0x00000033073c7220 */ /* 0x000fe20000400000 */
[C---:B----4-:R-:W-:Y:S02]  /*1c00*/  FFMA R58, R38.reuse, R58, R57 ;  /* 0x0000003a263a7223 */ /* 0x050fe40000000039 */
[C---:B------:R-:W-:Y:S01]  /*1c10*/  FFMA R56, R38.reuse, R56, R23 ;  /* 0x0000003826387223 */ /* 0x040fe20000000017 */
[----:B------:R-:W-:Y:S01]  /*1c20*/  FFMA R60, R38, R60, R47 ;  /* 0x0000003c263c7223 */ /* 0x000fe2000000002f */
[----:B-----5:R-:W-:Y:S01]  /*1c30*/  FFMA R58, R15, R39, R58 ;  /* 0x000000270f3a7223 */ /* 0x020fe2000000003a */
[----:B------:R-:W-:-:S04]  /*1c40*/  IMAD R39, R22, UR11, R17 ;  /* 0x0000000b16277c24 */ /* 0x000fc8000f8e0211 */
[----:B------:R-:W-:-:S04]  /*1c50*/  IMAD.WIDE R38, R39, 0x4, R32 ;  /* 0x0000000427267825 */ /* 0x000fc800078e0220 */
[----:B------:R-:W-:Y:S01]  /*1c60*/  FMUL R18, R18, 0.5 ;  /* 0x3f00000012127820 */ /* 0x000fe20000400000 */
[----:B------:R-:W-:Y:S01]  /*1c70*/  FMUL R53, R53, R8 ;  /* 0x0000000835357220 */ /* 0x000fe20000400000 */
[----:B------:R1:W3:Y:S02]  /*1c80*/  LDG.E.CONSTANT R38, desc[UR6][R38.64] ;  /* 0x0000000626267981 */ /* 0x0002e4000c1e9900 */
[----:B------:R-:W-:Y:S01]  /*1c90*/  FMUL R51, R18, R51 ;  /* 0x0000003312337220 */ /* 0x000fe20000400000 */
[----:B------:R-:W-:Y:S01]  /*1ca0*/  FFMA R23, R43, R40, -2 ;  /* 0xc00000002b177423 */ /* 0x000fe20000000028 */
[C---:B------:R-:W-:Y:S02]  /*1cb0*/  FFMA R56, R15.reuse, R53, R56 ;  /* 0x000000350f387223 */ /* 0x040fe40000000038 */
[----:B------:R-:W-:Y:S01]  /*1cc0*/  FFMA R60, R15, R51, R60 ;  /* 0x000000330f3c7223 */ /* 0x000fe2000000003c */
[----:B------:R-:W-:-:S04]  /*1cd0*/  FMUL R15, R43, R23 ;  /* 0x000000172b0f7220 */ /* 0x000fc80000400000 */
[----:B0-----:R-:W-:Y:S01]  /*1ce0*/  FMUL R37, R15, R46 ;  /* 0x0000002e0f257220 */ /* 0x001fe20000400000 */
[----:B------:R-:W-:-:S03]  /*1cf0*/  IMAD R57, R22, UR11, R25 ;  /* 0x0000000b16397c24 */ /* 0x000fc6000f8e0219 */
[----:B-1----:R-:W-:-:S04]  /*1d00*/  FMUL R39, R37, R20 ;  /* 0x0000001425277220 */ /* 0x002fc80000400000 */
[----:B------:R-:W-:Y:S01]  /*1d10*/  FFMA R39, R59, R39, R56 ;  /* 0x000000273b277223 */ /* 0x000fe20000000038 */
[----:B------:R-:W-:-:S06]  /*1d20*/  IMAD.WIDE R56, R57, 0x4, R32 ;  /* 0x0000000439387825 */ /* 0x000fcc00078e0220 */
[----:B------:R0:W4:Y:S01]  /*1d30*/  LDG.E.CONSTANT R56, desc[UR6][R56.64] ;  /* 0x0000000638387981 */ /* 0x000122000c1e9900 */
[----:B------:R-:W-:-:S04]  /*1d40*/  FMUL R51, R54, R29 ;  /* 0x0000001d36337220 */ /* 0x000fc80000400000 */
[----:B------:R-:W-:Y:S01]  /*1d50*/  FMUL R53, R51, R20 ;  /* 0x0000001433357220 */ /* 0x000fe20000400000 */
[----:B------:R-:W-:-:S03]  /*1d60*/  FMUL R47, R29, R46 ;  /* 0x0000002e1d2f7220 */ /* 0x000fc60000400000 */
[----:B------:R-:W-:Y:S01]  /*1d70*/  FFMA R53, R59, R53, R58 ;  /* 0x000000353b357223 */ /* 0x000fe2000000003a */
[----:B------:R-:W-:Y:S01]  /*1d80*/  IADD3 R58, PT, PT, R9, 0x2, RZ ;  /* 0x00000002093a7810 */ /* 0x000fe20007ffe0ff */
[----:B------:R-:W-:-:S03]  /*1d90*/  FMUL R23, R0, R47 ;  /* 0x0000002f00177220 */ /* 0x000fc60000400000 */
[----:B------:R-:W-:Y:S01]  /*1da0*/  IABS R9, R58 ;  /* 0x0000003a00097213 */ /* 0x000fe20000000000 */
[----:B------:R-:W-:-:S04]  /*1db0*/  FFMA R59, R59, R23, R60 ;  /* 0x000000173b3b7223 */ /* 0x000fc8000000003c */
[----:B------:R-:W-:-:S05]  /*1dc0*/  IMAD.HI.U32 R23, R52, R9, RZ ;  /* 0x0000000934177227 */ /* 0x000fca00078e00ff */
[----:B------:R-:W-:Y:S01]  /*1dd0*/  IADD3 R60, PT, PT, -R23, RZ, RZ ;  /* 0x000000ff173c7210 */ /* 0x000fe20007ffe1ff */
[----:B------:R-:W-:-:S04]  /*1de0*/  IMAD R23, R22, UR11, R13 ;  /* 0x0000000b16177c24 */ /* 0x000fc8000f8e020d */
[----:B------:R-:W-:-:S04]  /*1df0*/  IMAD.WIDE R22, R23, 0x4, R32 ;  /* 0x0000000417167825 */ /* 0x000fc800078e0220 */
[----:B------:R-:W-:Y:S02]  /*1e00*/  IMAD R60, R60, UR8, R9 ;  /* 0x000000083c3c7c24 */ /* 0x000fe4000f8e0209 */
[----:B------:R1:W5:Y:S01]  /*1e10*/  LDG.E.CONSTANT R9, desc[UR6][R22.64] ;  /* 0x0000000616097981 */ /* 0x000362000c1e9900 */
[----:B------:R-:W1:Y:S02]  /*1e20*/  I2F.RP R61, UR5 ;  /* 0x00000005003d7d06 */ /* 0x000e640008209400 */
[----:B------:R-:W-:Y:S01]  /*1e30*/  ISETP.LT.U32.AND P0, PT, R60, UR8, PT ;  /* 0x000000083c007c0c */ /* 0x000fe2000bf01070 */
[----:B0-----:R-:W-:-:S05]  /*1e40*/  FMUL R57, R51, R16 ;  /* 0x0000001033397220 */ /* 0x001fca0000400000 */
[----:B-1----:R-:W0:Y:S07]  /*1e50*/  MUFU.RCP R52, R61 ;  /* 0x0000003d00347308 */ /* 0x002e2e0000001000 */
[----:B------:R-:W-:Y:S01]  /*1e60*/  @!P0 IADD3 R60, PT, PT, R60, -UR8, RZ ;  /* 0x800000083c3c8c10 */ /* 0x000fe2000fffe0ff */
[----:B------:R-:W-:-:S03]  /*1e70*/  FFMA R57, R50, R57, R53 ;  /* 0x0000003932397223 */ /* 0x000fc60000000035 */
[----:B------:R-:W-:Y:S02]  /*1e80*/  ISETP.LT.U32.AND P0, PT, R60, UR8, PT ;  /* 0x000000083c007c0c */ /* 0x000fe4000bf01070 */
[----:B------:R-:W-:Y:S02]  /*1e90*/  ISETP.GE.AND P1, PT, R58, RZ, PT ;  /* 0x000000ff3a00720c */ /* 0x000fe40003f26270 */
[----:B0-----:R-:W-:Y:S01]  /*1ea0*/  IADD3 R53, PT, PT, R52, 0xffffffe, RZ ;  /* 0x0ffffffe34357810 */ /* 0x001fe20007ffe0ff */
[----:B------:R-:W-:-:S05]  /*1eb0*/  FMUL R52, R37, R16 ;  /* 0x0000001025347220 */ /* 0x000fca0000400000 */
[----:B------:R-:W0:Y:S01]  /*1ec0*/  F2I.FTZ.U32.TRUNC.NTZ R53, R53 ;  /* 0x0000003500357305 */ /* 0x000e22000021f000 */
[----:B------:R-:W-:Y:S01]  /*1ed0*/  FFMA R39, R50, R52, R39 ;  /* 0x0000003432277223 */ /* 0x000fe20000000027 */
[----:B------:R-:W-:Y:S01]  /*1ee0*/  FMUL R52, R2, R47 ;  /* 0x0000002f02347220 */ /* 0x000fe20000400000 */
[----:B------:R-:W-:Y:S01]  /*1ef0*/  @!P0 IADD3 R60, PT, PT, R60, -UR8, RZ ;  /* 0x800000083c3c8c10 */ /* 0x000fe2000fffe0ff */
[----:B------:R-:W-:Y:S01]  /*1f00*/  FMUL R58, R51, R12 ;  /* 0x0000000c333a7220 */ /* 0x000fe20000400000 */
[----:B------:R-:W-:Y:S01]  /*1f10*/  FFMA R40, R49, R40, -2 ;  /* 0xc000000031287423 */ /* 0x000fe20000000028 */
[----:B------:R-:W-:Y:S01]  /*1f20*/  FFMA R59, R50, R52, R59 ;  /* 0x00000034323b7223 */ /* 0x000fe2000000003b */
[----:B------:R-:W-:Y:S01]  /*1f30*/  @!P1 IADD3 R60, PT, PT, -R60, RZ, RZ ;  /* 0x000000ff3c3c9210 */ /* 0x000fe20007ffe1ff */
[----:B------:R-:W-:Y:S01]  /*1f40*/  HFMA2 R52, -RZ, RZ, 0, 0 ;  /* 0x00000000ff347431 */ /* 0x000fe200000001ff */
[----:B------:R-:W1:Y:S02]  /*1f50*/  LDCU UR8, c[0x0][0x3b8] ;  /* 0x00007700ff0877ac */ /* 0x000e640008000800 */
[----:B------:R-:W-:-:S02]  /*1f60*/  SEL R22, R41, R60, !P3 ;  /* 0x0000003c29167207 */ /* 0x000fc40005800000 */
[----:B0-----:R-:W-:-:S03]  /*1f70*/  IADD3 R23, PT, PT, RZ, -R53, RZ ;  /* 0x80000035ff177210 */ /* 0x001fc60007ffe0ff */
[----:B------:R-:W-:Y:S02]  /*1f80*/  IMAD R50, R35, UR10, R22 ;  /* 0x0000000a23327c24 */ /* 0x000fe4000f8e0216 */
[----:B------:R-:W-:Y:S02]  /*1f90*/  IMAD R23, R23, UR5, RZ ;  /* 0x0000000517177c24 */ /* 0x000fe4000f8e02ff */
[----:B------:R-:W-:Y:S01]  /*1fa0*/  FMUL R60, R37, R12 ;  /* 0x0000000c253c7220 */ /* 0x000fe20000400000 */
[----:B------:R-:W-:Y:S02]  /*1fb0*/  IMAD R35, R50, UR11, R21 ;  /* 0x0000000b32237c24 */ /* 0x000fe4000f8e0215 */
[----:B------:R-:W-:-:S04]  /*1fc0*/  IMAD.HI.U32 R52, R53, R23, R52 ;  /* 0x0000001735347227 */ /* 0x000fc800078e0034 */
[----:B------:R-:W-:Y:S01]  /*1fd0*/  FMUL R23, R7, R47 ;  /* 0x0000002f07177220 */ /* 0x000fe20000400000 */
[C---:B------:R-:W-:Y:S01]  /*1fe0*/  FFMA R58, R34.reuse, R58, R57 ;  /* 0x0000003a223a7223 */ /* 0x040fe20000000039 */
[C---:B------:R-:W-:Y:S02]  /*1ff0*/  FFMA R60, R34.reuse, R60, R39 ;  /* 0x0000003c223c7223 */ /* 0x040fe40000000027 */
[----:B------:R-:W-:Y:S01]  /*2000*/  FFMA R59, R34, R23, R59 ;  /* 0x00000017223b7223 */ /* 0x000fe2000000003b */
[----:B------:R-:W-:-:S05]  /*2010*/  IMAD.WIDE R34, R35, 0x4, R32 ;  /* 0x0000000423227825 */ /* 0x000fca00078e0220 */
[----:B------:R0:W5:Y:S01]  /*2020*/  LDG.E.CONSTANT R41, desc[UR6][R34.64] ;  /* 0x0000000622297981 */ /* 0x000162000c1e9900 */
[----:B------:R-:W-:-:S05]  /*2030*/  IABS R39, R30 ;  /* 0x0000001e00277213 */ /* 0x000fca0000000000 */
[----:B------:R-:W-:-:S05]  /*2040*/  IMAD.HI.U32 R23, R52, R39, RZ ;  /* 0x0000002734177227 */ /* 0x000fca00078e00ff */
[----:B------:R-:W-:-:S05]  /*2050*/  IADD3 R23, PT, PT, -R23, RZ, RZ ;  /* 0x000000ff17177210 */ /* 0x000fca0007ffe1ff */
[----:B------:R-:W-:Y:S02]  /*2060*/  IMAD R39, R23, UR5, R39 ;  /* 0x0000000517277c24 */ /* 0x000fe4000f8e0227 */
[----:B------:R-:W-:-:S03]  /*2070*/  FMUL R51, R51, R8 ;  /* 0x0000000833337220 */ /* 0x000fc60000400000 */
[----:B------:R-:W-:Y:S01]  /*2080*/  ISETP.LT.U32.AND P0, PT, R39, UR5, PT ;  /* 0x0000000527007c0c */ /* 0x000fe2000bf01070 */
[----:B------:R-:W-:Y:S01]  /*2090*/  FFMA R51, R45, R51, R58 ;  /* 0x000000332d337223 */ /* 0x000fe2000000003a */
[----:B------:R-:W-:Y:S01]  /*20a0*/  FMUL R57, R37, R8 ;  /* 0x0000000825397220 */ /* 0x000fe20000400000 */
[----:B------:R-:W-:-:S03]  /*20b0*/  FMUL R58, R18, R47 ;  /* 0x0000002f123a7220 */ /* 0x000fc60000400000 */
[C---:B------:R-:W-:Y:S01]  /*20c0*/  FFMA R57, R45.reuse, R57, R60 ;  /* 0x000000392d397223 */ /* 0x040fe2000000003c */
[----:B------:R-:W-:Y:S01]  /*20d0*/  FFMA R45, R45, R58, R59 ;  /* 0x0000003a2d2d7223 */ /* 0x000fe2000000003b */
[----:B------:R-:W-:Y:S01]  /*20e0*/  FADD R58, R43, 0.5 ;  /* 0x3f0000002b3a7421 */ /* 0x000fe20000000000 */
[----:B0-----:R-:W-:Y:S02]  /*20f0*/  IMAD R35, R50, UR11, R17 ;  /* 0x0000000b32237c24 */ /* 0x001fe4000f8e0211 */
[----:B------:R-:W-:Y:S02]  /*2100*/  FMUL R59, R54, R11 ;  /* 0x0000000b363b7220 */ /* 0x000fe40000400000 */
[----:B------:R-:W-:Y:S01]  /*2110*/  @!P0 IADD3 R39, PT, PT, R39, -UR5, RZ ;  /* 0x8000000527278c10 */ /* 0x000fe2000fffe0ff */
[----:B------:R-:W-:Y:S01]  /*2120*/  FFMA R23, R55, -1.5, R58 ;  /* 0xbfc0000037177823 */ /* 0x000fe2000000003a */
[----:B------:R-:W-:-:S04]  /*2130*/  IMAD.WIDE R34, R35, 0x4, R32 ;  /* 0x0000000423227825 */ /* 0x000fc800078e0220 */
[----:B------:R-:W-:Y:S01]  /*2140*/  FMUL R37, R59, R20 ;  /* 0x000000143b257220 */ /* 0x000fe20000400000 */
[----:B------:R-:W-:Y:S01]  /*2150*/  ISETP.LT.U32.AND P0, PT, R39, UR5, PT ;  /* 0x0000000527007c0c */ /* 0x000fe2000bf01070 */
[-C--:B------:R-:W-:Y:S01]  /*2160*/  FMUL R61, R23, R46.reuse ;  /* 0x0000002e173d7220 */ /* 0x080fe20000400000 */
[----:B------:R-:W-:Y:S01]  /*2170*/  ISETP.GE.AND P1, PT, R30, RZ, PT ;  /* 0x000000ff1e00720c */ /* 0x000fe20003f26270 */
[----:B------:R0:W5:Y:S01]  /*2180*/  LDG.E.CONSTANT R43, desc[UR6][R34.64] ;  /* 0x00000006222b7981 */ /* 0x000162000c1e9900 */
[----:B------:R-:W-:-:S04]  /*2190*/  FMUL R53, R11, R46 ;  /* 0x0000002e0b357220 */ /* 0x000fc80000400000 */
[----:B------:R-:W-:Y:S01]  /*21a0*/  FMUL R58, R0, R53 ;  /* 0x00000035003a7220 */ /* 0x000fe20000400000 */
[----:B------:R-:W-:-:S04]  /*21b0*/  FMUL R60, R59, R16 ;  /* 0x000000103b3c7220 */ /* 0x000fc80000400000 */
[----:B------:R-:W-:-:S04]  /*21c0*/  @!P0 IADD3 R39, PT, PT, R39, -UR5, RZ ;  /* 0x8000000527278c10 */ /* 0x000fc8000fffe0ff */
[----:B------:R-:W-:Y:S01]  /*21d0*/  @!P1 IADD3 R39, PT, PT, -R39, RZ, RZ ;  /* 0x000000ff27279210 */ /* 0x000fe20007ffe1ff */
[----:B0-----:R-:W-:-:S04]  /*21e0*/  IMAD R35, R50, UR11, R13 ;  /* 0x0000000b32237c24 */ /* 0x001fc8000f8e020d */
[----:B------:R-:W-:-:S05]  /*21f0*/  IMAD.WIDE R34, R35, 0x4, R32 ;  /* 0x0000000423227825 */ /* 0x000fca00078e0220 */
[----:B------:R0:W5:Y:S02]  /*2200*/  LDG.E.CONSTANT R47, desc[UR6][R34.64] ;  /* 0x00000006222f7981 */ /* 0x000164000c1e9900 */
[----:B0-----:R-:W-:Y:S01]  /*2210*/  FMUL R35, R59, R12 ;  /* 0x0000000c3b237220 */ /* 0x001fe20000400000 */
[----:B------:R-:W-:Y:S01]  /*2220*/  FMUL R34, R7, R53 ;  /* 0x0000003507227220 */ /* 0x000fe20000400000 */
[----:B--2---:R-:W-:Y:S01]  /*2230*/  FFMA R51, R36, R37, R51 ;  /* 0x0000002524337223 */ /* 0x004fe20000000033 */
[----:B------:R-:W-:-:S04]  /*2240*/  FMUL R37, R61, R20 ;  /* 0x000000143d257220 */ /* 0x000fc80000400000 */
[----:B------:R-:W-:Y:S01]  /*2250*/  FFMA R57, R36, R37, R57 ;  /* 0x0000002524397223 */ /* 0x000fe20000000039 */
[----:B------:R-:W-:Y:S02]  /*2260*/  IMAD R37, R50, UR11, R25 ;  /* 0x0000000b32257c24 */ /* 0x000fe4000f8e0219 */
[----:B------:R-:W-:Y:S02]  /*2270*/  FFMA R58, R36, R58, R45 ;  /* 0x0000003a243a7223 */ /* 0x000fe4000000002d */
[----:B------:R-:W-:-:S05]  /*2280*/  IMAD.WIDE R36, R37, 0x4, R32 ;  /* 0x0000000425247825 */ /* 0x000fca00078e0220 */
[----:B------:R0:W2:Y:S01]  /*2290*/  LDG.E.CONSTANT R45, desc[UR6][R36.64] ;  /* 0x00000006242d7981 */ /* 0x0000a2000c1e9900 */
[----:B------:R-:W-:Y:S01]  /*22a0*/  FMUL R50, R61, R16 ;  /* 0x000000103d327220 */ /* 0x000fe20000400000 */
[----:B---3--:R-:W-:Y:S01]  /*22b0*/  FFMA R60, R38, R60, R51 ;  /* 0x0000003c263c7223 */ /* 0x008fe20000000033 */
[----:B------:R-:W-:Y:S01]  /*22c0*/  SEL R51, R39, UR4, P6 ;  /* 0x0000000427337c07 */ /* 0x000fe2000b000000 */
[----:B0-----:R-:W-:-:S04]  /*22d0*/  FMUL R37, R2, R53 ;  /* 0x0000003502257220 */ /* 0x001fc80000400000 */
[----:B------:R-:W-:Y:S02]  /*22e0*/  IMAD R36, R51, UR10, R48 ;  /* 0x0000000a33247c24 */ /* 0x000fe4000f8e0230 */
[----:B------:R-:W-:Y:S02]  /*22f0*/  FFMA R57, R38, R50, R57 ;  /* 0x0000003226397223 */ /* 0x000fe40000000039 */
[----:B------:R-:W-:Y:S02]  /*2300*/  IMAD R39, R36, UR11, R21 ;  /* 0x0000000b24277c24 */ /* 0x000fe4000f8e0215 */
[----:B------:R-:W-:Y:S02]  /*2310*/  FFMA R37, R38, R37, R58 ;  /* 0x0000002526257223 */ /* 0x000fe4000000003a */
[----:B------:R-:W-:-:S05]  /*2320*/  IMAD.WIDE R38, R39, 0x4, R32 ;  /* 0x0000000427267825 */ /* 0x000fca00078e0220 */
[----:B------:R0:W3:Y:S01]  /*2330*/  LDG.E.CONSTANT R50, desc[UR6][R38.64] ;  /* 0x0000000626327981 */ /* 0x0000e2000c1e9900 */
[----:B------:R-:W-:Y:S01]  /*2340*/  FMUL R58, R61, R12 ;  /* 0x0000000c3d3a7220 */ /* 0x000fe20000400000 */
[----:B----4-:R-:W-:Y:S01]  /*2350*/  FFMA R60, R56, R35, R60 ;  /* 0x00000023383c7223 */ /* 0x010fe2000000003c */
[----:B------:R-:W-:Y:S02]  /*2360*/  IMAD R35, R36, UR11, R17 ;  /* 0x0000000b24237c24 */ /* 0x000fe4000f8e0211 */
[C---:B------:R-:W-:Y:S01]  /*2370*/  FFMA R58, R56.reuse, R58, R57 ;  /* 0x0000003a383a7223 */ /* 0x040fe20000000039 */
[----:B------:R-:W-:Y:S01]  /*2380*/  FFMA R56, R56, R34, R37 ;  /* 0x0000002238387223 */ /* 0x000fe20000000025 */
[----:B------:R-:W-:-:S04]  /*2390*/  IMAD.WIDE R34, R35, 0x4, R32 ;  /* 0x0000000423227825 */ /* 0x000fc800078e0220 */
[----:B------:R-:W-:Y:S01]  /*23a0*/  IMAD R37, R36, UR11, R25 ;  /* 0x0000000b24257c24 */ /* 0x000fe2000f8e0219 */
[----:B------:R4:W3:Y:S03]  /*23b0*/  LDG.E.CONSTANT R57, desc[UR6][R34.64] ;  /* 0x0000000622397981 */ /* 0x0008e6000c1e9900 */
[----:B0-----:R-:W-:-:S06]  /*23c0*/  IMAD.WIDE R38, R37, 0x4, R32 ;  /* 0x0000000425267825 */ /* 0x001fcc00078e0220 */
[----:B------:R-:W3:Y:S01]  /*23d0*/  LDG.E.CONSTANT R38, desc[UR6][R38.64] ;  /* 0x0000000626267981 */ /* 0x000ee2000c1e9900 */
[-C--:B------:R-:W-:Y:S01]  /*23e0*/  FMUL R59, R59, R8.reuse ;  /* 0x000000083b3b7220 */ /* 0x080fe20000400000 */
[----:B------:R-:W-:Y:S01]  /*23f0*/  FMUL R61, R61, R8 ;  /* 0x000000083d3d7220 */ /* 0x000fe20000400000 */
[----:B------:R-:W-:-:S04]  /*2400*/  IMAD R37, R36, UR11, R13 ;  /* 0x0000000b24257c24 */ /* 0x000fc8000f8e020d */
[----:B------:R-:W-:-:S06]  /*2410*/  IMAD.WIDE R36, R37, 0x4, R32 ;  /* 0x0000000425247825 */ /* 0x000fcc00078e0220 */
[----:B------:R-:W3:Y:S01]  /*2420*/  LDG.E.CONSTANT R36, desc[UR6][R36.64] ;  /* 0x0000000624247981 */ /* 0x000ee2000c1e9900 */
[C---:B-----5:R-:W-:Y:S01]  /*2430*/  FFMA R60, R9.reuse, R59, R60 ;  /* 0x0000003b093c7223 */ /* 0x060fe2000000003c */
[----:B------:R-:W-:Y:S01]  /*2440*/  FFMA R59, R9, R61, R58 ;  /* 0x0000003d093b7223 */ /* 0x000fe2000000003a */
[----:B------:R-:W-:-:S04]  /*2450*/  IMAD R58, R51, UR10, R42 ;  /* 0x0000000a333a7c24 */ /* 0x000fc8000f8e022a */
[----:B----4-:R-:W-:-:S04]  /*2460*/  IMAD R35, R58, UR11, R21 ;  /* 0x0000000b3a237c24 */ /* 0x010fc8000f8e0215 */
[----:B------:R-:W-:-:S05]  /*2470*/  IMAD.WIDE R34, R35, 0x4, R32 ;  /* 0x0000000423227825 */ /* 0x000fca00078e0220 */
[----:B------:R0:W4:Y:S01]  /*2480*/  LDG.E.CONSTANT R39, desc[UR6][R34.64] ;  /* 0x0000000622277981 */ /* 0x000122000c1e9900 */
[----:B------:R-:W-:-:S04]  /*2490*/  FMUL R53, R18, R53 ;  /* 0x0000003512357220 */ /* 0x000fc80000400000 */
[----:B------:R-:W-:Y:S01]  /*24a0*/  FFMA R56, R9, R53, R56 ;  /* 0x0000003509387223 */ /* 0x000fe20000000038 */
[----:B------:R-:W-:-:S04]  /*24b0*/  FMUL R53, R19, R46 ;  /* 0x0000002e13357220 */ /* 0x000fc80000400000 */
[----:B0-----:R-:W-:Y:S01]  /*24c0*/  FMUL R35, R0, R53 ;  /* 0x0000003500237220 */ /* 0x001fe20000400000 */
[----:B------:R-:W-:-:S04]  /*24d0*/  FMUL R61, R54, R19 ;  /* 0x00000013363d7220 */ /* 0x000fc80000400000 */
[----:B------:R-:W-:Y:S01]  /*24e0*/  FMUL R37, R61, R20 ;  /* 0x000000143d257220 */ /* 0x000fe20000400000 */
[----:B------:R-:W-:-:S04]  /*24f0*/  FMUL R9, R55, 0.5 ;  /* 0x3f00000037097820 */ /* 0x000fc80000400000 */
[----:B------:R-:W-:Y:S01]  /*2500*/  FMUL R55, R9, R46 ;  /* 0x0000002e09377220 */ /* 0x000fe20000400000 */
[----:B------:R-:W-:Y:S01]  /*2510*/  FFMA R56, R41, R35, R56 ;  /* 0x0000002329387223 */ /* 0x000fe20000000038 */
[----:B------:R-:W-:-:S04]  /*2520*/  IMAD R35, R58, UR11, R17 ;  /* 0x0000000b3a237c24 */ /* 0x000fc8000f8e0211 */
[----:B------:R-:W-:-:S04]  /*2530*/  IMAD.WIDE R34, R35, 0x4, R32 ;  /* 0x0000000423227825 */ /* 0x000fc800078e0220 */
[----:B------:R-:W-:Y:S02]  /*2540*/  FFMA R60, R41, R37, R60 ;  /* 0x00000025293c7223 */ /* 0x000fe4000000003c */
[----:B------:R0:W5:Y:S01]  /*2550*/  LDG.E.CONSTANT R37, desc[UR6][R34.64] ;  /* 0x0000000622257981 */ /* 0x000162000c1e9900 */
[----:B------:R-:W-:-:S04]  /*2560*/  FMUL R46, R55, R20 ;  /* 0x00000014372e7220 */ /* 0x000fc80000400000 */
[----:B------:R-:W-:Y:S01]  /*2570*/  FFMA R46, R41, R46, R59 ;  /* 0x0000002e292e7223 */ /* 0x000fe2000000003b */
[----:B------:R-:W-:Y:S01]  /*2580*/  FMUL R41, R61, R16 ;  /* 0x000000103d297220 */ /* 0x000fe20000400000 */
[----:B0-----:R-:W-:-:S04]  /*2590*/  IMAD R35, R58, UR11, R25 ;  /* 0x0000000b3a237c24 */ /* 0x001fc8000f8e0219 */
[----:B------:R-:W-:-:S04]  /*25a0*/  IMAD.WIDE R34, R35, 0x4, R32 ;  /* 0x0000000423227825 */ /* 0x000fc800078e0220 */
[----:B------:R-:W-:Y:S01]  /*25b0*/  FFMA R60, R43, R41, R60 ;  /* 0x000000292b3c7223 */ /* 0x000fe2000000003c */
[----:B------:R-:W-:-:S04]  /*25c0*/  FMUL R41, R55, R16 ;  /* 0x0000001037297220 */ /* 0x000fc80000400000 */
[----:B------:R-:W-:Y:S01]  /*25d0*/  FFMA R46, R43, R41, R46 ;  /* 0x000000292b2e7223 */ /* 0x000fe2000000002e */
[----:B------:R-:W-:-:S04]  /*25e0*/  FMUL R41, R2, R53 ;  /* 0x0000003502297220 */ /* 0x000fc80000400000 */
[----:B------:R-:W-:Y:S01]  /*25f0*/  FFMA R41, R43, R41, R56 ;  /* 0x000000292b297223 */ /* 0x000fe20000000038 */
[-C--:B------:R-:W-:Y:S01]  /*2600*/  FMUL R43, R55, R12.reuse ;  /* 0x0000000c372b7220 */ /* 0x080fe20000400000 */
[C---:B------:R-:W-:Y:S01]  /*2610*/  FMUL R56, R61.reuse, R12 ;  /* 0x0000000c3d387220 */ /* 0x040fe20000400000 */
[-C--:B------:R-:W-:Y:S01]  /*2620*/  FMUL R59, R61, R8.reuse ;  /* 0x000000083d3b7220 */ /* 0x080fe20000400000 */
[----:B------:R-:W-:Y:S01]  /*2630*/  FMUL R61, R55, R8 ;  /* 0x00000008373d7220 */ /* 0x000fe20000400000 */
[----:B------:R-:W-:-:S04]  /*2640*/  FMUL R40, R49, R40 ;  /* 0x0000002831287220 */ /* 0x000fc80000400000 */
[----:B------:R-:W-:Y:S01]  /*2650*/  FMUL R55, R40, R31 ;  /* 0x0000001f28377220 */ /* 0x000fe20000400000 */
[----:B--2---:R-:W-:Y:S01]  /*2660*/  FFMA R54, R45, R43, R46 ;  /* 0x0000002b2d367223 */ /* 0x004fe2000000002e */
[-C--:B------:R-:W-:Y:S01]  /*2670*/  FMUL R46, R7, R53.reuse ;  /* 0x00000035072e7220 */ /* 0x080fe20000400000 */
[----:B------:R-:W-:-:S03]  /*2680*/  FMUL R53, R18, R53 ;  /* 0x0000003512357220 */ /* 0x000fc60000400000 */
[C---:B------:R-:W-:Y:S02]  /*2690*/  FFMA R46, R45.reuse, R46, R41 ;  /* 0x0000002e2d2e7223 */ /* 0x040fe40000000029 */
[----:B------:R0:W2:Y:S01]  /*26a0*/  LDG.E.CONSTANT R41, desc[UR6][R34.64] ;  /* 0x0000000622297981 */ /* 0x0000a2000c1e9900 */
[----:B------:R-:W-:Y:S01]  /*26b0*/  FFMA R56, R45, R56, R60 ;  /* 0x000000382d387223 */ /* 0x000fe2000000003c */
[----:B------:R-:W-:Y:S01]  /*26c0*/  FFMA R46, R47, R53, R46 ;  /* 0x000000352f2e7223 */ /* 0x000fe2000000002e */
[----:B------:R-:W-:Y:S01]  /*26d0*/  FMUL R53, R31, R44 ;  /* 0x0000002c1f357220 */ /* 0x000fe20000400000 */
[C---:B------:R-:W-:Y:S01]  /*26e0*/  FFMA R61, R47.reuse, R61, R54 ;  /* 0x0000003d2f3d7223 */ /* 0x040fe20000000036 */
[----:B------:R-:W-:Y:S01]  /*26f0*/  FFMA R59, R47, R59, R56 ;  /* 0x0000003b2f3b7223 */ /* 0x000fe20000000038 */
[----:B------:R-:W-:Y:S02]  /*2700*/  IMAD R43, R58, UR11, R13 ;  /* 0x0000000b3a2b7c24 */ /* 0x000fe4000f8e020d */
[----:B------:R-:W-:Y:S01]  /*2710*/  FMUL R47, R0, R53 ;  /* 0x00000035002f7220 */ /* 0x000fe20000400000 */
[----:B------:R-:W-:-:S02]  /*2720*/  IMAD R58, R51, UR10, R28 ;  /* 0x0000000a333a7c24 */ /* 0x000fc4000f8e021c */
[----:B0-----:R-:W-:-:S04]  /*2730*/  IMAD.WIDE R34, R43, 0x4, R32 ;  /* 0x000000042b227825 */ /* 0x001fc800078e0220 */
[----:B------:R-:W-:Y:S01]  /*2740*/  FMUL R60, R55, R20 ;  /* 0x00000014373c7220 */ /* 0x000fe20000400000 */
[----:B------:R0:W2:Y:S01]  /*2750*/  LDG.E.CONSTANT R45, desc[UR6][R34.64] ;  /* 0x00000006222d7981 */ /* 0x0000a2000c1e9900 */
[----:B------:R-:W-:Y:S01]  /*2760*/  FMUL R43, R27, R44 ;  /* 0x0000002c1b2b7220 */ /* 0x000fe20000400000 */
[----:B---3--:R-:W-:Y:S01]  /*2770*/  FFMA R56, R50, R47, R46 ;  /* 0x0000002f32387223 */ /* 0x008fe2000000002e */
[----:B------:R-:W-:-:S04]  /*2780*/  IMAD R47, R58, UR11, R21 ;  /* 0x0000000b3a2f7c24 */ /* 0x000fc8000f8e0215 */
[----:B------:R-:W-:-:S04]  /*2790*/  IMAD.WIDE R46, R47, 0x4, R32 ;  /* 0x000000042f2e7825 */ /* 0x000fc800078e0220 */
[----:B------:R-:W-:Y:S01]  /*27a0*/  FFMA R60, R50, R60, R59 ;  /* 0x0000003c323c7223 */ /* 0x000fe2000000003b */
[----:B------:R-:W-:Y:S01]  /*27b0*/  FMUL R54, R43, R20 ;  /* 0x000000142b367220 */ /* 0x000fe20000400000 */
[----:B------:R3:W2:Y:S01]  /*27c0*/  LDG.E.CONSTANT R46, desc[UR6][R46.64] ;  /* 0x000000062e2e7981 */ /* 0x0006a2000c1e9900 */
[----:B0-----:R-:W-:Y:S02]  /*27d0*/  IMAD R35, R58, UR11, R17 ;  /* 0x0000000b3a237c24 */ /* 0x001fe4000f8e0211 */
[----:B------:R-:W-:Y:S01]  /*27e0*/  FMUL R59, R55, R16 ;  /* 0x00000010373b7220 */ /* 0x000fe20000400000 */
[----:B------:R-:W-:Y:S01]  /*27f0*/  FFMA R54, R50, R54, R61 ;  /* 0x0000003632367223 */ /* 0x000fe2000000003d */
[----:B------:R-:W-:Y:S01]  /*2800*/  FMUL R61, R2, R53 ;  /* 0x00000035023d7220 */ /* 0x000fe20000400000 */
[----:B------:R-:W-:-:S04]  /*2810*/  IMAD.WIDE R34, R35, 0x4, R32 ;  /* 0x0000000423227825 */ /* 0x000fc800078e0220 */
[----:B------:R-:W-:Y:S01]  /*2820*/  FFMA R60, R57, R59, R60 ;  /* 0x0000003b393c7223 */ /* 0x000fe2000000003c */
[----:B------:R-:W-:Y:S01]  /*2830*/  FMUL R59, R43, R16 ;  /* 0x000000102b3b7220 */ /* 0x000fe20000400000 */
[C---:B------:R-:W-:Y:S01]  /*2840*/  FFMA R61, R57.reuse, R61, R56 ;  /* 0x0000003d393d7223 */ /* 0x040fe20000000038 */
[----:B------:R0:W2:Y:S01]  /*2850*/  LDG.E.CONSTANT R50, desc[UR6][R34.64] ;  /* 0x0000000622327981 */ /* 0x0000a2000c1e9900 */
[C---:B---3--:R-:W-:Y:S02]  /*2860*/  IMAD R47, R58.reuse, UR11, R13 ;  /* 0x0000000b3a2f7c24 */ /* 0x048fe4000f8e020d */
[----:B------:R-:W-:Y:S01]  /*2870*/  FFMA R59, R57, R59, R54 ;  /* 0x0000003b393b7223 */ /* 0x000fe20000000036 */
[----:B------:R-:W-:Y:S02]  /*2880*/  IMAD R57, R58, UR11, R25 ;  /* 0x0000000b3a397c24 */ /* 0x000fe4000f8e0219 */
[----:B------:R-:W-:Y:S02]  /*2890*/  FMUL R58, R55, R12 ;  /* 0x0000000c373a7220 */ /* 0x000fe40000400000 */
[----:B------:R-:W-:-:S04]  /*28a0*/  IMAD.WIDE R56, R57, 0x4, R32 ;  /* 0x0000000439387825 */ /* 0x000fc800078e0220 */
[C---:B------:R-:W-:Y:S01]  /*28b0*/  FFMA R60, R38.reuse, R58, R60 ;  /* 0x0000003a263c7223 */ /* 0x040fe2000000003c */
[----:B------:R-:W-:Y:S01]  /*28c0*/  FMUL R58, R43, R12 ;  /* 0x0000000c2b3a7220 */ /* 0x000fe20000400000 */
[----:B------:R3:W2:Y:S03]  /*28d0*/  LDG.E.CONSTANT R54, desc[UR6][R56.64] ;  /* 0x0000000638367981 */ /* 0x0006a6000c1e9900 */
[----:B------:R-:W-:Y:S01]  /*28e0*/  FFMA R59, R38, R58, R59 ;  /* 0x0000003a263b7223 */ /* 0x000fe2000000003b */
[----:B------:R-:W-:Y:S01]  /*28f0*/  FMUL R58, R7, R53 ;  /* 0x00000035073a7220 */ /* 0x000fe20000400000 */
[----:B0-----:R-:W-:-:S04]  /*2900*/  IMAD.WIDE R34, R47, 0x4, R32 ;  /* 0x000000042f227825 */ /* 0x001fc800078e0220 */
[----:B------:R-:W-:Y:S01]  /*2910*/  FFMA R61, R38, R58, R61 ;  /* 0x0000003a263d7223 */ /* 0x000fe2000000003d */
[----:B------:R-:W-:Y:S01]  /*2920*/  IMAD R58, R51, UR10, R22 ;  /* 0x0000000a333a7c24 */ /* 0x000fe2000f8e0216 */
[----:B------:R0:W2:Y:S03]  /*2930*/  LDG.E.CONSTANT R47, desc[UR6][R34.64] ;  /* 0x00000006222f7981 */ /* 0x0000a6000c1e9900 */
[----:B---3--:R-:W-:-:S04]  /*2940*/  IMAD R57, R58, UR11, R21 ;  /* 0x0000000b3a397c24 */ /* 0x008fc8000f8e0215 */
[----:B------:R-:W-:-:S05]  /*2950*/  IMAD.WIDE R56, R57, 0x4, R32 ;  /* 0x0000000439387825 */ /* 0x000fca00078e0220 */
[----:B------:R-:W3:Y:S01]  /*2960*/  LDG.E.CONSTANT R38, desc[UR6][R56.64] ;  /* 0x0000000638267981 */ /* 0x000ee2000c1e9900 */
[----:B0-----:R-:W-:-:S04]  /*2970*/  IMAD R35, R58, UR11, R17 ;  /* 0x0000000b3a237c24 */ /* 0x001fc8000f8e0211 */
[----:B------:R-:W-:-:S06]  /*2980*/  IMAD.WIDE R34, R35, 0x4, R32 ;  /* 0x0000000423227825 */ /* 0x000fcc00078e0220 */
[----:B------:R0:W3:Y:S01]  /*2990*/  LDG.E.CONSTANT R34, desc[UR6][R34.64] ;  /* 0x0000000622227981 */ /* 0x0000e2000c1e9900 */
[-C--:B------:R-:W-:Y:S01]  /*29a0*/  FMUL R55, R55, R8.reuse ;  /* 0x0000000837377220 */ /* 0x080fe20000400000 */
[----:B------:R-:W-:Y:S01]  /*29b0*/  FMUL R43, R43, R8 ;  /* 0x000000082b2b7220 */ /* 0x000fe20000400000 */
[----:B------:R-:W-:Y:S01]  /*29c0*/  FMUL R53, R18, R53 ;  /* 0x0000003512357220 */ /* 0x000fe20000400000 */
[----:B------:R-:W-:Y:S01]  /*29d0*/  FMUL R51, R40, R29 ;  /* 0x0000001d28337220 */ /* 0x000fe20000400000 */
[C---:B------:R-:W-:Y:S01]  /*29e0*/  FFMA R60, R36.reuse, R55, R60 ;  /* 0x00000037243c7223 */ /* 0x040fe2000000003c */
[C---:B------:R-:W-:Y:S01]  /*29f0*/  FFMA R59, R36.reuse, R43, R59 ;  /* 0x0000002b243b7223 */ /* 0x040fe2000000003b */
[----:B------:R-:W-:Y:S01]  /*2a00*/  FFMA R53, R36, R53, R61 ;  /* 0x0000003524357223 */ /* 0x000fe2000000003d */
[----:B------:R-:W-:Y:S01]  /*2a10*/  FMUL R36, R51, R20 ;  /* 0x0000001433247220 */ /* 0x000fe20000400000 */
[-C--:B------:R-:W-:Y:S01]  /*2a20*/  FMUL R43, R15, R44.reuse ;  /* 0x0000002c0f2b7220 */ /* 0x080fe20000400000 */
[----:B0-----:R-:W-:-:S02]  /*2a30*/  FMUL R35, R29, R44 ;  /* 0x0000002c1d237220 */ /* 0x001fc40000400000 */
[----:B----4-:R-:W-:Y:S01]  /*2a40*/  FFMA R36, R39, R36, R60 ;  /* 0x0000002427247223 */ /* 0x010fe2000000003c */
[----:B------:R-:W-:Y:S01]  /*2a50*/  FMUL R56, R43, R20 ;  /* 0x000000142b387220 */ /* 0x000fe20000400000 */
[----:B------:R-:W-:Y:S01]  /*2a60*/  FMUL R60, R0, R35 ;  /* 0x00000023003c7220 */ /* 0x000fe20000400000 */
[----:B------:R-:W-:Y:S02]  /*2a70*/  IMAD R61, R58, UR11, R25 ;  /* 0x0000000b3a3d7c24 */ /* 0x000fe4000f8e0219 */
[C---:B------:R-:W-:Y:S01]  /*2a80*/  FFMA R56, R39.reuse, R56, R59 ;  /* 0x0000003827387223 */ /* 0x040fe2000000003b */
[----:B------:R-:W-:Y:S01]  /*2a90*/  FFMA R39, R39, R60, R53 ;  /* 0x0000003c27277223 */ /* 0x000fe20000000035 */
[----:B------:R-:W-:-:S06]  /*2aa0*/  IMAD.WIDE R60, R61, 0x4, R32 ;  /* 0x000000043d3c7825 */ /* 0x000fcc00078e0220 */
[----:B------:R-:W4:Y:S01]  /*2ab0*/  LDG.E.CONSTANT R60, desc[UR6][R60.64] ;  /* 0x000000063c3c7981 */ /* 0x000f22000c1e9900 */
[----:B------:R-:W-:-:S04]  /*2ac0*/  FMUL R53, R51, R16 ;  /* 0x0000001033357220 */ /* 0x000fc80000400000 */
[----:B-----5:R-:W-:Y:S01]  /*2ad0*/  FFMA R36, R37, R53, R36 ;  /* 0x0000003525247223 */ /* 0x020fe20000000024 */
[----:B------:R-:W-:-:S04]  /*2ae0*/  FMUL R53, R43, R16 ;  /* 0x000000102b357220 */ /* 0x000fc80000400000 */
[----:B------:R-:W-:Y:S01]  /*2af0*/  FFMA R56, R37, R53, R56 ;  /* 0x0000003525387223 */ /* 0x000fe20000000038 */
[----:B------:R-:W-:-:S04]  /*2b00*/  FMUL R53, R2, R35 ;  /* 0x0000002302357220 */ /* 0x000fc80000400000 */
[----:B------:R-:W-:Y:S01]  /*2b10*/  FFMA R39, R37, R53, R39 ;  /* 0x0000003525277223 */ /* 0x000fe20000000027 */
[----:B------:R-:W-:-:S04]  /*2b20*/  IADD3 R53, PT, PT, R30, 0x1, RZ ;  /* 0x000000011e357810 */ /* 0x000fc80007ffe0ff */
[----:B------:R-:W-:-:S05]  /*2b30*/  IABS R55, R53 ;  /* 0x0000003500377213 */ /* 0x000fca0000000000 */
[----:B------:R-:W-:-:S05]  /*2b40*/  IMAD.HI.U32 R37, R52, R55, RZ ;  /* 0x0000003734257227 */ /* 0x000fca00078e00ff */
[----:B------:R-:W-:-:S05]  /*2b50*/  IADD3 R37, PT, PT, -R37, RZ, RZ ;  /* 0x000000ff25257210 */ /* 0x000fca0007ffe1ff */
[----:B------:R-:W-:-:S05]  /*2b60*/  IMAD R37, R37, UR5, R55 ;  /* 0x0000000525257c24 */ /* 0x000fca000f8e0237 */
[----:B------:R-:W-:Y:S02]  /*2b70*/  ISETP.LT.U32.AND P0, PT, R37, UR5, PT ;  /* 0x0000000525007c0c */ /* 0x000fe4000bf01070 */
[----:B------:R-:W-:-:S11]  /*2b80*/  ISETP.GE.AND P1, PT, R53, RZ, PT ;  /* 0x000000ff3500720c */ /* 0x000fd60003f26270 */
[----:B------:R-:W-:-:S04]  /*2b90*/  @!P0 IADD3 R37, PT, PT, R37, -UR5, RZ ;  /* 0x8000000525258c10 */ /* 0x000fc8000fffe0ff */
[----:B------:R-:W-:Y:S01]  /*2ba0*/  ISETP.LT.U32.AND P0, PT, R37, UR5, PT ;  /* 0x0000000525007c0c */ /* 0x000fe2000bf01070 */
[-C--:B------:R-:W-:Y:S01]  /*2bb0*/  FMUL R53, R51, R12.reuse ;  /* 0x0000000c33357220 */ /* 0x080fe20000400000 */
[----:B------:R-:W-:-:S11]  /*2bc0*/  FMUL R55, R43, R12 ;  /* 0x0000000c2b377220 */ /* 0x000fd60000400000 */
[----:B------:R-:W-:Y:S01]  /*2bd0*/  @!P0 IADD3 R37, PT, PT, R37, -UR5, RZ ;  /* 0x8000000525258c10 */ /* 0x000fe2000fffe0ff */
[----:B------:R-:W-:Y:S02]  /*2be0*/  IMAD R57, R58, UR11, R13 ;  /* 0x0000000b3a397c24 */ /* 0x000fe4000f8e020d */
[----:B--2---:R-:W-:Y:S01]  /*2bf0*/  FFMA R53, R41, R53, R36 ;  /* 0x0000003529357223 */ /* 0x004fe20000000024 */
[----:B------:R-:W-:Y:S01]  /*2c00*/  FMUL R36, R7, R35 ;  /* 0x0000002307247220 */ /* 0x000fe20000400000 */
[----:B------:R-:W-:-:S03]  /*2c10*/  FFMA R56, R41, R55, R56 ;  /* 0x0000003729387223 */ /* 0x000fc60000000038 */
[----:B------:R-:W-:Y:S01]  /*2c20*/  FFMA R36, R41, R36, R39 ;  /* 0x0000002429247223 */ /* 0x000fe20000000027 */
[----:B------:R-:W-:Y:S01]  /*2c30*/  MOV R41, R37 ;  /* 0x0000002500297202 */ /* 0x000fe20000000f00 */
[----:B------:R-:W-:-:S03]  /*2c40*/  FMUL R37, R43, R8 ;  /* 0x000000082b257220 */ /* 0x000fc60000400000 */
[----:B------:R-:W-:Y:S01]  /*2c50*/  @!P1 IADD3 R41, PT, PT, -R41, RZ, RZ ;  /* 0x000000ff29299210 */ /* 0x000fe20007ffe1ff */
[----:B------:R-:W-:Y:S01]  /*2c60*/  FMUL R39, R51, R8 ;  /* 0x0000000833277220 */ /* 0x000fe20000400000 */
[----:B------:R-:W-:Y:S02]  /*2c70*/  FMUL R55, R18, R35 ;  /* 0x0000002312377220 */ /* 0x000fe40000400000 */
[----:B------:R-:W-:Y:S01]  /*2c80*/  SEL R43, R41, UR4, P6 ;  /* 0x00000004292b7c07 */ /* 0x000fe2000b000000 */
[----:B------:R-:W-:Y:S01]  /*2c90*/  FMUL R41, R40, R11 ;  /* 0x0000000b28297220 */ /* 0x000fe20000400000 */
[C---:B------:R-:W-:Y:S01]  /*2ca0*/  FFMA R39, R45.reuse, R39, R53 ;  /* 0x000000272d277223 */ /* 0x040fe20000000035 */
[C---:B------:R-:W-:Y:S01]  /*2cb0*/  FFMA R35, R45.reuse, R37, R56 ;  /* 0x000000252d237223 */ /* 0x040fe20000000038 */
[----:B------:R-:W-:Y:S01]  /*2cc0*/  FFMA R55, R45, R55, R36 ;  /* 0x000000372d377223 */ /* 0x000fe20000000024 */
[----:B------:R-:W-:Y:S02]  /*2cd0*/  IMAD R58, R43, UR10, R48 ;  /* 0x0000000a2b3a7c24 */ /* 0x000fe4000f8e0230 */
[----:B------:R-:W-:Y:S01]  /*2ce0*/  FMUL R59, R41, R20 ;  /* 0x00000014293b7220 */ /* 0x000fe20000400000 */
[----:B------:R-:W-:Y:S01]  /*2cf0*/  FMUL R45, R23, R44 ;  /* 0x0000002c172d7220 */ /* 0x000fe20000400000 */
[----:B------:R-:W-:-:S04]  /*2d00*/  IMAD.WIDE R56, R57, 0x4, R32 ;  /* 0x0000000439387825 */ /* 0x000fc800078e0220 */
[----:B------:R-:W-:Y:S01]  /*2d10*/  IMAD R37, R58, UR11, R21 ;  /* 0x0000000b3a257c24 */ /* 0x000fe2000f8e0215 */
[----:B------:R-:W2:Y:S03]  /*2d20*/  LDG.E.CONSTANT R53, desc[UR6][R56.64] ;  /* 0x0000000638357981 */ /* 0x000ea6000c1e9900 */
[----:B------:R-:W-:-:S05]  /*2d30*/  IMAD.WIDE R36, R37, 0x4, R32 ;  /* 0x0000000425247825 */ /* 0x000fca00078e0220 */
[----:B------:R0:W5:Y:S01]  /*2d40*/  LDG.E.CONSTANT R51, desc[UR6][R36.64] ;  /* 0x0000000624337981 */ /* 0x000162000c1e9900 */
[----:B------:R-:W-:Y:S01]  /*2d50*/  FFMA R39, R46, R59, R39 ;  /* 0x0000003b2e277223 */ /* 0x000fe20000000027 */
[----:B------:R-:W-:-:S04]  /*2d60*/  FMUL R59, R45, R20 ;  /* 0x000000142d3b7220 */ /* 0x000fc80000400000 */
[----:B------:R-:W-:Y:S01]  /*2d70*/  FFMA R59, R46, R59, R35 ;  /* 0x0000003b2e3b7223 */ /* 0x000fe20000000023 */
[----:B------:R-:W-:Y:S01]  /*2d80*/  FMUL R35, R11, R44 ;  /* 0x0000002c0b237220 */ /* 0x000fe20000400000 */
[----:B0-----:R-:W-:-:S03]  /*2d90*/  FMUL R36, R45, R16 ;  /* 0x000000102d247220 */ /* 0x001fc60000400000 */
[-C--:B------:R-:W-:Y:S01]  /*2da0*/  FMUL R61, R0, R35.reuse ;  /* 0x00000023003d7220 */ /* 0x080fe20000400000 */
[----:B------:R-:W-:Y:S01]  /*2db0*/  FFMA R59, R50, R36, R59 ;  /* 0x00000024323b7223 */ /* 0x000fe2000000003b */
[----:B------:R-:W-:Y:S02]  /*2dc0*/  FMUL R36, R2, R35 ;  /* 0x0000002302247220 */ /* 0x000fe40000400000 */
[----:B------:R-:W-:Y:S01]  /*2dd0*/  FFMA R55, R46, R61, R55 ;  /* 0x0000003d2e377223 */ /* 0x000fe20000000037 */
[----:B------:R-:W-:-:S03]  /*2de0*/  FMUL R46, R41, R16 ;  /* 0x00000010292e7220 */ /* 0x000fc60000400000 */
[C---:B------:R-:W-:Y:S01]  /*2df0*/  FFMA R55, R50.reuse, R36, R55 ;  /* 0x0000002432377223 */ /* 0x040fe20000000037 */
[----:B------:R-:W-:Y:S01]  /*2e00*/  FFMA R39, R50, R46, R39 ;  /* 0x0000002e32277223 */ /* 0x000fe20000000027 */
[----:B------:R-:W-:Y:S01]  /*2e10*/  FMUL R36, R41, R12 ;  /* 0x0000000c29247220 */ /* 0x000fe20000400000 */
[----:B------:R-:W-:Y:S01]  /*2e20*/  FMUL R50, R7, R35 ;  /* 0x0000002307327220 */ /* 0x000fe20000400000 */
[----:B------:R-:W-:Y:S02]  /*2e30*/  IMAD R57, R58, UR11, R17 ;  /* 0x0000000b3a397c24 */ /* 0x000fe4000f8e0211 */
[C---:B------:R-:W-:Y:S01]  /*2e40*/  FFMA R39, R54.reuse, R36, R39 ;  /* 0x0000002436277223 */ /* 0x040fe20000000027 */
[----:B------:R-:W-:Y:S01]  /*2e50*/  FMUL R36, R45, R12 ;  /* 0x0000000c2d247220 */ /* 0x000fe20000400000 */
[----:B------:R-:W-:Y:S01]  /*2e60*/  FFMA R50, R54, R50, R55 ;  /* 0x0000003236327223 */ /* 0x000fe20000000037 */
[----:B------:R-:W-:-:S04]  /*2e70*/  IMAD.WIDE R56, R57, 0x4, R32 ;  /* 0x0000000439387825 */ /* 0x000fc800078e0220 */
[----:B------:R-:W-:Y:S01]  /*2e80*/  FFMA R36, R54, R36, R59 ;  /* 0x0000002436247223 */ /* 0x000fe2000000003b */
[-C--:B------:R-:W-:Y:S01]  /*2e90*/  FMUL R54, R41, R8.reuse ;  /* 0x0000000829367220 */ /* 0x080fe20000400000 */
[----:B------:R-:W-:Y:S01]  /*2ea0*/  IMAD R55, R58, UR11, R25 ;  /* 0x0000000b3a377c24 */ /* 0x000fe2000f8e0219 */
[----:B------:R0:W5:Y:S01]  /*2eb0*/  LDG.E.CONSTANT R46, desc[UR6][R56.64] ;  /* 0x00000006382e7981 */ /* 0x000162000c1e9900 */
[----:B------:R-:W-:Y:S01]  /*2ec0*/  FMUL R59, R45, R8 ;  /* 0x000000082d3b7220 */ /* 0x000fe20000400000 */
[----:B------:R-:W-:Y:S01]  /*2ed0*/  FFMA R39, R47, R54, R39 ;  /* 0x000000362f277223 */ /* 0x000fe20000000027 */
[----:B------:R-:W-:-:S04]  /*2ee0*/  IMAD.WIDE R54, R55, 0x4, R32 ;  /* 0x0000000437367825 */ /* 0x000fc800078e0220 */
[----:B------:R-:W-:Y:S01]  /*2ef0*/  FMUL R35, R18, R35 ;  /* 0x0000002312237220 */ /* 0x000fe20000400000 */
[----:B------:R-:W-:Y:S01]  /*2f00*/  FMUL R41, R40, R19 ;  /* 0x0000001328297220 */ /* 0x000fe20000400000 */
[----:B------:R-:W-:Y:S01]  /*2f10*/  FFMA R59, R47, R59, R36 ;  /* 0x0000003b2f3b7223 */ /* 0x000fe20000000024 */
[----:B------:R-:W-:Y:S01]  /*2f20*/  FMUL R45, R9, R44 ;  /* 0x0000002c092d7220 */ /* 0x000fe20000400000 */
[----:B------:R-:W-:Y:S01]  /*2f30*/  FFMA R35, R47, R35, R50 ;  /* 0x000000232f237223 */ /* 0x000fe20000000032 */
[----:B------:R-:W-:Y:S01]  /*2f40*/  FMUL R61, R41, R20 ;  /* 0x00000014293d7220 */ /* 0x000fe20000400000 */
[----:B------:R-:W-:Y:S01]  /*2f50*/  FMUL R47, R19, R44 ;  /* 0x0000002c132f7220 */ /* 0x000fe20000400000 */
[----:B------:R-:W-:Y:S01]  /*2f60*/  IMAD R37, R58, UR11, R13 ;  /* 0x0000000b3a257c24 */ /* 0x000fe2000f8e020d */
[----:B------:R-:W5:Y:S01]  /*2f70*/  LDG.E.CONSTANT R54, desc[UR6][R54.64] ;  /* 0x0000000636367981 */ /* 0x000f62000c1e9900 */
[----:B0-----:R-:W-:Y:S02]  /*2f80*/  IMAD R56, R43, UR10, R42 ;  /* 0x0000000a2b387c24 */ /* 0x001fe4000f8e022a */
[----:B------:R-:W-:Y:S01]  /*2f90*/  FMUL R50, R45, R20 ;  /* 0x000000142d327220 */ /* 0x000fe20000400000 */
[----:B---3--:R-:W-:Y:S01]  /*2fa0*/  FFMA R61, R38, R61, R39 ;  /* 0x0000003d263d7223 */ /* 0x008fe20000000027 */
[----:B------:R-:W-:Y:S01]  /*2fb0*/  FMUL R44, R0, R47 ;  /* 0x0000002f002c7220 */ /* 0x000fe20000400000 */
[----:B------:R-:W-:-:S04]  /*2fc0*/  IMAD.WIDE R36, R37, 0x4, R32 ;  /* 0x0000000425247825 */ /* 0x000fc800078e0220 */
[----:B------:R-:W-:Y:S01]  /*2fd0*/  FFMA R59, R38, R50, R59 ;  /* 0x00000032263b7223 */ /* 0x000fe2000000003b */
[----:B------:R-:W-:Y:S02]  /*2fe0*/  IMAD R39, R56, UR11, R21 ;  /* 0x0000000b38277c24 */ /* 0x000fe4000f8e0215 */
[----:B------:R-:W-:Y:S01]  /*2ff0*/  FFMA R35, R38, R44, R35 ;  /* 0x0000002c26237223 */ /* 0x000fe20000000023 */
[----:B------:R0:W3:Y:S01]  /*3000*/  LDG.E.CONSTANT R40, desc[UR6][R36.64] ;  /* 0x0000000624287981 */ /* 0x0000e2000c1e9900 */
[----:B------:R-:W-:-:S05]  /*3010*/  IMAD.WIDE R38, R39, 0x4, R32 ;  /* 0x0000000427267825 */ /* 0x000fca00078e0220 */
[----:B------:R1:W3:Y:S01]  /*3020*/  LDG.E.CONSTANT R44, desc[UR6][R38.64] ;  /* 0x00000006262c7981 */ /* 0x0002e2000c1e9900 */
[----:B0-----:R-:W-:-:S04]  /*3030*/  IMAD R37, R56, UR11, R17 ;  /* 0x0000000b38257c24 */ /* 0x001fc8000f8e0211 */
[----:B------:R-:W-:-:S04]  /*3040*/  IMAD.WIDE R36, R37, 0x4, R32 ;  /* 0x0000000425247825 */ /* 0x000fc800078e0220 */
[-C--:B------:R-:W-:Y:S01]  /*3050*/  FMUL R55, R41, R16.reuse ;  /* 0x0000001029377220 */ /* 0x080fe20000400000 */
[----:B------:R0:W3:Y:S03]  /*3060*/  LDG.E.CONSTANT R50, desc[UR6][R36.64] ;  /* 0x0000000624327981 */ /* 0x0000e6000c1e9900 */
[----:B------:R-:W-:Y:S01]  /*3070*/  FFMA R61, R34, R55, R61 ;  /* 0x00000037223d7223 */ /* 0x000fe2000000003d */
[----:B------:R-:W-:Y:S01]  /*3080*/  FMUL R58, R45, R16 ;  /* 0x000000102d3a7220 */ /* 0x000fe20000400000 */
[----:B------:R-:W-:-:S03]  /*3090*/  FMUL R55, R2, R47 ;  /* 0x0000002f02377220 */ /* 0x000fc60000400000 */
[C---:B------:R-:W-:Y:S01]  /*30a0*/  FFMA R58, R34.reuse, R58, R59 ;  /* 0x0000003a223a7223 */ /* 0x040fe2000000003b */
[----:B------:R-:W-:Y:S01]  /*30b0*/  FFMA R59, R34, R55, R35 ;  /* 0x00000037223b7223 */ /* 0x000fe20000000023 */
[----:B------:R-:W-:-:S04]  /*30c0*/  IMAD R35, R56, UR11, R25 ;  /* 0x0000000b38237c24 */ /* 0x000fc8000f8e0219 */
[----:B------:R-:W-:-:S04]  /*30d0*/  IMAD.WIDE R34, R35, 0x4, R32 ;  /* 0x0000000423227825 */ /* 0x000fc800078e0220 */
[----:B-1----:R-:W-:Y:S01]  /*30e0*/  IMAD R39, R56, UR11, R13 ;  /* 0x0000000b38277c24 */ /* 0x002fe2000f8e020d */
[----:B------:R1:W3:Y:S01]  /*30f0*/  LDG.E.CONSTANT R55, desc[UR6][R34.64] ;  /* 0x0000000622377981 */ /* 0x0002e2000c1e9900 */
[----:B------:R-:W-:Y:S02]  /*3100*/  IMAD R56, R43, UR10, R28 ;  /* 0x0000000a2b387c24 */ /* 0x000fe4000f8e021c */
[----:B0-----:R-:W-:-:S04]  /*3110*/  IMAD.WIDE R36, R39, 0x4, R32 ;  /* 0x0000000427247825 */ /* 0x001fc800078e0220 */
[----:B------:R-:W-:Y:S01]  /*3120*/  IMAD R39, R56, UR11, R21 ;  /* 0x0000000b38277c24 */ /* 0x000fe2000f8e0215 */
[----:B------:R0:W3:Y:S03]  /*3130*/  LDG.E.CONSTANT R57, desc[UR6][R36.64] ;  /* 0x0000000624397981 */ /* 0x0000e6000c1e9900 */
[----:B------:R-:W-:-:S04]  /*3140*/  IMAD.WIDE R38, R39, 0x4, R32 ;  /* 0x0000000427267825 */ /* 0x000fc800078e0220 */
[-C--:B-1----:R-:W-:Y:S01]  /*3150*/  FMUL R34, R41, R12.reuse ;  /* 0x0000000c29227220 */ /* 0x082fe20000400000 */
[----:B------:R-:W-:-:S03]  /*3160*/  FMUL R35, R45, R12 ;  /* 0x0000000c2d237220 */ /* 0x000fc60000400000 */
[C---:B----4-:R-:W-:Y:S01]  /*3170*/  FFMA R61, R60.reuse, R34, R61 ;  /* 0x000000223c3d7223 */ /* 0x050fe2000000003d */
[----:B------:R1:W4:Y:S01]  /*3180*/  LDG.E.CONSTANT R38, desc[UR6][R38.64] ;  /* 0x0000000626267981 */ /* 0x000322000c1e9900 */
[----:B------:R-:W-:Y:S01]  /*3190*/  FFMA R58, R60, R35, R58 ;  /* 0x000000233c3a7223 */ /* 0x000fe2000000003a */
[----:B------:R-:W-:Y:S01]  /*31a0*/  FMUL R34, R7, R47 ;  /* 0x0000002f07227220 */ /* 0x000fe20000400000 */
[----:B------:R-:W-:-:S03]  /*31b0*/  IMAD R35, R56, UR11, R17 ;  /* 0x0000000b38237c24 */ /* 0x000fc6000f8e0211 */
[----:B------:R-:W-:Y:S01]  /*31c0*/  FFMA R60, R60, R34, R59 ;  /* 0x000000223c3c7223 */ /* 0x000fe2000000003b */
[----:B------:R-:W-:-:S06]  /*31d0*/  IMAD.WIDE R34, R35, 0x4, R32 ;  /* 0x0000000423227825 */ /* 0x000fcc00078e0220 */
[----:B------:R-:W4:Y:S01]  /*31e0*/  LDG.E.CONSTANT R34, desc[UR6][R34.64] ;  /* 0x0000000622227981 */ /* 0x000f22000c1e9900 */
[----:B0-----:R-:W-:-:S04]  /*31f0*/  IMAD R37, R56, UR11, R25 ;  /* 0x0000000b38257c24 */ /* 0x001fc8000f8e0219 */
[----:B------:R-:W-:-:S06]  /*3200*/  IMAD.WIDE R36, R37, 0x4, R32 ;  /* 0x0000000425247825 */ /* 0x000fcc00078e0220 */
[----:B------:R0:W4:Y:S01]  /*3210*/  LDG.E.CONSTANT R36, desc[UR6][R36.64] ;  /* 0x0000000624247981 */ /* 0x000122000c1e9900 */
[-C--:B-1----:R-:W-:Y:S01]  /*3220*/  FMUL R39, R45, R8.reuse ;  /* 0x000000082d277220 */ /* 0x082fe20000400000 */
[----:B------:R-:W-:Y:S01]  /*3230*/  FADD R49, R49, 0.5 ;  /* 0x3f00000031317421 */ /* 0x000fe20000000000 */
[----:B------:R-:W-:Y:S01]  /*3240*/  FMUL R41, R41, R8 ;  /* 0x0000000829297220 */ /* 0x000fe20000400000 */
[----:B------:R-:W-:Y:S01]  /*3250*/  IADD3 R30, PT, PT, R30, 0x2, RZ ;  /* 0x000000021e1e7810 */ /* 0x000fe20007ffe0ff */
[----:B------:R-:W-:Y:S01]  /*3260*/  FMUL R47, R18, R47 ;  /* 0x0000002f122f7220 */ /* 0x000fe20000400000 */
[----:B0-----:R-:W-:Y:S02]  /*3270*/  FMUL R37, R27, R14 ;  /* 0x0000000e1b257220 */ /* 0x001fe40000400000 */
[----:B------:R-:W-:Y:S01]  /*3280*/  ISETP.GE.AND P1, PT, R30, RZ, PT ;  /* 0x000000ff1e00720c */ /* 0x000fe20003f26270 */
[C---:B--2---:R-:W-:Y:S01]  /*3290*/  FFMA R39, R53.reuse, R39, R58 ;  /* 0x0000002735277223 */ /* 0x044fe2000000003a */
[----:B------:R-:W-:Y:S01]  /*32a0*/  FFMA R58, R26, -1.5, R49 ;  /* 0xbfc000001a3a7823 */ /* 0x000fe20000000031 */
[----:B------:R-:W-:Y:S01]  /*32b0*/  FFMA R61, R53, R41, R61 ;  /* 0x00000029353d7223 */ /* 0x000fe2000000003d */
[----:B------:R-:W-:-:S02]  /*32c0*/  IABS R41, R30 ;  /* 0x0000001e00297213 */ /* 0x000fc40000000000 */
[----:B------:R-:W-:Y:S01]  /*32d0*/  FMUL R35, R58, R31 ;  /* 0x0000001f3a237220 */ /* 0x000fe20000400000 */
[----:B------:R-:W-:Y:S02]  /*32e0*/  FFMA R47, R53, R47, R60 ;  /* 0x0000002f352f7223 */ /* 0x000fe4000000003c */
[----:B------:R-:W-:-:S04]  /*32f0*/  IMAD.HI.U32 R52, R52, R41, RZ ;  /* 0x0000002934347227 */ /* 0x000fc800078e00ff */
[----:B------:R-:W-:-:S04]  /*3300*/  FMUL R60, R35, R20 ;  /* 0x00000014233c7220 */ /* 0x000fc80000400000 */
[----:B-----5:R-:W-:Y:S01]  /*3310*/  FFMA R61, R51, R60, R61 ;  /* 0x0000003c333d7223 */ /* 0x020fe2000000003d */
[----:B------:R-:W-:Y:S01]  /*3320*/  FMUL R60, R37, R20 ;  /* 0x00000014253c7220 */ /* 0x000fe20000400000 */
[----:B------:R-:W-:-:S03]  /*3330*/  IADD3 R52, PT, PT, -R52, RZ, RZ ;  /* 0x000000ff34347210 */ /* 0x000fc60007ffe1ff */
[----:B------:R-:W-:Y:S01]  /*3340*/  FFMA R45, R51, R60, R39 ;  /* 0x0000003c332d7223 */ /* 0x000fe20000000027 */
[----:B------:R-:W-:Y:S01]  /*3350*/  FMUL R39, R31, R14 ;  /* 0x0000000e1f277220 */ /* 0x000fe20000400000 */
[----:B------:R-:W-:Y:S02]  /*3360*/  IMAD R41, R52, UR5, R41 ;  /* 0x0000000534297c24 */ /* 0x000fe4000f8e0229 */
[----:B------:R-:W-:Y:S01]  /*3370*/  FMUL R52, R37, R16 ;  /* 0x0000001025347220 */ /* 0x000fe20000400000 */
[-C--:B------:R-:W-:Y:S02]  /*3380*/  FMUL R60, R0, R39.reuse ;  /* 0x00000027003c7220 */ /* 0x080fe40000400000 */
[----:B------:R-:W-:Y:S02]  /*3390*/  ISETP.LT.U32.AND P0, PT, R41, UR5, PT ;  /* 0x0000000529007c0c */ /* 0x000fe4000bf01070 */
[----:B------:R-:W-:Y:S01]  /*33a0*/  FFMA R51, R51, R60, R47 ;  /* 0x0000003c33337223 */ /* 0x000fe2000000002f */
[C---:B------:R-:W-:Y:S01]  /*33b0*/  FMUL R47, R35.reuse, R16 ;  /* 0x00000010232f7220 */ /* 0x040fe20000400000 */
[----:B------:R-:W-:Y:S01]  /*33c0*/  FMUL R30, R35, R12 ;  /* 0x0000000c231e7220 */ /* 0x000fe20000400000 */
[----:B------:R-:W-:Y:S01]  /*33d0*/  FFMA R45, R46, R52, R45 ;  /* 0x000000342e2d7223 */ /* 0x000fe2000000002d */
[----:B------:R-:W-:Y:S01]  /*33e0*/  FMUL R52, R2, R39 ;  /* 0x0000002702347220 */ /* 0x000fe20000400000 */
[----:B------:R-:W-:-:S03]  /*33f0*/  FFMA R47, R46, R47, R61 ;  /* 0x0000002f2e2f7223 */ /* 0x000fc6000000003d */
[----:B------:R-:W-:Y:S01]  /*3400*/  FFMA R51, R46, R52, R51 ;  /* 0x000000342e337223 */ /* 0x000fe20000000033 */
[----:B------:R-:W-:Y:S02]  /*3410*/  FMUL R46, R37, R12 ;  /* 0x0000000c252e7220 */ /* 0x000fe40000400000 */
[----:B------:R-:W-:Y:S01]  /*3420*/  @!P0 IADD3 R41, PT, PT, R41, -UR5, RZ ;  /* 0x8000000529298c10 */ /* 0x000fe2000fffe0ff */
[C---:B------:R-:W-:Y:S01]  /*3430*/  FFMA R47, R54.reuse, R30, R47 ;  /* 0x0000001e362f7223 */ /* 0x040fe2000000002f */
[-C--:B------:R-:W-:Y:S01]  /*3440*/  FMUL R30, R7, R39.reuse ;  /* 0x00000027071e7220 */ /* 0x080fe20000400000 */
[C---:B------:R-:W-:Y:S01]  /*3450*/  FFMA R49, R54.reuse, R46, R45 ;  /* 0x0000002e36317223 */ /* 0x040fe2000000002d */
[-C--:B------:R-:W-:Y:S01]  /*3460*/  FMUL R46, R37, R8.reuse ;  /* 0x00000008252e7220 */ /* 0x080fe20000400000 */
[----:B------:R-:W-:Y:S01]  /*3470*/  FMUL R45, R35, R8 ;  /* 0x00000008232d7220 */ /* 0x000fe20000400000 */
[----:B------:R-:W-:Y:S01]  /*3480*/  FFMA R51, R54, R30, R51 ;  /* 0x0000001e36337223 */ /* 0x000fe20000000033 */
[-C--:B------:R-:W-:Y:S01]  /*3490*/  FMUL R37, R15, R14.reuse ;  /* 0x0000000e0f257220 */ /* 0x080fe20000400000 */
[----:B------:R-:W-:Y:S01]  /*34a0*/  FMUL R35, R29, R14 ;  /* 0x0000000e1d237220 */ /* 0x000fe20000400000 */
[----:B------:R-:W-:Y:S01]  /*34b0*/  ISETP.LT.U32.AND P0, PT, R41, UR5, PT ;  /* 0x0000000529007c0c */ /* 0x000fe2000bf01070 */
[----:B------:R-:W-:Y:S01]  /*34c0*/  FMUL R30, R18, R39 ;  /* 0x00000027121e7220 */ /* 0x000fe20000400000 */
[----:B------:R-:W-:Y:S01]  /*34d0*/  FMUL R39, R58, R29 ;  /* 0x0000001d3a277220 */ /* 0x000fe20000400000 */
[C---:B---3--:R-:W-:Y:S01]  /*34e0*/  FFMA R49, R40.reuse, R46, R49 ;  /* 0x0000002e28317223 */ /* 0x048fe20000000031 */
[----:B------:R-:W-:Y:S01]  /*34f0*/  FMUL R52, R37, R20 ;  /* 0x0000001425347220 */ /* 0x000fe20000400000 */
[C---:B------:R-:W-:Y:S01]  /*3500*/  FFMA R45, R40.reuse, R45, R47 ;  /* 0x0000002d282d7223 */ /* 0x040fe2000000002f */
[----:B------:R-:W-:Y:S01]  /*3510*/  FFMA R51, R40, R30, R51 ;  /* 0x0000001e28337223 */ /* 0x000fe20000000033 */
[----:B------:R-:W-:Y:S01]  /*3520*/  FMUL R54, R0, R35 ;  /* 0x0000002300367220 */ /* 0x000fe20000400000 */
[----:B------:R-:W-:Y:S01]  /*3530*/  FMUL R40, R39, R20 ;  /* 0x0000001427287220 */ /* 0x000fe20000400000 */
[----:B------:R-:W-:-:S02]  /*3540*/  IMAD R47, R56, UR11, R13 ;  /* 0x0000000b382f7c24 */ /* 0x000fc4000f8e020d */
[C---:B------:R-:W-:Y:S01]  /*3550*/  FFMA R53, R44.reuse, R52, R49 ;  /* 0x000000342c357223 */ /* 0x040fe20000000031 */
[C---:B------:R-:W-:Y:S01]  /*3560*/  FFMA R49, R44.reuse, R54, R51 ;  /* 0x000000362c317223 */ /* 0x040fe20000000033 */
[----:B------:R-:W-:Y:S01]  /*3570*/  FFMA R45, R44, R40, R45 ;  /* 0x000000282c2d7223 */ /* 0x000fe2000000002d */
[----:B------:R-:W-:Y:S01]  /*3580*/  FMUL R54, R39, R16 ;  /* 0x0000001027367220 */ /* 0x000fe20000400000 */
[----:B------:R-:W-:Y:S01]  /*3590*/  IMAD R40, R43, UR10, R22 ;  /* 0x0000000a2b287c24 */ /* 0x000fe2000f8e0216 */
[----:B------:R-:W-:Y:S01]  /*35a0*/  @!P0 IADD3 R41, PT, PT, R41, -UR5, RZ ;  /* 0x8000000529298c10 */ /* 0x000fe2000fffe0ff */
[----:B------:R-:W-:-:S04]  /*35b0*/  IMAD.WIDE R46, R47, 0x4, R32 ;  /* 0x000000042f2e7825 */ /* 0x000fc800078e0220 */
[----:B------:R-:W-:Y:S01]  /*35c0*/  FMUL R60, R2, R35 ;  /* 0x00000023023c7220 */ /* 0x000fe20000400000 */
[----:B------:R-:W-:Y:S01]  /*35d0*/  FFMA R54, R50, R54, R45 ;  /* 0x0000003632367223 */ /* 0x000fe2000000002d */
[----:B------:R-:W-:Y:S01]  /*35e0*/  IMAD R45, R40, UR11, R21 ;  /* 0x0000000b282d7c24 */ /* 0x000fe2000f8e0215 */
[----:B------:R0:W2:Y:S01]  /*35f0*/  LDG.E.CONSTANT R30, desc[UR6][R46.64] ;  /* 0x000000062e1e7981 */ /* 0x0000a2000c1e9900 */
[----:B------:R-:W-:Y:S02]  /*3600*/  @!P1 IADD3 R41, PT, PT, -R41, RZ, RZ ;  /* 0x000000ff29299210 */ /* 0x000fe40007ffe1ff */
[----:B------:R-:W-:-:S04]  /*3610*/  IMAD.WIDE R44, R45, 0x4, R32 ;  /* 0x000000042d2c7825 */ /* 0x000fc800078e0220 */
[----:B------:R-:W-:Y:S01]  /*3620*/  FFMA R60, R50, R60, R49 ;  /* 0x0000003c323c7223 */ /* 0x000fe20000000031 */
[----:B------:R-:W-:Y:S01]  /*3630*/  SEL R43, R41, UR4, P6 ;  /* 0x00000004292b7c07 */ /* 0x000fe2000b000000 */
[C---:B------:R-:W-:Y:S01]  /*3640*/  FMUL R56, R37.reuse, R16 ;  /* 0x0000001025387220 */ /* 0x040fe20000400000 */
[C---:B0-----:R-:W-:Y:S01]  /*3650*/  IMAD R47, R40.reuse, UR11, R17 ;  /* 0x0000000b282f7c24 */ /* 0x041fe2000f8e0211 */
[----:B------:R-:W3:Y:S01]  /*3660*/  LDG.E.CONSTANT R44, desc[UR6][R44.64] ;  /* 0x000000062c2c7981 */ /* 0x000ee2000c1e9900 */
[----:B------:R-:W-:Y:S02]  /*3670*/  IMAD R49, R40, UR11, R25 ;  /* 0x0000000b28317c24 */ /* 0x000fe4000f8e0219 */
[----:B------:R-:W-:Y:S01]  /*3680*/  FMUL R59, R37, R12 ;  /* 0x0000000c253b7220 */ /* 0x000fe20000400000 */
[----:B------:R-:W-:-:S04]  /*3690*/  IMAD.WIDE R46, R47, 0x4, R32 ;  /* 0x000000042f2e7825 */ /* 0x000fc800078e0220 */
[----:B------:R-:W-:Y:S01]  /*36a0*/  FFMA R56, R50, R56, R53 ;  /* 0x0000003832387223 */ /* 0x000fe20000000035 */
[----:B------:R-:W-:Y:S01]  /*36b0*/  FMUL R53, R39, R12 ;  /* 0x0000000c27357220 */ /* 0x000fe20000400000 */
[----:B------:R-:W-:Y:S01]  /*36c0*/  FMUL R26, R26, 0.5 ;  /* 0x3f0000001a1a7820 */ /* 0x000fe20000400000 */
[----:B------:R-:W-:Y:S02]  /*36d0*/  IMAD R52, R43, UR10, R48 ;  /* 0x0000000a2b347c24 */ /* 0x000fe4000f8e0230 */
[----:B------:R-:W-:Y:S01]  /*36e0*/  FMUL R27, R27, R24 ;  /* 0x000000181b1b7220 */ /* 0x000fe20000400000 */
[----:B------:R-:W-:Y:S01]  /*36f0*/  IMAD.WIDE R48, R49, 0x4, R32 ;  /* 0x0000000431307825 */ /* 0x000fe200078e0220 */
[----:B------:R-:W5:Y:S03]  /*3700*/  LDG.E.CONSTANT R46, desc[UR6][R46.64] ;  /* 0x000000062e2e7981 */ /* 0x000f66000c1e9900 */
[----:B------:R-:W-:-:S02]  /*3710*/  IMAD R51, R40, UR11, R13 ;  /* 0x0000000b28337c24 */ /* 0x000fc4000f8e020d */
[----:B------:R-:W-:Y:S01]  /*3720*/  FFMA R54, R55, R53, R54 ;  /* 0x0000003537367223 */ /* 0x000fe20000000036 */
[----:B------:R-:W-:Y:S01]  /*3730*/  IMAD R41, R52, UR11, R21 ;  /* 0x0000000b34297c24 */ /* 0x000fe2000f8e0215 */
[----:B------:R0:W5:Y:S01]  /*3740*/  LDG.E.CONSTANT R48, desc[UR6][R48.64] ;  /* 0x0000000630307981 */ /* 0x000162000c1e9900 */
[----:B------:R-:W-:-:S04]  /*3750*/  IMAD.WIDE R50, R51, 0x4, R32 ;  /* 0x0000000433327825 */ /* 0x000fc800078e0220 */
[----:B------:R-:W-:Y:S01]  /*3760*/  FMUL R53, R7, R35 ;  /* 0x0000002307357220 */ /* 0x000fe20000400000 */
[-C--:B------:R-:W-:Y:S01]  /*3770*/  FMUL R39, R39, R8.reuse ;  /* 0x0000000827277220 */ /* 0x080fe20000400000 */
[----:B------:R-:W-:Y:S01]  /*3780*/  FFMA R56, R55, R59, R56 ;  /* 0x0000003b37387223 */ /* 0x000fe20000000038 */
[----:B------:R-:W-:Y:S01]  /*3790*/  IMAD.WIDE R40, R41, 0x4, R32 ;  /* 0x0000000429287825 */ /* 0x000fe200078e0220 */
[----:B------:R1:W5:Y:S03]  /*37a0*/  LDG.E.CONSTANT R45, desc[UR6][R50.64] ;  /* 0x00000006322d7981 */ /* 0x000366000c1e9900 */
[----:B------:R-:W-:Y:S01]  /*37b0*/  FFMA R60, R55, R53, R60 ;  /* 0x00000035373c7223 */ /* 0x000fe2000000003c */
[----:B------:R-:W-:Y:S01]  /*37c0*/  FMUL R37, R37, R8 ;  /* 0x0000000825257220 */ /* 0x000fe20000400000 */
[----:B------:R-:W-:Y:S02]  /*37d0*/  IMAD R55, R52, UR11, R17 ;  /* 0x0000000b34377c24 */ /* 0x000fe4000f8e0211 */
[----:B0-----:R-:W-:Y:S01]  /*37e0*/  FMUL R49, R58, R11 ;  /* 0x0000000b3a317220 */ /* 0x001fe20000400000 */
[----:B------:R0:W5:Y:S01]  /*37f0*/  LDG.E.CONSTANT R47, desc[UR6][R40.64] ;  /* 0x00000006282f7981 */ /* 0x000162000c1e9900 */
[----:B------:R-:W-:Y:S01]  /*3800*/  FFMA R39, R57, R39, R54 ;  /* 0x0000002739277223 */ /* 0x000fe20000000036 */
[----:B------:R-:W-:Y:S01]  /*3810*/  FMUL R35, R18, R35 ;  /* 0x0000002312237220 */ /* 0x000fe20000400000 */
[----:B------:R-:W-:Y:S01]  /*3820*/  FMUL R15, R15, R24 ;  /* 0x000000180f0f7220 */ /* 0x000fe20000400000 */
[----:B------:R-:W5:Y:S01]  /*3830*/  LDCU.64 UR4, c[0x0][0x3b0] ;  /* 0x00007600ff0477ac */ /* 0x000f620008000a00 */
[----:B-1----:R-:W-:Y:S01]  /*3840*/  FMUL R51, R23, R14 ;  /* 0x0000000e17337220 */ /* 0x002fe20000400000 */
[----:B------:R-:W-:Y:S01]  /*3850*/  FMUL R59, R49, R20 ;  /* 0x00000014313b7220 */ /* 0x000fe20000400000 */
[----:B------:R-:W-:Y:S01]  /*3860*/  FFMA R37, R57, R37, R56 ;  /* 0x0000002539257223 */ /* 0x000fe20000000038 */
[----:B------:R-:W-:Y:S01]  /*3870*/  FMUL R53, R11, R14 ;  /* 0x0000000e0b357220 */ /* 0x000fe20000400000 */
[----:B------:R-:W-:-:S04]  /*3880*/  IMAD.WIDE R54, R55, 0x4, R32 ;  /* 0x0000000437367825 */ /* 0x000fc800078e0220 */
[----:B0-----:R-:W-:Y:S01]  /*3890*/  FMUL R40, R51, R20 ;  /* 0x0000001433287220 */ /* 0x001fe20000400000 */
[----:B------:R-:W-:Y:S01]  /*38a0*/  FFMA R35, R57, R35, R60 ;  /* 0x0000002339237223 */ /* 0x000fe2000000003c */
[----:B------:R-:W-:Y:S02]  /*38b0*/  IMAD R41, R52, UR11, R25 ;  /* 0x0000000b34297c24 */ /* 0x000fe4000f8e0219 */
[----:B----4-:R-:W-:Y:S01]  /*38c0*/  FFMA R59, R38, R59, R39 ;  /* 0x0000003b263b7223 */ /* 0x010fe20000000027 */
[----:B------:R-:W-:Y:S01]  /*38d0*/  FMUL R50, R0, R53 ;  /* 0x0000003500327220 */ /* 0x000fe20000400000 */
[----:B------:R-:W-:Y:S01]  /*38e0*/  FFMA R57, R38, R40, R37 ;  /* 0x0000002826397223 */ /* 0x000fe20000000025 */
[----:B------:R-:W-:Y:S02]  /*38f0*/  IMAD R39, R52, UR11, R13 ;  /* 0x0000000b34277c24 */ /* 0x000fe4000f8e020d */
[----:B------:R-:W-:Y:S01]  /*3900*/  IMAD.WIDE R40, R41, 0x4, R32 ;  /* 0x0000000429287825 */ /* 0x000fe200078e0220 */
[----:B------:R-:W4:Y:S03]  /*3910*/  LDG.E.CONSTANT R52, desc[UR6][R54.64] ;  /* 0x0000000636347981 */ /* 0x000f26000c1e9900 */
[----:B------:R-:W-:Y:S01]  /*3920*/  FFMA R37, R38, R50, R35 ;  /* 0x0000003226257223 */ /* 0x000fe20000000023 */
[----:B------:R-:W-:Y:S01]  /*3930*/  IMAD.WIDE R38, R39, 0x4, R32 ;  /* 0x0000000427267825 */ /* 0x000fe200078e0220 */
[----:B------:R0:W4:Y:S03]  /*3940*/  LDG.E.CONSTANT R50, desc[UR6][R40.64] ;  /* 0x0000000628327981 */ /* 0x000126000c1e9900 */
[----:B------:R-:W-:Y:S01]  /*3950*/  FMUL R56, R49, R16 ;  /* 0x0000001031387220 */ /* 0x000fe20000400000 */
[----:B------:R-:W-:-:S02]  /*3960*/  IMAD R35, R43, UR10, R42 ;  /* 0x0000000a2b237c24 */ /* 0x000fc4000f8e022a */
[----:B------:R-:W-:Y:S01]  /*3970*/  FMUL R60, R51, R16 ;  /* 0x00000010333c7220 */ /* 0x000fe20000400000 */
[----:B------:R1:W4:Y:S01]  /*3980*/  LDG.E.CONSTANT R42, desc[UR6][R38.64] ;  /* 0x00000006262a7981 */ /* 0x000322000c1e9900 */
[----:B------:R-:W-:Y:S02]  /*3990*/  IMAD R61, R35, UR11, R21 ;  /* 0x0000000b233d7c24 */ /* 0x000fe4000f8e0215 */
[C---:B------:R-:W-:Y:S01]  /*39a0*/  FFMA R59, R34.reuse, R56, R59 ;  /* 0x00000038223b7223 */ /* 0x040fe2000000003b */
[----:B------:R-:W-:Y:S01]  /*39b0*/  FFMA R56, R34, R60, R57 ;  /* 0x0000003c22387223 */ /* 0x000fe20000000039 */
[----:B------:R-:W-:-:S04]  /*39c0*/  IMAD.WIDE R60, R61, 0x4, R32 ;  /* 0x000000043d3c7825 */ /* 0x000fc800078e0220 */
[----:B------:R-:W-:Y:S01]  /*39d0*/  FMUL R57, R2, R53 ;  /* 0x0000003502397220 */ /* 0x000fe20000400000 */
[----:B0-----:R-:W-:Y:S01]  /*39e0*/  IMAD R41, R35, UR11, R17 ;  /* 0x0000000b23297c24 */ /* 0x001fe2000f8e0211 */
[----:B------:R0:W4:Y:S01]  /*39f0*/  LDG.E.CONSTANT R54, desc[UR6][R60.64] ;  /* 0x000000063c367981 */ /* 0x000122000c1e9900 */
[----:B------:R-:W-:Y:S02]  /*3a00*/  FMUL R55, R51, R12 ;  /* 0x0000000c33377220 */ /* 0x000fe40000400000 */
[----:B-1----:R-:W-:-:S04]  /*3a10*/  IMAD.WIDE R38, R41, 0x4, R32 ;  /* 0x0000000429267825 */ /* 0x002fc800078e0220 */
[----:B------:R-:W-:Y:S01]  /*3a20*/  FFMA R37, R34, R57, R37 ;  /* 0x0000003922257223 */ /* 0x000fe20000000025 */
[----:B------:R-:W-:Y:S02]  /*3a30*/  IMAD R41, R35, UR11, R25 ;  /* 0x0000000b23297c24 */ /* 0x000fe4000f8e0219 */
[----:B------:R-:W-:Y:S01]  /*3a40*/  FMUL R57, R49, R12 ;  /* 0x0000000c31397220 */ /* 0x000fe20000400000 */
[----:B------:R-:W-:Y:S01]  /*3a50*/  FFMA R55, R36, R55, R56 ;  /* 0x0000003724377223 */ /* 0x000fe20000000038 */
[----:B------:R-:W-:Y:S01]  /*3a60*/  FMUL R34, R7, R53 ;  /* 0x0000003507227220 */ /* 0x000fe20000400000 */
[----:B------:R1:W4:Y:S01]  /*3a70*/  LDG.E.CONSTANT R56, desc[UR6][R38.64] ;  /* 0x0000000626387981 */ /* 0x000322000c1e9900 */
[----:B------:R-:W-:-:S04]  /*3a80*/  IMAD.WIDE R40, R41, 0x4, R32 ;  /* 0x0000000429287825 */ /* 0x000fc800078e0220 */
[C---:B------:R-:W-:Y:S01]  /*3a90*/  FFMA R57, R36.reuse, R57, R59 ;  /* 0x0000003924397223 */ /* 0x040fe2000000003b */
[----:B0-----:R-:W-:Y:S02]  /*3aa0*/  IMAD R61, R43, UR10, R28 ;  /* 0x0000000a2b3d7c24 */ /* 0x001fe4000f8e021c */
[----:B------:R-:W-:Y:S02]  /*3ab0*/  IMAD R35, R35, UR11, R13 ;  /* 0x0000000b23237c24 */ /* 0x000fe4000f8e020d */
[----:B------:R-:W-:Y:S01]  /*3ac0*/  FFMA R59, R36, R34, R37 ;  /* 0x00000022243b7223 */ /* 0x000fe20000000025 */
[----:B------:R0:W4:Y:S01]  /*3ad0*/  LDG.E.CONSTANT R60, desc[UR6][R40.64] ;  /* 0x00000006283c7981 */ /* 0x000122000c1e9900 */
[----:B------:R-:W-:Y:S02]  /*3ae0*/  IMAD R37, R61, UR11, R21 ;  /* 0x0000000b3d257c24 */ /* 0x000fe4000f8e0215 */
[----:B------:R-:W-:-:S04]  /*3af0*/  IMAD.WIDE R34, R35, 0x4, R32 ;  /* 0x0000000423227825 */ /* 0x000fc800078e0220 */
[----:B------:R-:W-:Y:S01]  /*3b00*/  IMAD.WIDE R36, R37, 0x4, R32 ;  /* 0x0000000425247825 */ /* 0x000fe200078e0220 */
[----:B------:R0:W4:Y:S03]  /*3b10*/  LDG.E.CONSTANT R28, desc[UR6][R34.64] ;  /* 0x00000006221c7981 */ /* 0x000126000c1e9900 */
[C---:B-1----:R-:W-:Y:S02]  /*3b20*/  IMAD R39, R61.reuse, UR11, R17 ;  /* 0x0000000b3d277c24 */ /* 0x042fe4000f8e0211 */
[----:B------:R1:W4:Y:S01]  /*3b30*/  LDG.E.CONSTANT R36, desc[UR6][R36.64] ;  /* 0x0000000624247981 */ /* 0x000322000c1e9900 */
[----:B0-----:R-:W-:Y:S02]  /*3b40*/  IMAD R41, R61, UR11, R25 ;  /* 0x0000000b3d297c24 */ /* 0x001fe4000f8e0219 */
[----:B------:R-:W-:-:S04]  /*3b50*/  IMAD.WIDE R38, R39, 0x4, R32 ;  /* 0x0000000427267825 */ /* 0x000fc800078e0220 */
[----:B------:R-:W-:Y:S02]  /*3b60*/  IMAD.WIDE R40, R41, 0x4, R32 ;  /* 0x0000000429287825 */ /* 0x000fe400078e0220 */
[----:B------:R-:W4:Y:S02]  /*3b70*/  LDG.E.CONSTANT R38, desc[UR6][R38.64] ;  /* 0x0000000626267981 */ /* 0x000f24000c1e9900 */
[----:B------:R-:W-:Y:S02]  /*3b80*/  IMAD R35, R61, UR11, R13 ;  /* 0x0000000b3d237c24 */ /* 0x000fe4000f8e020d */
[----:B------:R-:W-:Y:S01]  /*3b90*/  IMAD R22, R43, UR10, R22 ;  /* 0x0000000a2b167c24 */ /* 0x000fe2000f8e0216 */
[----:B------:R-:W4:Y:S01]  /*3ba0*/  LDG.E.CONSTANT R40, desc[UR6][R40.64] ;  /* 0x0000000628287981 */ /* 0x000f22000c1e9900 */
[----:B------:R-:W-:-:S04]  /*3bb0*/  IMAD.WIDE R34, R35, 0x4, R32 ;  /* 0x0000000423227825 */ /* 0x000fc800078e0220 */
[C---:B------:R-:W-:Y:S02]  /*3bc0*/  IMAD R43, R22.reuse, UR11, R21 ;  /* 0x0000000b162b7c24 */ /* 0x040fe4000f8e0215 */
[----:B------:R0:W4:Y:S01]  /*3bd0*/  LDG.E.CONSTANT R21, desc[UR6][R34.64] ;  /* 0x0000000622157981 */ /* 0x000122000c1e9900 */
[----:B-1----:R-:W-:Y:S02]  /*3be0*/  IMAD R37, R22, UR11, R17 ;  /* 0x0000000b16257c24 */ /* 0x002fe4000f8e0211 */
[----:B0-----:R-:W-:-:S05]  /*3bf0*/  IMAD.WIDE R34, R43, 0x4, R32 ;  /* 0x000000042b227825 */ /* 0x001fca00078e0220 */
[----:B------:R0:W4:Y:S01]  /*3c00*/  LDG.E.CONSTANT R17, desc[UR6][R34.64] ;  /* 0x0000000622117981 */ /* 0x000122000c1e9900 */
[----:B------:R-:W-:Y:S02]  /*3c10*/  IMAD R25, R22, UR11, R25 ;  /* 0x0000000b16197c24 */ /* 0x000fe4000f8e0219 */
[----:B0-----:R-:W-:-:S04]  /*3c20*/  IMAD.WIDE R34, R37, 0x4, R32 ;  /* 0x0000000425227825 */ /* 0x001fc800078e0220 */
[----:B------:R-:W-:Y:S02]  /*3c30*/  IMAD R37, R22, UR11, R13 ;  /* 0x0000000b16257c24 */ /* 0x000fe4000f8e020d */
[----:B------:R0:W4:Y:S02]  /*3c40*/  LDG.E.CONSTANT R13, desc[UR6][R34.64] ;  /* 0x00000006220d7981 */ /* 0x000124000c1e9900 */
[----:B0-----:R-:W-:-:S04]  /*3c50*/  IMAD.WIDE R34, R25, 0x4, R32 ;  /* 0x0000000419227825 */ /* 0x001fc800078e0220 */
[----:B------:R-:W-:Y:S01]  /*3c60*/  IMAD.WIDE R32, R37, 0x4, R32 ;  /* 0x0000000425207825 */ /* 0x000fe200078e0220 */
[----:B------:R0:W4:Y:S05]  /*3c70*/  LDG.E.CONSTANT R22, desc[UR6][R34.64] ;  /* 0x0000000622167981 */ /* 0x00012a000c1e9900 */
[----:B------:R1:W4:Y:S01]  /*3c80*/  LDG.E.CONSTANT R32, desc[UR6][R32.64] ;  /* 0x0000000620207981 */ /* 0x000322000c1e9900 */
[-C--:B------:R-:W-:Y:S01]  /*3c90*/  FMUL R49, R49, R8.reuse ;  /* 0x0000000831317220 */ /* 0x080fe20000400000 */
[----:B------:R-:W-:Y:S01]  /*3ca0*/  FMUL R37, R58, R19 ;  /* 0x000000133a257220 */ /* 0x000fe20000400000 */
[----:B------:R-:W-:Y:S01]  /*3cb0*/  FMUL R51, R51, R8 ;  /* 0x0000000833337220 */ /* 0x000fe20000400000 */
[-C--:B------:R-:W-:Y:S01]  /*3cc0*/  FMUL R25, R9, R14.reuse ;  /* 0x0000000e09197220 */ /* 0x080fe20000400000 */
[----:B------:R-:W-:Y:S01]  /*3cd0*/  FMUL R53, R18, R53 ;  /* 0x0000003512357220 */ /* 0x000fe20000400000 */
[----:B0-----:R-:W-:Y:S01]  /*3ce0*/  FMUL R35, R19, R14 ;  /* 0x0000000e13237220 */ /* 0x001fe20000400000 */
[-C--:B------:R-:W-:Y:S01]  /*3cf0*/  FMUL R39, R37, R20.reuse ;  /* 0x0000001425277220 */ /* 0x080fe20000400000 */
[----:B------:R-:W-:-:S02]  /*3d00*/  FMUL R34, R25, R20 ;  /* 0x0000001419227220 */ /* 0x000fc40000400000 */
[----:B------:R-:W-:Y:S01]  /*3d10*/  FMUL R14, R0, R35 ;  /* 0x00000023000e7220 */ /* 0x000fe20000400000 */
[----:B-1----:R-:W-:Y:S01]  /*3d20*/  FMUL R33, R25, R8 ;  /* 0x0000000819217220 */ /* 0x002fe20000400000 */
[-C--:B------:R-:W-:Y:S01]  /*3d30*/  FMUL R23, R23, R24.reuse ;  /* 0x0000001817177220 */ /* 0x080fe20000400000 */
[----:B------:R-:W-:Y:S01]  /*3d40*/  FMUL R9, R9, R24 ;  /* 0x0000001809097220 */ /* 0x000fe20000400000 */
[----:B------:R-:W-:-:S04]  /*3d50*/  FMUL R3, R3, -332.0635986328125 ;  /* 0xc3a6082403037820 */ /* 0x000fc80000400000 */
[----:B------:R-:W-:Y:S01]  /*3d60*/  FMUL R6, R6, R3 ;  /* 0x0000000306067220 */ /* 0x000fe20000400000 */
[C---:B--2---:R-:W-:Y:S01]  /*3d70*/  FFMA R49, R30.reuse, R49, R57 ;  /* 0x000000311e317223 */ /* 0x044fe20000000039 */
[C---:B------:R-:W-:Y:S01]  /*3d80*/  FFMA R51, R30.reuse, R51, R55 ;  /* 0x000000331e337223 */ /* 0x040fe20000000037 */
[----:B------:R-:W-:Y:S01]  /*3d90*/  FFMA R53, R30, R53, R59 ;  /* 0x000000351e357223 */ /* 0x000fe2000000003b */
[----:B------:R-:W-:Y:S01]  /*3da0*/  FMUL R30, R37, R16 ;  /* 0x00000010251e7220 */ /* 0x000fe20000400000 */
[C---:B---3--:R-:W-:Y:S01]  /*3db0*/  FFMA R39, R44.reuse, R39, R49 ;  /* 0x000000272c277223 */ /* 0x048fe20000000031 */
[C---:B------:R-:W-:Y:S01]  /*3dc0*/  FFMA R51, R44.reuse, R34, R51 ;  /* 0x000000222c337223 */ /* 0x040fe20000000033 */
[----:B------:R-:W-:Y:S01]  /*3dd0*/  FMUL R34, R25, R16 ;  /* 0x0000001019227220 */ /* 0x000fe20000400000 */
[----:B------:R-:W-:Y:S01]  /*3de0*/  FFMA R53, R44, R14, R53 ;  /* 0x0000000e2c357223 */ /* 0x000fe20000000035 */
[-C--:B------:R-:W-:Y:S01]  /*3df0*/  FMUL R14, R2, R35.reuse ;  /* 0x00000023020e7220 */ /* 0x080fe20000400000 */
[C---:B-----5:R-:W-:Y:S01]  /*3e00*/  FFMA R39, R46.reuse, R30, R39 ;  /* 0x0000001e2e277223 */ /* 0x060fe20000000027 */
[----:B------:R-:W-:Y:S01]  /*3e10*/  FMUL R30, R37, R12 ;  /* 0x0000000c251e7220 */ /* 0x000fe20000400000 */
[C---:B------:R-:W-:Y:S01]  /*3e20*/  FFMA R51, R46.reuse, R34, R51 ;  /* 0x000000222e337223 */ /* 0x040fe20000000033 */
[----:B------:R-:W-:Y:S01]  /*3e30*/  FMUL R34, R25, R12 ;  /* 0x0000000c19227220 */ /* 0x000fe20000400000 */
[----:B------:R-:W-:Y:S01]  /*3e40*/  FFMA R53, R46, R14, R53 ;  /* 0x0000000e2e357223 */ /* 0x000fe20000000035 */
[----:B------:R-:W-:Y:S01]  /*3e50*/  FMUL R14, R7, R35 ;  /* 0x00000023070e7220 */ /* 0x000fe20000400000 */
[----:B------:R-:W-:Y:S01]  /*3e60*/  FFMA R30, R48, R30, R39 ;  /* 0x0000001e301e7223 */ /* 0x000fe20000000027 */
[----:B------:R-:W-:Y:S01]  /*3e70*/  FMUL R37, R37, R8 ;  /* 0x0000000825257220 */ /* 0x000fe20000400000 */
[----:B------:R-:W-:Y:S01]  /*3e80*/  FMUL R25, R26, R31 ;  /* 0x0000001f1a197220 */ /* 0x000fe20000400000 */
[C---:B------:R-:W-:Y:S01]  /*3e90*/  FFMA R34, R48.reuse, R34, R51 ;  /* 0x0000002230227223 */ /* 0x040fe20000000033 */
[----:B------:R-:W-:Y:S01]  /*3ea0*/  FFMA R14, R48, R14, R53 ;  /* 0x0000000e300e7223 */ /* 0x000fe20000000035 */
[----:B------:R-:W-:Y:S01]  /*3eb0*/  FMUL R35, R18, R35 ;  /* 0x0000002312237220 */ /* 0x000fe20000400000 */
[----:B------:R-:W-:Y:S01]  /*3ec0*/  FFMA R44, R45, R37, R30 ;  /* 0x000000252d2c7223 */ /* 0x000fe2000000001e */
[----:B------:R-:W-:Y:S01]  /*3ed0*/  FMUL R31, R31, R24 ;  /* 0x000000181f1f7220 */ /* 0x000fe20000400000 */
[-C--:B------:R-:W-:Y:S01]  /*3ee0*/  FMUL R30, R25, R20.reuse ;  /* 0x00000014191e7220 */ /* 0x080fe20000400000 */
[----:B------:R-:W-:Y:S01]  /*3ef0*/  FFMA R37, R45, R33, R34 ;  /* 0x000000212d257223 */ /* 0x000fe20000000022 */
[----:B------:R-:W-:Y:S01]  /*3f00*/  FMUL R34, R27, R20 ;  /* 0x000000141b227220 */ /* 0x000fe20000400000 */
[----:B------:R-:W-:Y:S01]  /*3f10*/  FFMA R45, R45, R35, R14 ;  /* 0x000000232d2d7223 */ /* 0x000fe2000000000e */
[-C--:B------:R-:W-:Y:S01]  /*3f20*/  FMUL R14, R0, R31.reuse ;  /* 0x0000001f000e7220 */ /* 0x080fe20000400000 */
[----:B------:R-:W-:Y:S01]  /*3f30*/  FFMA R33, R47, R30, R44 ;  /* 0x0000001e2f217223 */ /* 0x000fe2000000002c */
[----:B------:R-:W-:Y:S01]  /*3f40*/  FMUL R30, R25, R16 ;  /* 0x00000010191e7220 */ /* 0x000fe20000400000 */
[C---:B------:R-:W-:Y:S01]  /*3f50*/  FFMA R35, R47.reuse, R34, R37 ;  /* 0x000000222f237223 */ /* 0x040fe20000000025 */
[----:B------:R-:W-:Y:S01]  /*3f60*/  FFMA R47, R47, R14, R45 ;  /* 0x0000000e2f2f7223 */ /* 0x000fe2000000002d */
[----:B------:R-:W-:Y:S01]  /*3f70*/  FMUL R14, R2, R31 ;  /* 0x0000001f020e7220 */ /* 0x000fe20000400000 */
[----:B------:R-:W-:Y:S01]  /*3f80*/  FMUL R34, R27, R16 ;  /* 0x000000101b227220 */ /* 0x000fe20000400000 */
[C---:B----4-:R-:W-:Y:S01]  /*3f90*/  FFMA R33, R52.reuse, R30, R33 ;  /* 0x0000001e34217223 */ /* 0x050fe20000000021 */
[----:B------:R-:W-:Y:S01]  /*3fa0*/  FMUL R30, R25, R12 ;  /* 0x0000000c191e7220 */ /* 0x000fe20000400000 */
[C---:B------:R-:W-:Y:S01]  /*3fb0*/  FFMA R47, R52.reuse, R14, R47 ;  /* 0x0000000e342f7223 */ /* 0x040fe2000000002f */
[----:B------:R-:W-:Y:S01]  /*3fc0*/  FFMA R35, R52, R34, R35 ;  /* 0x0000002234237223 */ /* 0x000fe20000000023 */
[----:B------:R-:W-:Y:S01]  /*3fd0*/  FMUL R14, R27, R12 ;  /* 0x0000000c1b0e7220 */ /* 0x000fe20000400000 */
[----:B------:R-:W-:Y:S01]  /*3fe0*/  FFMA R33, R50, R30, R33 ;  /* 0x0000001e32217223 */ /* 0x000fe20000000021 */
[----:B------:R-:W-:-:S02]  /*3ff0*/  FMUL R25, R25, R8 ;  /* 0x0000000819197220 */ /* 0x000fc40000400000 */
[----:B------:R-:W-:Y:S01]  /*4000*/  FFMA R35, R50, R14, R35 ;  /* 0x0000000e32237223 */ /* 0x000fe20000000023 */
[----:B------:R-:W-:Y:S01]  /*4010*/  FMUL R14, R27, R8 ;  /* 0x000000081b0e7220 */ /* 0x000fe20000400000 */
[----:B------:R-:W-:Y:S01]  /*4020*/  FFMA R33, R42, R25, R33 ;  /* 0x000000192a217223 */ /* 0x000fe20000000021 */
[----:B------:R-:W-:Y:S01]  /*4030*/  FMUL R25, R26, R29 ;  /* 0x0000001d1a197220 */ /* 0x000fe20000400000 */
[-C--:B------:R-:W-:Y:S01]  /*4040*/  FMUL R34, R7, R31.reuse ;  /* 0x0000001f07227220 */ /* 0x080fe20000400000 */
[----:B------:R-:W-:Y:S01]  /*4050*/  FFMA R35, R42, R14, R35 ;  /* 0x0000000e2a237223 */ /* 0x000fe20000000023 */
[----:B------:R-:W-:Y:S01]  /*4060*/  FMUL R31, R18, R31 ;  /* 0x0000001f121f7220 */ /* 0x000fe20000400000 */
[----:B------:R-:W-:Y:S01]  /*4070*/  FMUL R14, R25, R20 ;  /* 0x00000014190e7220 */ /* 0x000fe20000400000 */
[----:B------:R-:W-:Y:S01]  /*4080*/  FFMA R47, R50, R34, R47 ;  /* 0x00000022322f7223 */ /* 0x000fe2000000002f */
[----:B------:R-:W-:Y:S01]  /*4090*/  FMUL R29, R29, R24 ;  /* 0x000000181d1d7220 */ /* 0x000fe20000400000 */
[C---:B------:R-:W-:Y:S01]  /*40a0*/  FMUL R30, R15.reuse, R20 ;  /* 0x000000140f1e7220 */ /* 0x040fe20000400000 */
[----:B------:R-:W-:Y:S01]  /*40b0*/  FFMA R33, R54, R14, R33 ;  /* 0x0000000e36217223 */ /* 0x000fe20000000021 */
[----:B------:R-:W-:Y:S01]  /*40c0*/  FFMA R31, R42, R31, R47 ;  /* 0x0000001f2a1f7223 */ /* 0x000fe2000000002f */
[-C--:B------:R-:W-:Y:S01]  /*40d0*/  FMUL R14, R0, R29.reuse ;  /* 0x0000001d000e7220 */ /* 0x080fe20000400000 */
[C---:B------:R-:W-:Y:S01]  /*40e0*/  FFMA R35, R54.reuse, R30, R35 ;  /* 0x0000001e36237223 */ /* 0x040fe20000000023 */
[-C--:B------:R-:W-:Y:S01]  /*40f0*/  FMUL R30, R15, R16.reuse ;  /* 0x000000100f1e7220 */ /* 0x080fe20000400000 */
[----:B------:R-:W-:Y:S01]  /*4100*/  FMUL R27, R25, R16 ;  /* 0x00000010191b7220 */ /* 0x000fe20000400000 */
[----:B------:R-:W-:Y:S01]  /*4110*/  FFMA R31, R54, R14, R31 ;  /* 0x0000000e361f7223 */ /* 0x000fe2000000001f */
[----:B------:R-:W-:Y:S01]  /*4120*/  FMUL R14, R2, R29 ;  /* 0x0000001d020e7220 */ /* 0x000fe20000400000 */
[----:B------:R-:W-:Y:S01]  /*4130*/  FMUL R34, R15, R12 ;  /* 0x0000000c0f227220 */ /* 0x000fe20000400000 */
[C---:B------:R-:W-:Y:S01]  /*4140*/  FFMA R35, R56.reuse, R30, R35 ;  /* 0x0000001e38237223 */ /* 0x040fe20000000023 */
[C---:B------:R-:W-:Y:S01]  /*4150*/  FFMA R27, R56.reuse, R27, R33 ;  /* 0x0000001b381b7223 */ /* 0x040fe20000000021 */
[----:B------:R-:W-:Y:S01]  /*4160*/  FMUL R30, R25, R12 ;  /* 0x0000000c191e7220 */ /* 0x000fe20000400000 */
[----:B------:R-:W-:Y:S01]  /*4170*/  FFMA R31, R56, R14, R31 ;  /* 0x0000000e381f7223 */ /* 0x000fe2000000001f */
[-C--:B------:R-:W-:Y:S01]  /*4180*/  FMUL R14, R7, R29.reuse ;  /* 0x0000001d070e7220 */ /* 0x080fe20000400000 */
[----:B------:R-:W-:Y:S01]  /*4190*/  FMUL R25, R25, R8 ;  /* 0x0000000819197220 */ /* 0x000fe20000400000 */
[----:B------:R-:W-:Y:S01]  /*41a0*/  FMUL R29, R18, R29 ;  /* 0x0000001d121d7220 */ /* 0x000fe20000400000 */
[C---:B------:R-:W-:Y:S01]  /*41b0*/  FFMA R27, R60.reuse, R30, R27 ;  /* 0x0000001e3c1b7223 */ /* 0x040fe2000000001b */
[----:B------:R-:W-:Y:S01]  /*41c0*/  FMUL R30, R15, R8 ;  /* 0x000000080f1e7220 */ /* 0x000fe20000400000 */
[C---:B------:R-:W-:Y:S01]  /*41d0*/  FFMA R35, R60.reuse, R34, R35 ;  /* 0x000000223c237223 */ /* 0x040fe20000000023 */
[----:B------:R-:W-:Y:S01]  /*41e0*/  FFMA R31, R60, R14, R31 ;  /* 0x0000000e3c1f7223 */ /* 0x000fe2000000001f */
[----:B------:R-:W-:Y:S01]  /*41f0*/  FMUL R15, R26, R11 ;  /* 0x0000000b1a0f7220 */ /* 0x000fe20000400000 */
[----:B------:R-:W-:Y:S01]  /*4200*/  FMUL R11, R11, R24 ;  /* 0x000000180b0b7220 */ /* 0x000fe20000400000 */
[C---:B------:R-:W-:Y:S01]  /*4210*/  FFMA R25, R28.reuse, R25, R27 ;  /* 0x000000191c197223 */ /* 0x040fe2000000001b */
[C---:B------:R-:W-:Y:S01]  /*4220*/  FFMA R35, R28.reuse, R30, R35 ;  /* 0x0000001e1c237223 */ /* 0x040fe20000000023 */
[----:B------:R-:W-:Y:S01]  /*4230*/  FFMA R29, R28, R29, R31 ;  /* 0x0000001d1c1d7223 */ /* 0x000fe2000000001f */
[-C--:B------:R-:W-:Y:S01]  /*4240*/  FMUL R14, R15, R20.reuse ;  /* 0x000000140f0e7220 */ /* 0x080fe20000400000 */
[----:B------:R-:W-:Y:S01]  /*4250*/  FMUL R28, R23, R20 ;  /* 0x00000014171c7220 */ /* 0x000fe20000400000 */
[----:B------:R-:W-:-:S02]  /*4260*/  FMUL R30, R0, R11 ;  /* 0x0000000b001e7220 */ /* 0x000fc40000400000 */
[C---:B------:R-:W-:Y:S01]  /*4270*/  FFMA R25, R36.reuse, R14, R25 ;  /* 0x0000000e24197223 */ /* 0x040fe20000000019 */
[C---:B------:R-:W-:Y:S01]  /*4280*/  FFMA R35, R36.reuse, R28, R35 ;  /* 0x0000001c24237223 */ /* 0x040fe20000000023 */
[----:B------:R-:W-:Y:S01]  /*4290*/  FMUL R14, R15, R16 ;  /* 0x000000100f0e7220 */ /* 0x000fe20000400000 */
[----:B------:R-:W-:Y:S01]  /*42a0*/  FFMA R29, R36, R30, R29 ;  /* 0x0000001e241d7223 */ /* 0x000fe2000000001d */
[----:B------:R-:W-:Y:S01]  /*42b0*/  FMUL R28, R23, R16 ;  /* 0x00000010171c7220 */ /* 0x000fe20000400000 */
[----:B------:R-:W-:Y:S01]  /*42c0*/  FMUL R30, R2, R11 ;  /* 0x0000000b021e7220 */ /* 0x000fe20000400000 */
[C---:B------:R-:W-:Y:S02]  /*42d0*/  FFMA R25, R38.reuse, R14, R25 ;  /* 0x0000000e26197223 */ /* 0x040fe40000000019 */
[C---:B------:R-:W-:Y:S01]  /*42e0*/  FFMA R35, R38.reuse, R28, R35 ;  /* 0x0000001c26237223 */ /* 0x040fe20000000023 */
[----:B------:R-:W-:Y:S01]  /*42f0*/  FMUL R14, R15, R12 ;  /* 0x0000000c0f0e7220 */ /* 0x000fe20000400000 */
[----:B------:R-:W-:Y:S01]  /*4300*/  FFMA R29, R38, R30, R29 ;  /* 0x0000001e261d7223 */ /* 0x000fe2000000001d */
[----:B------:R-:W-:Y:S01]  /*4310*/  FMUL R27, R26, R19 ;  /* 0x000000131a1b7220 */ /* 0x000fe20000400000 */
[-C--:B------:R-:W-:Y:S01]  /*4320*/  FMUL R28, R7, R11.reuse ;  /* 0x0000000b071c7220 */ /* 0x080fe20000400000 */
[----:B------:R-:W-:Y:S01]  /*4330*/  FMUL R19, R19, R24 ;  /* 0x0000001813137220 */ /* 0x000fe20000400000 */
[C---:B------:R-:W-:Y:S01]  /*4340*/  FFMA R14, R40.reuse, R14, R25 ;  /* 0x0000000e280e7223 */ /* 0x040fe20000000019 */
[----:B------:R-:W-:Y:S01]  /*4350*/  FMUL R24, R27, R20 ;  /* 0x000000141b187220 */ /* 0x000fe20000400000 */
[C---:B------:R-:W-:Y:S01]  /*4360*/  FFMA R28, R40.reuse, R28, R29 ;  /* 0x0000001c281c7223 */ /* 0x040fe2000000001d */
[----:B------:R-:W-:Y:S01]  /*4370*/  FMUL R25, R9, R20 ;  /* 0x0000001409197220 */ /* 0x000fe20000400000 */
[----:B------:R-:W-:Y:S01]  /*4380*/  FMUL R26, R23, R12 ;  /* 0x0000000c171a7220 */ /* 0x000fe20000400000 */
[-C--:B------:R-:W-:Y:S01]  /*4390*/  FMUL R20, R27, R16.reuse ;  /* 0x000000101b147220 */ /* 0x080fe20000400000 */
[----:B------:R-:W-:Y:S01]  /*43a0*/  FMUL R29, R9, R16 ;  /* 0x00000010091d7220 */ /* 0x000fe20000400000 */
[----:B------:R-:W-:Y:S01]  /*43b0*/  FMUL R16, R27, R12 ;  /* 0x0000000c1b107220 */ /* 0x000fe20000400000 */
[----:B------:R-:W-:Y:S01]  /*43c0*/  FMUL R15, R15, R8 ;  /* 0x000000080f0f7220 */ /* 0x000fe20000400000 */
[----:B------:R-:W-:Y:S01]  /*43d0*/  FMUL R12, R9, R12 ;  /* 0x0000000c090c7220 */ /* 0x000fe20000400000 */
[-C--:B------:R-:W-:Y:S01]  /*43e0*/  FMUL R23, R23, R8.reuse ;  /* 0x0000000817177220 */ /* 0x080fe20000400000 */
[-C--:B------:R-:W-:Y:S01]  /*43f0*/  FMUL R27, R27, R8.reuse ;  /* 0x000000081b1b7220 */ /* 0x080fe20000400000 */
[----:B------:R-:W-:Y:S01]  /*4400*/  FMUL R30, R9, R8 ;  /* 0x00000008091e7220 */ /* 0x000fe20000400000 */
[----:B------:R-:W-:Y:S01]  /*4410*/  FFMA R26, R40, R26, R35 ;  /* 0x0000001a281a7223 */ /* 0x000fe20000000023 */
[----:B------:R-:W0:Y:S01]  /*4420*/  LDC.64 R8, c[0x0][0x398] ;  /* 0x0000e600ff087b82 */ /* 0x000e220000000a00 */
[----:B------:R-:W-:Y:S01]  /*4430*/  FMUL R11, R18, R11 ;  /* 0x0000000b120b7220 */ /* 0x000fe20000400000 */
[C---:B------:R-:W-:Y:S01]  /*4440*/  FFMA R14, R21.reuse, R15, R14 ;  /* 0x0000000f150e7223 */ /* 0x040fe2000000000e */
[C---:B------:R-:W-:Y:S01]  /*4450*/  FFMA R26, R21.reuse, R23, R26 ;  /* 0x00000017151a7223 */ /* 0x040fe2000000001a */
[----:B------:R-:W-:Y:S01]  /*4460*/  FMUL R0, R0, R19 ;  /* 0x0000001300007220 */ /* 0x000fe20000400000 */
[----:B------:R-:W-:Y:S01]  /*4470*/  FFMA R28, R21, R11, R28 ;  /* 0x0000000b151c7223 */ /* 0x000fe2000000001c */
[C---:B------:R-:W-:Y:S01]  /*4480*/  FFMA R14, R17.reuse, R24, R14 ;  /* 0x00000018110e7223 */ /* 0x040fe2000000000e */
[----:B------:R-:W-:Y:S01]  /*4490*/  FFMA R26, R17, R25, R26 ;  /* 0x00000019111a7223 */ /* 0x000fe2000000001a */
[-C--:B------:R-:W-:Y:S01]  /*44a0*/  FMUL R18, R18, R19.reuse ;  /* 0x0000001312127220 */ /* 0x080fe20000400000 */
[-C--:B------:R-:W-:Y:S01]  /*44b0*/  FMUL R11, R7, R19.reuse ;  /* 0x00000013070b7220 */ /* 0x080fe20000400000 */
[----:B------:R-:W-:Y:S01]  /*44c0*/  FMUL R19, R2, R19 ;  /* 0x0000001302137220 */ /* 0x000fe20000400000 */
[----:B------:R-:W-:Y:S01]  /*44d0*/  FFMA R0, R17, R0, R28 ;  /* 0x0000000011007223 */ /* 0x000fe2000000001c */
[-C--:B------:R-:W-:Y:S01]  /*44e0*/  FMUL R4, R4, R3.reuse ;  /* 0x0000000304047220 */ /* 0x080fe20000400000 */
[----:B------:R-:W-:Y:S01]  /*44f0*/  FMUL R3, R10, R3 ;  /* 0x000000030a037220 */ /* 0x000fe20000400000 */
[----:B------:R-:W-:Y:S01]  /*4500*/  FMUL R6, R6, UR4 ;  /* 0x0000000406067c20 */ /* 0x000fe20008400000 */
[C---:B------:R-:W-:Y:S01]  /*4510*/  FFMA R7, R13.reuse, R20, R14 ;  /* 0x000000140d077223 */ /* 0x040fe2000000000e */
[C---:B------:R-:W-:Y:S01]  /*4520*/  FFMA R29, R13.reuse, R29, R26 ;  /* 0x0000001d0d1d7223 */ /* 0x040fe2000000001a */
[----:B------:R-:W-:Y:S01]  /*4530*/  FFMA R19, R13, R19, R0 ;  /* 0x000000130d137223 */ /* 0x000fe20000000000 */
[----:B------:R-:W-:Y:S01]  /*4540*/  FMUL R4, R4, UR5 ;  /* 0x0000000504047c20 */ /* 0x000fe20008400000 */
[----:B------:R-:W-:Y:S01]  /*4550*/  FMUL R0, R3, UR8 ;  /* 0x0000000803007c20 */ /* 0x000fe20008400000 */
[----:B0-----:R-:W-:-:S04]  /*4560*/  IMAD.WIDE R8, R5, 0x4, R8 ;  /* 0x0000000405087825 */ /* 0x001fc800078e0208 */
[C---:B------:R-:W-:Y:S01]  /*4570*/  FFMA R7, R22.reuse, R16, R7 ;  /* 0x0000001016077223 */ /* 0x040fe20000000007 */
[C---:B------:R-:W-:Y:S01]  /*4580*/  FFMA R29, R22.reuse, R12, R29 ;  /* 0x0000000c161d7223 */ /* 0x040fe2000000001d */
[----:B------:R-:W-:Y:S02]  /*4590*/  FFMA R11, R22, R11, R19 ;  /* 0x0000000b160b7223 */ /* 0x000fe40000000013 */
[C---:B------:R-:W-:Y:S01]  /*45a0*/  FFMA R7, R32.reuse, R27, R7 ;  /* 0x0000001b20077223 */ /* 0x040fe20000000007 */
[C---:B------:R-:W-:Y:S01]  /*45b0*/  FFMA R29, R32.reuse, R30, R29 ;  /* 0x0000001e201d7223 */ /* 0x040fe2000000001d */
[----:B------:R-:W-:Y:S02]  /*45c0*/  FFMA R11, R32, R18, R11 ;  /* 0x00000012200b7223 */ /* 0x000fe4000000000b */
[----:B------:R-:W-:Y:S01]  /*45d0*/  FMUL R7, R7, R6 ;  /* 0x0000000607077220 */ /* 0x000fe20000400000 */
[----:B------:R-:W-:Y:S01]  /*45e0*/  FMUL R29, R29, R4 ;  /* 0x000000041d1d7220 */ /* 0x000fe20000400000 */
[----:B------:R-:W-:-:S03]  /*45f0*/  FMUL R11, R11, R0 ;  /* 0x000000000b0b7220 */ /* 0x000fc60000400000 */
[----:B------:R-:W-:Y:S04]  /*4600*/  REDG.E.ADD.F32.FTZ.RN.STRONG.GPU desc[UR6][R8.64], R7 ;  /* 0x00000007080079a6 */ /* 0x000fe8000c12f306 */
[----:B------:R-:W-:Y:S04]  /*4610*/  REDG.E.ADD.F32.FTZ.RN.STRONG.GPU desc[UR6][R8.64+0x4], R29 ;  /* 0x0000041d080079a6 */ /* 0x000fe8000c12f306 */
[----:B------:R-:W-:Y:S01]  /*4620*/  REDG.E.ADD.F32.FTZ.RN.STRONG.GPU desc[UR6][R8.64+0x8], R11 ;  /* 0x0000080b080079a6 */ /* 0x000fe2000c12f306 */
[----:B------:R-:W-:Y:S05]  /*4630*/  EXIT ;  /* 0x000000000000794d */ /* 0x000fea0003800000 */
        .weak           $__internal_1_$__cuda_sm3x_div_rn_noftz_f32_slowpath
        .type           $__internal_1_$__cuda_sm3x_div_rn_noftz_f32_slowpath,@function
        .size           $__internal_1_$__cuda_sm3x_div_rn_noftz_f32_slowpath,(.L_x_140 - $__internal_1_$__cuda_sm3x_div_rn_noftz_f32_slowpath)
$__internal_1_$__cuda_sm3x_div_rn_noftz_f32_slowpath:
[----:B------:R-:W-:Y:S01]  /*4640*/  SHF.R.U32.HI R22, RZ, 0x17, R13 ;  /* 0x00000017ff167819 */ /* 0x000fe2000001160d */
[----:B------:R-:W-:Y:S01]  /*4650*/  BSSY.RECONVERGENT B0, `(.L_x_36) ;  /* 0x0000064000007945 */ /* 0x000fe20003800200 */
[----:B------:R-:W-:Y:S01]  /*4660*/  SHF.R.U32.HI R2, RZ, 0x17, R9 ;  /* 0x00000017ff027819 */ /* 0x000fe20000011609 */
[----:B------:R-:W-:Y:S01]  /*4670*/  HFMA2 R28, -RZ, RZ, 2.375, 0 ;  /* 0x40c00000ff1c7431 */ /* 0x000fe200000001ff */
[----:B------:R-:W-:Y:S02]  /*4680*/  LOP3.LUT R22, R22, 0xff, RZ, 0xc0, !PT ;  /* 0x000000ff16167812 */ /* 0x000fe400078ec0ff */
[----:B------:R-:W-:Y:S02]  /*4690*/  LOP3.LUT R34, R2, 0xff, RZ, 0xc0, !PT ;  /* 0x000000ff02227812 */ /* 0x000fe400078ec0ff */
[----:B------:R-:W-:Y:S02]  /*46a0*/  IADD3 R25, PT, PT, R22, -0x1, RZ ;  /* 0xffffffff16197810 */ /* 0x000fe40007ffe0ff */
[----:B------:R-:W-:-:S02]  /*46b0*/  IADD3 R32, PT, PT, R34, -0x1, RZ ;  /* 0xffffffff22207810 */ /* 0x000fc40007ffe0ff */
[----:B------:R-:W-:-:S04]  /*46c0*/  ISETP.GT.U32.AND P0, PT, R25, 0xfd, PT ;  /* 0x000000fd1900780c */ /* 0x000fc80003f04070 */
[----:B------:R-:W-:-:S13]  /*46d0*/  ISETP.GT.U32.OR P0, PT, R32, 0xfd, P0 ;  /* 0x000000fd2000780c */ /* 0x000fda0000704470 */
[----:B------:R-:W-:Y:S01]  /*46e0*/  @!P0 MOV R23, RZ ;  /* 0x000000ff00178202 */ /* 0x000fe20000000f00 */
[----:B------:R-:W-:Y:S06]  /*46f0*/  @!P0 BRA `(.L_x_37) ;  /* 0x0000000000608947 */ /* 0x000fec0003800000 */
[----:B------:R-:W-:Y:S02]  /*4700*/  MOV R2, 0x40c00000 ;  /* 0x40c0000000027802 */ /* 0x000fe40000000f00 */
[----:B------:R-:W-:Y:S02]  /*4710*/  FSETP.GTU.FTZ.AND P0, PT, |R9|, +INF , PT ;  /* 0x7f8000000900780b */ /* 0x000fe40003f1c200 */
[----:B------:R-:W-:-:S04]  /*4720*/  FSETP.GTU.FTZ.AND P1, PT, |R2|, +INF , PT ;  /* 0x7f8000000200780b */ /* 0x000fc80003f3c200 */
[----:B------:R-:W-:-:S13]  /*4730*/  PLOP3.LUT P0, PT, P0, P1, PT, 0xf8, 0x8f ;  /* 0x00000000008f781c */ /* 0x000fda0000703f70 */
[----:B------:R-:W-:Y:S05]  /*4740*/  @P0 BRA `(.L_x_38) ;  /* 0x00000004004c0947 */ /* 0x000fea0003800000 */
[----:B------:R-:W-:-:S13]  /*4750*/  LOP3.LUT P0, RZ, R28, 0x7fffffff, R9, 0xc8, !PT ;  /* 0x7fffffff1cff7812 */ /* 0x000fda000780c809 */
[----:B------:R-:W-:Y:S05]  /*4760*/  @!P0 BRA `(.L_x_39) ;  /* 0x00000004003c8947 */ /* 0x000fea0003800000 */
[C---:B------:R-:W-:Y:S02]  /*4770*/  FSETP.NEU.FTZ.AND P1, PT, |R9|.reuse, +INF , PT ;  /* 0x7f8000000900780b */ /* 0x040fe40003f3d200 */
[----:B------:R-:W-:Y:S02]  /*4780*/  FSETP.NEU.FTZ.AND P0, PT, |R2|, +INF , PT ;  /* 0x7f8000000200780b */ /* 0x000fe40003f1d200 */
[----:B------:R-:W-:-:S11]  /*4790*/  FSETP.NEU.FTZ.AND P2, PT, |R9|, +INF , PT ;  /* 0x7f8000000900780b */ /* 0x000fd60003f5d200 */
[----:B------:R-:W-:Y:S05]  /*47a0*/  @!P0 BRA !P1, `(.L_x_39) ;  /* 0x00000004002c8947 */ /* 0x000fea0004800000 */
[----:B------:R-:W-:-:S04]  /*47b0*/  LOP3.LUT P1, RZ, R9, 0x7fffffff, RZ, 0xc0, !PT ;  /* 0x7fffffff09ff7812 */ /* 0x000fc8000782c0ff */
[----:B------:R-:W-:-:S13]  /*47c0*/  PLOP3.LUT P0, PT, P0, P1, PT, 0x2f, 0xf2 ;  /* 0x0000000000f2781c */ /* 0x000fda0000702577 */
[----:B------:R-:W-:Y:S05]  /*47d0*/  @P0 BRA `(.L_x_40) ;  /* 0x0000000400180947 */ /* 0x000fea0003800000 */
[----:B------:R-:W-:-:S04]  /*47e0*/  LOP3.LUT P0, RZ, R28, 0x7fffffff, RZ, 0xc0, !PT ;  /* 0x7fffffff1cff7812 */ /* 0x000fc8000780c0ff */
[----:B------:R-:W-:-:S13]  /*47f0*/  PLOP3.LUT P0, PT, P2, P0, PT, 0x2f, 0xf2 ;  /* 0x0000000000f2781c */ /* 0x000fda0001700577 */
[----:B------:R-:W-:Y:S05]  /*4800*/  @P0 BRA `(.L_x_41) ;  /* 0x0000000400000947 */ /* 0x000fea0003800000 */
[----:B------:R-:W-:Y:S02]  /*4810*/  ISETP.GE.AND P0, PT, R32, RZ, PT ;  /* 0x000000ff2000720c */ /* 0x000fe40003f06270 */
[----:B------:R-:W-:-:S11]  /*4820*/  ISETP.GE.AND P1, PT, R25, RZ, PT ;  /* 0x000000ff1900720c */ /* 0x000fd60003f26270 */
[----:B------:R-:W-:Y:S01]  /*4830*/  @P0 MOV R23, RZ ;  /* 0x000000ff00170202 */ /* 0x000fe20000000f00 */
[----:B------:R-:W-:Y:S01]  /*4840*/  @!P0 FFMA R9, R9, 1.84467440737095516160e+19, RZ ;  /* 0x5f80000009098823 */ /* 0x000fe200000000ff */
[----:B------:R-:W-:Y:S01]  /*4850*/  @!P0 MOV R23, 0xffffffc0 ;  /* 0xffffffc000178802 */ /* 0x000fe20000000f00 */
[----:B------:R-:W-:-:S03]  /*4860*/  @!P1 FFMA R28, R2, 1.84467440737095516160e+19, RZ ;  /* 0x5f800000021c9823 */ /* 0x000fc600000000ff */
[----:B------:R-:W-:-:S07]  /*4870*/  @!P1 IADD3 R23, PT, PT, R23, 0x40, RZ ;  /* 0x0000004017179810 */ /* 0x000fce0007ffe0ff */
.L_x_37:
[----:B------:R-:W-:Y:S01]  /*4880*/  LEA R25, R22, 0xc0800000, 0x17 ;  /* 0xc080000016197811 */ /* 0x000fe200078eb8ff */
[----:B------:R-:W-:Y:S03]  /*4890*/  BSSY.RECONVERGENT B1, `(.L_x_42) ;  /* 0x0000036000017945 */ /* 0x000fe60003800200 */
[----:B------:R-:W-:Y:S02]  /*48a0*/  IADD3 R28, PT, PT, -R25, R28, RZ ;  /* 0x0000001c191c7210 */ /* 0x000fe40007ffe1ff */
[----:B------:R-:W-:Y:S02]  /*48b0*/  IADD3 R25, PT, PT, R34, -0x7f, RZ ;  /* 0xffffff8122197810 */ /* 0x000fe40007ffe0ff */
[----:B------:R-:W0:Y:S01]  /*48c0*/  MUFU.RCP R32, R28 ;  /* 0x0000001c00207308 */ /* 0x000e220000001000 */
[----:B------:R-:W-:Y:S01]  /*48d0*/  FADD.FTZ R33, -R28, -RZ ;  /* 0x800000ff1c217221 */ /* 0x000fe20000010100 */
[C---:B------:R-:W-:Y:S01]  /*48e0*/  IADD3 R22, PT, PT, R25.reuse, 0x7f, -R22 ;  /* 0x0000007f19167810 */ /* 0x040fe20007ffe816 */
[----:B------:R-:W-:-:S03]  /*48f0*/  IMAD R2, R25, -0x800000, R9 ;  /* 0xff80000019027824 */ /* 0x000fc600078e0209 */
        /* <DEDUP_REMOVED lines=9> */
[----:B------:R-:W-:-:S04]  /*4990*/  LOP3.LUT R2, R2, 0xff, RZ, 0xc0, !PT ;  /* 0x000000ff02027812 */ /* 0x000fc800078ec0ff */
[----:B------:R-:W-:-:S04]  /*49a0*/  IADD3 R28, PT, PT, R2, R22, RZ ;  /* 0x00000016021c7210 */ /* 0x000fc80007ffe0ff */
[----:B------:R-:W-:-:S04]  /*49b0*/  IADD3 R2, PT, PT, R28, -0x1, RZ ;  /* 0xffffffff1c027810 */ /* 0x000fc80007ffe0ff */
        /* <DEDUP_REMOVED lines=9> */
[-CC-:B------:R-:W-:Y:S01]  /*4a50*/  FFMA.RZ R2, R34, R32.reuse, R35.reuse ;  /* 0x0000002022027223 */ /* 0x180fe2000000c023 */
[----:B------:R-:W-:Y:S01]  /*4a60*/  IADD3 R25, PT, PT, R28, 0x20, RZ ;  /* 0x000000201c197810 */ /* 0x000fe20007ffe0ff */
[-CC-:B------:R-:W-:Y:S01]  /*4a70*/  FFMA.RM R23, R34, R32.reuse, R35.reuse ;  /* 0x0000002022177223 */ /* 0x180fe20000004023 */
[----:B------:R-:W-:Y:S02]  /*4a80*/  ISETP.NE.AND P2, PT, R28, RZ, PT ;  /* 0x000000ff1c00720c */ /* 0x000fe40003f45270 */
[----:B------:R-:W-:Y:S01]  /*4a90*/  LOP3.LUT R22, R2, 0x7fffff, RZ, 0xc0, !PT ;  /* 0x007fffff02167812 */ /* 0x000fe200078ec0ff */
[----:B------:R-:W-:Y:S01]  /*4aa0*/  FFMA.RP R2, R34, R32, R35 ;  /* 0x0000002022027223 */ /* 0x000fe20000008023 */
[----:B------:R-:W-:Y:S02]  /*4ab0*/  ISETP.NE.AND P1, PT, R28, RZ, PT ;  /* 0x000000ff1c00720c */ /* 0x000fe40003f25270 */
[----:B------:R-:W-:Y:S02]  /*4ac0*/  LOP3.LUT R22, R22, 0x800000, RZ, 0xfc, !PT ;  /* 0x0080000016167812 */ /* 0x000fe400078efcff */
[----:B------:R-:W-:-:S02]  /*4ad0*/  IADD3 R28, PT, PT, -R28, RZ, RZ ;  /* 0x000000ff1c1c7210 */ /* 0x000fc40007ffe1ff */
[----:B------:R-:W-:Y:S02]  /*4ae0*/  SHF.L.U32 R25, R22, R25, RZ ;  /* 0x0000001916197219 */ /* 0x000fe400000006ff */
[----:B------:R-:W-:Y:S02]  /*4af0*/  FSETP.NEU.FTZ.AND P0, PT, R2, R23, PT ;  /* 0x000000170200720b */ /* 0x000fe40003f1d000 */
        /* <DEDUP_REMOVED lines=11> */
.L_x_44:
[----:B------:R-:W-:-:S04]  /*4bb0*/  LOP3.LUT R9, R9, 0x80000000, RZ, 0xc0, !PT ;  /* 0x8000000009097812 */ /* 0x000fc800078ec0ff */
[----:B------:R-:W-:Y:S01]  /*4bc0*/  LOP3.LUT R9, R9, 0x7f800000, RZ, 0xfc, !PT ;  /* 0x7f80000009097812 */ /* 0x000fe200078efcff */
[----:B------:R-:W-:Y:S06]  /*4bd0*/  BRA `(.L_x_45) ;  /* 0x0000000000047947 */ /* 0x000fec0003800000 */
.L_x_43:
[----:B------:R-:W-:-:S07]  /*4be0*/  LEA R9, R22, R9, 0x17 ;  /* 0x0000000916097211 */ /* 0x000fce00078eb8ff */
.L_x_45:
[----:B------:R-:W-:Y:S05]  /*4bf0*/  BSYNC.RECONVERGENT B1 ;  /* 0x0000000000017941 */ /* 0x000fea0003800200 */
.L_x_42:
[----:B------:R-:W-:Y:S05]  /*4c00*/  BRA `(.L_x_46) ;  /* 0x0000000000207947 */ /* 0x000fea0003800000 */
.L_x_41:
[----:B------:R-:W-:-:S04]  /*4c10*/  LOP3.LUT R9, R28, 0x80000000, R9, 0x48, !PT ;  /* 0x800000001c097812 */ /* 0x000fc800078e4809 */
[----:B------:R-:W-:Y:S01]  /*4c20*/  LOP3.LUT R9, R9, 0x7f800000, RZ, 0xfc, !PT ;  /* 0x7f80000009097812 */ /* 0x000fe200078efcff */
[----:B------:R-:W-:Y:S06]  /*4c30*/  BRA `(.L_x_46) ;  /* 0x0000000000147947 */ /* 0x000fec0003800000 */
.L_x_40:
[----:B------:R-:W-:Y:S01]  /*4c40*/  LOP3.LUT R9, R28, 0x80000000, R9, 0x48, !PT ;  /* 0x800000001c097812 */ /* 0x000fe200078e4809 */
[----:B------:R-:W-:Y:S06]  /*4c50*/  BRA `(.L_x_46) ;  /* 0x00000000000c7947 */ /* 0x000fec0003800000 */
.L_x_39:
[----:B------:R-:W0:Y:S01]  /*4c60*/  MUFU.RSQ R9, -QNAN ;  /* 0xffc0000000097908 */ /* 0x000e220000001400 */
[----:B------:R-:W-:Y:S05]  /*4c70*/  BRA `(.L_x_46) ;  /* 0x0000000000047947 */ /* 0x000fea0003800000 */
.L_x_38:
[----:B------:R-:W-:-:S07]  /*4c80*/  FADD.FTZ R9, R9, R2 ;  /* 0x0000000209097221 */ /* 0x000fce0000010000 */
.L_x_46:
[----:B------:R-:W-:Y:S05]  /*4c90*/  BSYNC.RECONVERGENT B0 ;  /* 0x0000000000007941 */ /* 0x000fea0003800200 */
.L_x_36:
[----:B0-----:R-:W-:Y:S01]  /*4ca0*/  MOV R2, R9 ;  /* 0x0000000900027202 */ /* 0x001fe20000000f00 */
[----:B------:R-:W-:-:S04]  /*4cb0*/  HFMA2 R9, -RZ, RZ, 0, 0 ;  /* 0x00000000ff097431 */ /* 0x000fc800000001ff */
[----:B------:R-:W-:Y:S05]  /*4cc0*/  RET.REL.NODEC R8 `(pme_interpolate_forces) ;  /* 0xffffffb008cc7950 */ /* 0x000fea0003c3ffff */
.L_x_47:
        /* <DEDUP_REMOVED lines=11> */
.L_x_140:


//--------------------- .text.pme_reciprocal_convolution --------------------------
	.section	.text.pme_reciprocal_convolution,"ax",@progbits
	.align	128
        .global         pme_reciprocal_convolution
        .type           pme_reciprocal_convolution,@function
        .size           pme_reciprocal_convolution,(.L_x_143 - pme_reciprocal_convolution)
        .other          pme_reciprocal_convolution,@"STO_CUDA_ENTRY STV_DEFAULT"
pme_reciprocal_convolution:
.text.pme_reciprocal_convolution:
[----:B------:R-:W0:Y:S08]  /*0000*/  LDC R1, c[0x0][0x37c] ;  /* 0x0000df00ff017b82 */ /* 0x000e300000000800 */
[----:B------:R-:W1:Y:S01]  /*0010*/  LDC.64 R2, c[0x0][0x398] ;  /* 0x0000e600ff027b82 */ /* 0x000e620000000a00 */
[----:B------:R-:W2:Y:S01]  /*0020*/  S2R R5, SR_TID.X ;  /* 0x0000000000057919 */ /* 0x000ea20000002100 */
[----:B0-----:R-:W-:-:S06]  /*0030*/  VIADD R1, R1, 0xffffffe0 ;  /* 0xffffffe001017836 */ /* 0x001fcc0000000000 */
[----:B------:R-:W0:Y:S08]  /*0040*/  LDC R7, c[0x0][0x394] ;  /* 0x0000e500ff077b82 */ /* 0x000e300000000800 */
[----:B------:R-:W2:Y:S08]  /*0050*/  S2UR UR4, SR_CTAID.X ;  /* 0x00000000000479c3 */ /* 0x000eb00000002500 */
[----:B------:R-:W2:Y:S01]  /*0060*/  LDC R0, c[0x0][0x360] ;  /* 0x0000d800ff007b82 */ /* 0x000ea20000000800 */
[----:B-1----:R-:W-:-:S04]  /*0070*/  LEA.HI R24, R3, R3, RZ, 0x1 ;  /* 0x0000000303187211 */ /* 0x002fc800078f08ff */
[----:B------:R-:W-:Y:S01]  /*0080*/  SHF.R.S32.HI R24, RZ, 0x1, R24 ;  /* 0x00000001ff187819 */ /* 0x000fe20000011418 */
[----:B0-----:R-:W-:-:S04]  /*0090*/  IMAD R3, R2, R7, RZ ;  /* 0x0000000702037224 */ /* 0x001fc800078e02ff */
[----:B------:R-:W-:Y:S02]  /*00a0*/  IMAD R3, R3, R24, R3 ;  /* 0x0000001803037224 */ /* 0x000fe400078e0203 */
[----:B--2---:R-:W-:-:S05]  /*00b0*/  IMAD R0, R0, UR4, R5 ;  /* 0x0000000400007c24 */ /* 0x004fca000f8e0205 */
[----:B------:R-:W-:-:S13]  /*00c0*/  ISETP.GE.AND P0, PT, R0, R3, PT ;  /* 0x000000030000720c */ /* 0x000fda0003f06270 */
[----:B------:R-:W-:Y:S05]  /*00d0*/  @P0 EXIT ;  /* 0x000000000000094d */ /* 0x000fea0003800000 */
[----:B------:R-:W-:Y:S01]  /*00e0*/  VIADD R3, R24, 0x1 ;  /* 0x0000000118037836 */ /* 0x000fe20000000000 */
[----:B------:R-:W-:Y:S01]  /*00f0*/  IABS R6, R2 ;  /* 0x0000000200067213 */ /* 0x000fe20000000000 */
[----:B------:R-:W0:Y:S01]  /*0100*/  LDCU.64 UR6, c[0x0][0x358] ;  /* 0x00006b00ff0677ac */ /* 0x000e220008000a00 */
[----:B------:R-:W-:Y:S01]  /*0110*/  IABS R12, R0 ;  /* 0x00000000000c7213 */ /* 0x000fe20000000000 */
[----:B------:R-:W-:Y:S01]  /*0120*/  IMAD R11, R3, R2, RZ ;  /* 0x00000002030b7224 */ /* 0x000fe200078e02ff */
[----:B------:R-:W-:Y:S01]  /*0130*/  IABS R4, R3 ;  /* 0x0000000300047213 */ /* 0x000fe20000000000 */
[----:B------:R-:W-:Y:S03]  /*0140*/  I2F.RP R14, R6 ;  /* 0x00000006000e7306 */ /* 0x000fe60000209400 */
[----:B------:R-:W-:-:S05]  /*0150*/  IABS R10, R11 ;  /* 0x0000000b000a7213 */ /* 0x000fca0000000000 */
[----:B------:R-:W1:Y:S08]  /*0160*/  I2F.RP R5, R4 ;  /* 0x0000000400057306 */ /* 0x000e700000209400 */
[----:B------:R-:W2:Y:S08]  /*0170*/  I2F.RP R15, R10 ;  /* 0x0000000a000f7306 */ /* 0x000eb00000209400 */
[----:B-1----:R-:W1:Y:S08]  /*0180*/  MUFU.RCP R5, R5 ;  /* 0x0000000500057308 */ /* 0x002e700000001000 */
[----:B------:R-:W-:Y:S08]  /*0190*/  MUFU.RCP R14, R14 ;  /* 0x0000000e000e7308 */ /* 0x000ff00000001000 */
[----:B--2---:R-:W-:Y:S01]  /*01a0*/  MUFU.RCP R15, R15 ;  /* 0x0000000f000f7308 */ /* 0x004fe20000001000 */
[----:B-1----:R-:W-:Y:S01]  /*01b0*/  VIADD R8, R5, 0xffffffe ;  /* 0x0ffffffe05087836 */ /* 0x002fe20000000000 */
[----:B------:R-:W-:-:S05]  /*01c0*/  IABS R5, R3 ;  /* 0x0000000300057213 */ /* 0x000fca0000000000 */
[----:B------:R-:W-:Y:S01]  /*01d0*/  IMAD.MOV R5, RZ, RZ, -R5 ;  /* 0x000000ffff057224 */ /* 0x000fe200078e0a05 */
[----:B------:R1:W2:Y:S02]  /*01e0*/  F2I.FTZ.U32.TRUNC.NTZ R9, R8 ;  /* 0x0000000800097305 */ /* 0x0002a4000021f000 */
[----:B-1----:R-:W-:Y:S02]  /*01f0*/  IMAD.MOV.U32 R8, RZ, RZ, RZ ;  /* 0x000000ffff087224 */ /* 0x002fe400078e00ff */
[----:B--2---:R-:W-:-:S04]  /*0200*/  IMAD.MOV R13, RZ, RZ, -R9 ;  /* 0x000000ffff0d7224 */ /* 0x004fc800078e0a09 */
[----:B------:R-:W-:-:S04]  /*0210*/  IMAD R13, R13, R4, RZ ;  /* 0x000000040d0d7224 */ /* 0x000fc800078e02ff */
[----:B------:R-:W-:-:S04]  /*0220*/  IMAD.HI.U32 R9, R9, R13, R8 ;  /* 0x0000000d09097227 */ /* 0x000fc800078e0008 */
[----:B------:R-:W-:Y:S02]  /*0230*/  VIADD R8, R15, 0xffffffe ;  /* 0x0ffffffe0f087836 */ /* 0x000fe40000000000 */
[----:B------:R-:W-:-:S04]  /*0240*/  IMAD.HI.U32 R13, R9, R12, RZ ;  /* 0x0000000c090d7227 */ /* 0x000fc800078e00ff */
[----:B------:R-:W-:Y:S02]  /*0250*/  IMAD R9, R13, R5, R12 ;  /* 0x000000050d097224 */ /* 0x000fe400078e020c */
[----:B------:R-:W-:Y:S01]  /*0260*/  VIADD R5, R14, 0xffffffe ;  /* 0x0ffffffe0e057836 */ /* 0x000fe20000000000 */
[----:B------:R-:W-:Y:S02]  /*0270*/  IABS R14, R11 ;  /* 0x0000000b000e7213 */ /* 0x000fe40000000000 */
[----:B------:R-:W-:-:S03]  /*0280*/  ISETP.GT.U32.AND P1, PT, R4, R9, PT ;  /* 0x000000090400720c */ /* 0x000fc60003f24070 */
[----:B------:R-:W1:Y:S10]  /*0290*/  F2I.FTZ.U32.TRUNC.NTZ R5, R5 ;  /* 0x0000000500057305 */ /* 0x000e74000021f000 */
[----:B------:R-:W-:-:S02]  /*02a0*/  @!P1 IMAD.IADD R9, R9, 0x1, -R4 ;  /* 0x0000000109099824 */ /* 0x000fc400078e0a04 */
[----:B------:R-:W-:Y:S01]  /*02b0*/  @!P1 VIADD R13, R13, 0x1 ;  /* 0x000000010d0d9836 */ /* 0x000fe20000000000 */
[----:B------:R-:W-:Y:S02]  /*02c0*/  ISETP.NE.AND P1, PT, R3, RZ, PT ;  /* 0x000000ff0300720c */ /* 0x000fe40003f25270 */
[----:B------:R-:W-:Y:S02]  /*02d0*/  ISETP.GE.U32.AND P0, PT, R9, R4, PT ;  /* 0x000000040900720c */ /* 0x000fe40003f06070 */
[----:B------:R-:W-:Y:S01]  /*02e0*/  LOP3.LUT R4, R0, R3, RZ, 0x3c, !PT ;  /* 0x0000000300047212 */ /* 0x000fe200078e3cff */
[----:B------:R-:W2:Y:S01]  /*02f0*/  F2I.FTZ.U32.TRUNC.NTZ R9, R8 ;  /* 0x0000000800097305 */ /* 0x000ea2000021f000 */
[----:B-1----:R-:W-:Y:S02]  /*0300*/  IADD3 R15, PT, PT, RZ, -R5, RZ ;  /* 0x80000005ff0f7210 */ /* 0x002fe40007ffe0ff */
[----:B------:R-:W-:Y:S01]  /*0310*/  ISETP.GE.AND P2, PT, R4, RZ, PT ;  /* 0x000000ff0400720c */ /* 0x000fe20003f46270 */
[----:B------:R-:W-:-:S02]  /*0320*/  IMAD.MOV.U32 R4, RZ, RZ, RZ ;  /* 0x000000ffff047224 */ /* 0x000fc400078e00ff */
[----:B------:R-:W-:-:S04]  /*0330*/  IMAD R15, R15, R6, RZ ;  /* 0x000000060f0f7224 */ /* 0x000fc800078e02ff */
[----:B------:R-:W-:Y:S02]  /*0340*/  @P0 VIADD R13, R13, 0x1 ;  /* 0x000000010d0d0836 */ /* 0x000fe40000000000 */
[----:B------:R-:W-:-:S04]  /*0350*/  IMAD.HI.U32 R4, R5, R15, R4 ;  /* 0x0000000f05047227 */ /* 0x000fc800078e0004 */
[----:B------:R-:W-:Y:S01]  /*0360*/  @!P2 IMAD.MOV R13, RZ, RZ, -R13 ;  /* 0x000000ffff0da224 */ /* 0x000fe200078e0a0d */
[----:B------:R-:W-:Y:S01]  /*0370*/  @!P1 LOP3.LUT R13, RZ, R3, RZ, 0x33, !PT ;  /* 0x00000003ff0d9212 */ /* 0x000fe200078e33ff */
[----:B--2---:R-:W-:-:S03]  /*0380*/  IMAD.MOV R17, RZ, RZ, -R9 ;  /* 0x000000ffff117224 */ /* 0x004fc600078e0a09 */
[----:B------:R-:W-:Y:S01]  /*0390*/  IABS R8, R13 ;  /* 0x0000000d00087213 */ /* 0x000fe20000000000 */
[----:B------:R-:W-:-:S04]  /*03a0*/  IMAD R15, R17, R10, RZ ;  /* 0x0000000a110f7224 */ /* 0x000fc800078e02ff */
[----:B------:R-:W-:Y:S02]  /*03b0*/  IMAD.MOV.U32 R5, RZ, RZ, R8 ;  /* 0x000000ffff057224 */ /* 0x000fe400078e0008 */
[----:B------:R-:W-:Y:S02]  /*03c0*/  IMAD.MOV.U32 R8, RZ, RZ, RZ ;  /* 0x000000ffff087224 */ /* 0x000fe400078e00ff */
[----:B------:R-:W-:-:S04]  /*03d0*/  IMAD.HI.U32 R4, R4, R5, RZ ;  /* 0x0000000504047227 */ /* 0x000fc800078e00ff */
[----:B------:R-:W-:-:S04]  /*03e0*/  IMAD.HI.U32 R9, R9, R15, R8 ;  /* 0x0000000f09097227 */ /* 0x000fc800078e0008 */
[----:B------:R-:W-:Y:S02]  /*03f0*/  IMAD.MOV R15, RZ, RZ, -R14 ;  /* 0x000000ffff0f7224 */ /* 0x000fe400078e0a0e */
[----:B------:R-:W-:-:S04]  /*0400*/  IMAD.HI.U32 R9, R9, R12, RZ ;  /* 0x0000000c09097227 */ /* 0x000fc800078e00ff */
[----:B------:R-:W-:Y:S02]  /*0410*/  IMAD.MOV R4, RZ, RZ, -R4 ;  /* 0x000000ffff047224 */ /* 0x000fe400078e0a04 */
[----:B------:R-:W-:Y:S02]  /*0420*/  IMAD R15, R9, R15, R12 ;  /* 0x0000000f090f7224 */ /* 0x000fe400078e020c */
[----:B------:R-:W-:Y:S01]  /*0430*/  IMAD R5, R6, R4, R5 ;  /* 0x0000000406057224 */ /* 0x000fe200078e0205 */
[----:B------:R-:W-:Y:S02]  /*0440*/  LOP3.LUT R4, R0, R11, RZ, 0x3c, !PT ;  /* 0x0000000b00047212 */ /* 0x000fe400078e3cff */
[----:B------:R-:W-:Y:S02]  /*0450*/  ISETP.GT.U32.AND P1, PT, R10, R15, PT ;  /* 0x0000000f0a00720c */ /* 0x000fe40003f24070 */
[----:B------:R-:W-:Y:S02]  /*0460*/  ISETP.GT.U32.AND P0, PT, R6, R5, PT ;  /* 0x000000050600720c */ /* 0x000fe40003f04070 */
[----:B------:R-:W-:Y:S01]  /*0470*/  ISETP.GE.AND P2, PT, R4, RZ, PT ;  /* 0x000000ff0400720c */ /* 0x000fe20003f46270 */
[----:B------:R-:W-:-:S08]  /*0480*/  IMAD.SHL.U32 R4, R0, 0x2, RZ ;  /* 0x0000000200047824 */ /* 0x000fd000078e00ff */
[----:B------:R-:W-:Y:S02]  /*0490*/  @!P1 IMAD.IADD R15, R15, 0x1, -R10 ;  /* 0x000000010f0f9824 */ /* 0x000fe400078e0a0a */
[----:B------:R-:W-:Y:S01]  /*04a0*/  @!P0 IMAD.IADD R5, R5, 0x1, -R6 ;  /* 0x0000000105058824 */ /* 0x000fe200078e0a06 */
[----:B------:R-:W-:Y:S01]  /*04b0*/  ISETP.NE.AND P0, PT, R11, RZ, PT ;  /* 0x000000ff0b00720c */ /* 0x000fe20003f05270 */
[----:B------:R-:W-:Y:S01]  /*04c0*/  @!P1 VIADD R9, R9, 0x1 ;  /* 0x0000000109099836 */ /* 0x000fe20000000000 */
[----:B------:R-:W-:Y:S02]  /*04d0*/  ISETP.GE.U32.AND P4, PT, R15, R10, PT ;  /* 0x0000000a0f00720c */ /* 0x000fe40003f86070 */
[----:B------:R-:W-:Y:S02]  /*04e0*/  ISETP.GT.U32.AND P3, PT, R6, R5, PT ;  /* 0x000000050600720c */ /* 0x000fe40003f64070 */
[----:B------:R-:W-:-:S09]  /*04f0*/  ISETP.GE.AND P1, PT, R13, RZ, PT ;  /* 0x000000ff0d00720c */ /* 0x000fd20003f26270 */
[----:B------:R-:W-:Y:S02]  /*0500*/  @P4 IADD3 R9, PT, PT, R9, 0x1, RZ ;  /* 0x0000000109094810 */ /* 0x000fe40007ffe0ff */
[----:B------:R-:W-:Y:S01]  /*0510*/  ISETP.NE.AND P4, PT, R2, RZ, PT ;  /* 0x000000ff0200720c */ /* 0x000fe20003f85270 */
[----:B------:R-:W-:Y:S02]  /*0520*/  @!P3 IMAD.IADD R5, R5, 0x1, -R6 ;  /* 0x000000010505b824 */ /* 0x000fe400078e0a06 */
[----:B------:R-:W-:Y:S02]  /*0530*/  IMAD.MOV.U32 R17, RZ, RZ, R9 ;  /* 0x000000ffff117224 */ /* 0x000fe400078e0009 */
[----:B------:R-:W-:Y:S02]  /*0540*/  IMAD.MOV.U32 R6, RZ, RZ, R5 ;  /* 0x000000ffff067224 */ /* 0x000fe400078e0005 */
[----:B------:R-:W-:Y:S02]  /*0550*/  IMAD.MOV R5, RZ, RZ, -R13 ;  /* 0x000000ffff057224 */ /* 0x000fe400078e0a0d */
[----:B------:R-:W-:Y:S01]  /*0560*/  @!P2 IMAD.MOV R17, RZ, RZ, -R17 ;  /* 0x000000ffff11a224 */ /* 0x000fe200078e0a11 */
[----:B------:R-:W-:Y:S01]  /*0570*/  @!P0 LOP3.LUT R17, RZ, R11, RZ, 0x33, !PT ;  /* 0x0000000bff118212 */ /* 0x000fe200078e33ff */
[----:B------:R-:W-:-:S02]  /*0580*/  @!P1 IMAD.MOV R6, RZ, RZ, -R6 ;  /* 0x000000ffff069224 */ /* 0x000fc400078e0a06 */
[----:B------:R-:W-:Y:S01]  /*0590*/  IMAD R5, R3, R5, R0 ;  /* 0x0000000503057224 */ /* 0x000fe200078e0200 */
[----:B------:R-:W-:-:S04]  /*05a0*/  @!P4 LOP3.LUT R6, RZ, R2, RZ, 0x33, !PT ;  /* 0x00000002ff06c212 */ /* 0x000fc800078e33ff */
[----:B------:R-:W-:-:S13]  /*05b0*/  LOP3.LUT P0, RZ, R17, R6, R5, 0xfe, !PT ;  /* 0x0000000611ff7212 */ /* 0x000fda000780fe05 */
[----:B------:R-:W1:Y:S02]  /*05c0*/  @!P0 LDC.64 R8, c[0x0][0x380] ;  /* 0x0000e000ff088b82 */ /* 0x000e640000000a00 */
[----:B-1----:R-:W-:-:S05]  /*05d0*/  @!P0 IMAD.WIDE R8, R4, 0x4, R8 ;  /* 0x0000000404088825 */ /* 0x002fca00078e0208 */
[----:B0-----:R0:W-:Y:S04]  /*05e0*/  @!P0 STG.E desc[UR6][R8.64], RZ ;  /* 0x000000ff08008986 */ /* 0x0011e8000c101906 */
[----:B------:R0:W-:Y:S01]  /*05f0*/  @!P0 STG.E desc[UR6][R8.64+0x4], RZ ;  /* 0x000004ff08008986 */ /* 0x0001e2000c101906 */
[----:B------:R-:W-:Y:S05]  /*0600*/  @!P0 EXIT ;  /* 0x000000000000894d */ /* 0x000fea0003800000 */
[----:B------:R-:W-:Y:S01]  /*0610*/  LEA.HI R0, R7, R7, RZ, 0x1 ;  /* 0x0000000707007211 */ /* 0x000fe200078f08ff */
[----:B------:R-:W1:Y:S01]  /*0620*/  LDCU.64 UR4, c[0x0][0x3a0] ;  /* 0x00007400ff0477ac */ /* 0x000e620008000a00 */
[----:B0-----:R-:W-:Y:S02]  /*0630*/  I2FP.F32.S32 R8, R5 ;  /* 0x0000000500087245 */ /* 0x001fe40000201400 */
[----:B------:R-:W-:Y:S01]  /*0640*/  SHF.R.S32.HI R0, RZ, 0x1, R0 ;  /* 0x00000001ff007819 */ /* 0x000fe20000011400 */
[----:B------:R-:W0:Y:S03]  /*0650*/  LDCU UR8, c[0x0][0x3a8] ;  /* 0x00007500ff0877ac */ /* 0x000e260008000800 */
[----:B------:R-:W-:Y:S01]  /*0660*/  ISETP.GT.AND P0, PT, R17, R0, PT ;  /* 0x000000001100720c */ /* 0x000fe20003f04270 */
[----:B------:R-:W-:Y:S01]  /*0670*/  F2F.F64.F32 R8, R8 ;  /* 0x0000000800087310 */ /* 0x000fe20000201800 */
[----:B------:R-:W-:-:S02]  /*0680*/  LEA.HI R0, R2, R2, RZ, 0x1 ;  /* 0x0000000202007211 */ /* 0x000fc400078f08ff */
[----:B------:R-:W-:Y:S02]  /*0690*/  SEL R12, R7, RZ, P0 ;  /* 0x000000ff070c7207 */ /* 0x000fe40000000000 */
[----:B------:R-:W-:-:S03]  /*06a0*/  SHF.R.S32.HI R0, RZ, 0x1, R0 ;  /* 0x00000001ff007819 */ /* 0x000fc60000011400 */
[----:B------:R-:W-:Y:S01]  /*06b0*/  IMAD.IADD R12, R17, 0x1, -R12 ;  /* 0x00000001110c7824 */ /* 0x000fe200078e0a0c */
[----:B------:R-:W-:Y:S01]  /*06c0*/  ISETP.GT.AND P0, PT, R6, R0, PT ;  /* 0x000000000600720c */ /* 0x000fe20003f04270 */
[----:B-1----:R-:W-:Y:S01]  /*06d0*/  F2F.F64.F32 R14, UR4 ;  /* 0x00000004000e7d10 */ /* 0x002fe20008201800 */
[----:B------:R-:W-:Y:S02]  /*06e0*/  UMOV UR4, 0x54442d18 ;  /* 0x54442d1800047882 */ /* 0x000fe40000000000 */
[----:B------:R-:W-:Y:S02]  /*06f0*/  I2FP.F32.S32 R10, R12 ;  /* 0x0000000c000a7245 */ /* 0x000fe40000201400 */
[----:B------:R-:W-:-:S03]  /*0700*/  SEL R29, R2, RZ, P0 ;  /* 0x000000ff021d7207 */ /* 0x000fc60000000000 */
[----:B------:R-:W-:Y:S01]  /*0710*/  F2F.F64.F32 R2, UR5 ;  /* 0x0000000500027d10 */ /* 0x000fe20008201800 */
[----:B------:R-:W-:Y:S01]  /*0720*/  UMOV UR5, 0x401921fb ;  /* 0x401921fb00057882 */ /* 0x000fe20000000000 */
[----:B------:R-:W-:-:S05]  /*0730*/  IMAD.IADD R29, R6, 0x1, -R29 ;  /* 0x00000001061d7824 */ /* 0x000fca00078e0a1d */
[----:B------:R-:W-:Y:S01]  /*0740*/  I2FP.F32.S32 R6, R29 ;  /* 0x0000001d00067245 */ /* 0x000fe20000201400 */
[----:B------:R-:W1:Y:S08]  /*0750*/  F2F.F64.F32 R10, R10 ;  /* 0x0000000a000a7310 */ /* 0x000e700000201800 */
[----:B------:R-:W2:Y:S01]  /*0760*/  F2F.F64.F32 R6, R6 ;  /* 0x0000000600067310 */ /* 0x000ea20000201800 */
[----:B-1----:R-:W-:-:S08]  /*0770*/  DMUL R16, R10, UR4 ;  /* 0x000000040a107c28 */ /* 0x002fd00008000000 */
[----:B------:R-:W-:Y:S01]  /*0780*/  DMUL R18, R16, R14 ;  /* 0x0000000e10127228 */ /* 0x000fe20000000000 */
[----:B0-----:R-:W0:Y:S01]  /*0790*/  F2F.F64.F32 R14, UR8 ;  /* 0x00000008000e7d10 */ /* 0x001e220008201800 */
[----:B--2---:R-:W-:Y:S02]  /*07a0*/  DMUL R20, R6, UR4 ;  /* 0x0000000406147c28 */ /* 0x004fe40008000000 */
[----:B------:R-:W-:-:S06]  /*07b0*/  DMUL R16, R8, UR4 ;  /* 0x0000000408107c28 */ /* 0x000fcc0008000000 */
[----:B------:R-:W1:Y:S01]  /*07c0*/  F2F.F32.F64 R18, R18 ;  /* 0x0000001200127310 */ /* 0x000e620000301000 */
[----:B------:R-:W-:Y:S02]  /*07d0*/  DMUL R2, R20, R2 ;  /* 0x0000000214027228 */ /* 0x000fe40000000000 */
[----:B0-----:R-:W-:-:S08]  /*07e0*/  DMUL R14, R16, R14 ;  /* 0x0000000e100e7228 */ /* 0x001fd00000000000 */
[----:B------:R-:W0:Y:S01]  /*07f0*/  F2F.F32.F64 R2, R2 ;  /* 0x0000000200027310 */ /* 0x000e220000301000 */
[----:B-1----:R-:W-:-:S07]  /*0800*/  FMUL R13, R18, R18 ;  /* 0x00000012120d7220 */ /* 0x002fce0000400000 */
[----:B------:R-:W1:Y:S01]  /*0810*/  F2F.F32.F64 R14, R14 ;  /* 0x0000000e000e7310 */ /* 0x000e620000301000 */
[----:B0-----:R-:W-:-:S04]  /*0820*/  FFMA R13, R2, R2, R13 ;  /* 0x00000002020d7223 */ /* 0x001fc8000000000d */
[----:B-1----:R-:W-:-:S05]  /*0830*/  FFMA R0, R14, R14, R13 ;  /* 0x0000000e0e007223 */ /* 0x002fca000000000d */
[----:B------:R-:W-:-:S13]  /*0840*/  FSETP.GEU.AND P0, PT, R0, 1.00000001335143196e-10, PT ;  /* 0x2edbe6ff0000780b */ /* 0x000fda0003f0e000 */
[----:B------:R-:W0:Y:S02]  /*0850*/  @!P0 LDC.64 R16, c[0x0][0x380] ;  /* 0x0000e000ff108b82 */ /* 0x000e240000000a00 */
[----:B0-----:R-:W-:-:S05]  /*0860*/  @!P0 IMAD.WIDE R16, R4, 0x4, R16 ;  /* 0x0000000404108825 */ /* 0x001fca00078e0210 */
[----:B------:R0:W-:Y:S04]  /*0870*/  @!P0 STG.E desc[UR6][R16.64], RZ ;  /* 0x000000ff10008986 */ /* 0x0001e8000c101906 */
[----:B------:R0:W-:Y:S01]  /*0880*/  @!P0 STG.E desc[UR6][R16.64+0x4], RZ ;  /* 0x000004ff10008986 */ /* 0x0001e2000c101906 */
[----:B------:R-:W-:Y:S05]  /*0890*/  @!P0 EXIT ;  /* 0x000000000000894d */ /* 0x000fea0003800000 */
[----:B0-----:R-:W0:Y:S01]  /*08a0*/  LDC R17, c[0x0][0x390] ;  /* 0x0000e400ff117b82 */ /* 0x001e220000000800 */
[----:B------:R-:W-:Y:S01]  /*08b0*/  BSSY.RECONVERGENT B0, `(.L_x_48) ;  /* 0x000000e000007945 */ /* 0x000fe20003800200 */
[----:B0-----:R-:W-:-:S04]  /*08c0*/  FMUL R2, R17, -4 ;  /* 0xc080000011027820 */ /* 0x001fc80000400000 */
[----:B------:R-:W-:-:S04]  /*08d0*/  FMUL R17, R2, R17 ;  /* 0x0000001102117220 */ /* 0x000fc80000400000 */
[----:B------:R-:W0:Y:S08]  /*08e0*/  MUFU.RCP R2, R17 ;  /* 0x0000001100027308 */ /* 0x000e300000001000 */
[----:B------:R-:W1:Y:S01]  /*08f0*/  FCHK P0, R0, R17 ;  /* 0x0000001100007302 */ /* 0x000e620000000000 */
[----:B0-----:R-:W-:-:S04]  /*0900*/  FFMA R3, -R17, R2, 1 ;  /* 0x3f80000011037423 */ /* 0x001fc80000000102 */
[----:B------:R-:W-:-:S04]  /*0910*/  FFMA R3, R2, R3, R2 ;  /* 0x0000000302037223 */ /* 0x000fc80000000002 */
[----:B------:R-:W-:-:S04]  /*0920*/  FFMA R2, R0, R3, RZ ;  /* 0x0000000300027223 */ /* 0x000fc800000000ff */
[----:B------:R-:W-:-:S04]  /*0930*/  FFMA R13, -R17, R2, R0 ;  /* 0x00000002110d7223 */ /* 0x000fc80000000100 */
[----:B------:R-:W-:Y:S01]  /*0940*/  FFMA R3, R3, R13, R2 ;  /* 0x0000000d03037223 */ /* 0x000fe20000000002 */
[----:B-1----:R-:W-:Y:S06]  /*0950*/  @!P0 BRA `(.L_x_49) ;  /* 0x00000000000c8947 */ /* 0x002fec0003800000 */
[----:B------:R-:W-:-:S07]  /*0960*/  MOV R14, 0x980 ;  /* 0x00000980000e7802 */ /* 0x000fce0000000f00 */
[----:B------:R-:W-:Y:S05]  /*0970*/  CALL.REL.NOINC `($__internal_4_$__cuda_sm3x_div_rn_noftz_f32_slowpath) ;  /* 0x00000028003c7944 */ /* 0x000fea0003c00000 */
[----:B------:R-:W-:-:S07]  /*0980*/  IMAD.MOV.U32 R3, RZ, RZ, R2 ;  /* 0x000000ffff037224 */ /* 0x000fce00078e0002 */
.L_x_49:
[----:B------:R-:W-:Y:S05]  /*0990*/  BSYNC.RECONVERGENT B0 ;  /* 0x0000000000007941 */ /* 0x000fea0003800200 */
.L_x_48:
[----:B------:R-:W-:Y:S01]  /*09a0*/  ISETP.NE.AND P0, PT, R12, RZ, PT ;  /* 0x000000ff0c00720c */ /* 0x000fe20003f05270 */
[----:B------:R-:W-:Y:S01]  /*09b0*/  BSSY.RECONVERGENT B0, `(.L_x_50) ;  /* 0x0000087000007945 */ /* 0x000fe20003800200 */
[----:B------:R-:W-:-:S11]  /*09c0*/  MOV R2, 0x3f800000 ;  /* 0x3f80000000027802 */ /* 0x000fd60000000f00 */
[----:B------:R-:W-:Y:S05]  /*09d0*/  @!P0 BRA `(.L_x_51) ;  /* 0x0000000800108947 */ /* 0x000fea0003800000 */
[----:B------:R-:W0:Y:S01]  /*09e0*/  LDCU UR4, c[0x0][0x394] ;  /* 0x00007280ff0477ac */ /* 0x000e220008000800 */
[----:B------:R-:W-:Y:S01]  /*09f0*/  IMAD.MOV.U32 R14, RZ, RZ, 0x1 ;  /* 0x00000001ff0e7424 */ /* 0x000fe200078e00ff */
[----:B------:R-:W-:Y:S01]  /*0a00*/  BSSY.RECONVERGENT B1, `(.L_x_52) ;  /* 0x0000016000017945 */ /* 0x000fe20003800200 */
[----:B------:R-:W-:Y:S01]  /*0a10*/  UMOV UR5, 0x400921fb ;  /* 0x400921fb00057882 */ /* 0x000fe20000000000 */
[----:B0-----:R-:W-:Y:S01]  /*0a20*/  I2FP.F32.S32 R12, UR4 ;  /* 0x00000004000c7c45 */ /* 0x001fe20008201400 */
[----:B------:R-:W-:-:S05]  /*0a30*/  UMOV UR4, 0x54442d18 ;  /* 0x54442d1800047882 */ /* 0x000fca0000000000 */
[----:B------:R-:W0:Y:S08]  /*0a40*/  F2F.F64.F32 R12, R12 ;  /* 0x0000000c000c7310 */ /* 0x000e300000201800 */
[----:B0-----:R-:W0:Y:S02]  /*0a50*/  MUFU.RCP64H R15, R13 ;  /* 0x0000000d000f7308 */ /* 0x001e240000001800 */
[----:B0-----:R-:W-:-:S08]  /*0a60*/  DFMA R16, -R12, R14, 1 ;  /* 0x3ff000000c10742b */ /* 0x001fd0000000010e */
[----:B------:R-:W-:-:S08]  /*0a70*/  DFMA R16, R16, R16, R16 ;  /* 0x000000101010722b */ /* 0x000fd00000000010 */
[----:B------:R-:W-:Y:S02]  /*0a80*/  DFMA R16, R14, R16, R14 ;  /* 0x000000100e10722b */ /* 0x000fe4000000000e */
[----:B------:R-:W-:-:S06]  /*0a90*/  DMUL R14, R10, UR4 ;  /* 0x000000040a0e7c28 */ /* 0x000fcc0008000000 */
[----:B------:R-:W-:-:S04]  /*0aa0*/  DFMA R18, -R12, R16, 1 ;  /* 0x3ff000000c12742b */ /* 0x000fc80000000110 */
[----:B------:R-:W-:-:S04]  /*0ab0*/  FSETP.GEU.AND P1, PT, |R15|, 6.5827683646048100446e-37, PT ;  /* 0x036000000f00780b */ /* 0x000fc80003f2e200 */
[----:B------:R-:W-:-:S08]  /*0ac0*/  DFMA R18, R16, R18, R16 ;  /* 0x000000121012722b */ /* 0x000fd00000000010 */
[----:B------:R-:W-:-:S08]  /*0ad0*/  DMUL R10, R14, R18 ;  /* 0x000000120e0a7228 */ /* 0x000fd00000000000 */
[----:B------:R-:W-:-:S08]  /*0ae0*/  DFMA R16, -R12, R10, R14 ;  /* 0x0000000a0c10722b */ /* 0x000fd0000000010e */
[----:B------:R-:W-:-:S10]  /*0af0*/  DFMA R10, R18, R16, R10 ;  /* 0x00000010120a722b */ /* 0x000fd4000000000a */
[----:B------:R-:W-:-:S05]  /*0b00*/  FFMA R2, RZ, R13, R11 ;  /* 0x0000000dff027223 */ /* 0x000fca000000000b */
[----:B------:R-:W-:-:S13]  /*0b10*/  FSETP.GT.AND P0, PT, |R2|, 1.469367938527859385e-39, PT ;  /* 0x001000000200780b */ /* 0x000fda0003f04200 */
[----:B------:R-:W-:Y:S05]  /*0b20*/  @P0 BRA P1, `(.L_x_53) ;  /* 0x00000000000c0947 */ /* 0x000fea0000800000 */
[----:B------:R-:W-:Y:S01]  /*0b30*/  IMAD.MOV.U32 R17, RZ, RZ, R13 ;  /* 0x000000ffff117224 */ /* 0x000fe200078e000d */
[----:B------:R-:W-:-:S07]  /*0b40*/  MOV R26, 0xb60 ;  /* 0x00000b60001a7802 */ /* 0x000fce0000000f00 */
[----:B------:R-:W-:Y:S05]  /*0b50*/  CALL.REL.NOINC `($__internal_2_$__cuda_sm20_div_rn_f64_full) ;  /* 0x0000001c00747944 */ /* 0x000fea0003c00000 */
.L_x_53:
[----:B------:R-:W-:Y:S05]  /*0b60*/  BSYNC.RECONVERGENT B1 ;  /* 0x0000000000017941 */ /* 0x000fea0003800200 */
.L_x_52:
[----:B------:R-:W0:Y:S01]  /*0b70*/  F2F.F32.F64 R15, R10 ;  /* 0x0000000a000f7310 */ /* 0x000e220000301000 */
[----:B------:R-:W-:Y:S01]  /*0b80*/  BSSY.RECONVERGENT B1, `(.L_x_54) ;  /* 0x0000040000017945 */ /* 0x000fe20003800200 */
[C---:B0-----:R-:W-:Y:S01]  /*0b90*/  FMUL R2, R15.reuse, 0.63661974668502807617 ;  /* 0x3f22f9830f027820 */ /* 0x041fe20000400000 */
[----:B------:R-:W-:-:S05]  /*0ba0*/  FSETP.GE.AND P0, PT, |R15|, 105615, PT ;  /* 0x47ce47800f00780b */ /* 0x000fca0003f06200 */
[----:B------:R-:W0:Y:S02]  /*0bb0*/  F2I.NTZ R2, R2 ;  /* 0x0000000200027305 */ /* 0x000e240000203100 */
[----:B0-----:R-:W-:-:S05]  /*0bc0*/  I2FP.F32.S32 R12, R2 ;  /* 0x00000002000c7245 */ /* 0x001fca0000201400 */
[----:B------:R-:W-:-:S04]  /*0bd0*/  FFMA R13, R12, -1.5707962512969970703, R15 ;  /* 0xbfc90fda0c0d7823 */ /* 0x000fc8000000000f */
[----:B------:R-:W-:-:S04]  /*0be0*/  FFMA R13, R12, -7.5497894158615963534e-08, R13 ;  /* 0xb3a221680c0d7823 */ /* 0x000fc8000000000d */
[----:B------:R-:W-:Y:S01]  /*0bf0*/  FFMA R18, R12, -5.3903029534742383927e-15, R13 ;  /* 0xa7c234c50c127823 */ /* 0x000fe2000000000d */
[----:B------:R-:W-:Y:S06]  /*0c00*/  @!P0 BRA `(.L_x_55) ;  /* 0x0000000000dc8947 */ /* 0x000fec0003800000 */
[----:B------:R-:W-:-:S13]  /*0c10*/  FSETP.NEU.AND P0, PT, |R15|, +INF , PT ;  /* 0x7f8000000f00780b */ /* 0x000fda0003f0d200 */
[----:B------:R-:W-:Y:S01]  /*0c20*/  @!P0 FMUL R18, RZ, R15 ;  /* 0x0000000fff128220 */ /* 0x000fe20000400000 */
[----:B------:R-:W-:Y:S01]  /*0c30*/  @!P0 IMAD.MOV.U32 R2, RZ, RZ, RZ ;  /* 0x000000ffff028224 */ /* 0x000fe200078e00ff */
[----:B------:R-:W-:Y:S06]  /*0c40*/  @!P0 BRA `(.L_x_55) ;  /* 0x0000000000cc8947 */ /* 0x000fec0003800000 */
[----:B------:R-:W-:Y:S01]  /*0c50*/  IMAD.SHL.U32 R12, R15, 0x100, RZ ;  /* 0x000001000f0c7824 */ /* 0x000fe200078e00ff */
[----:B------:R-:W0:Y:S01]  /*0c60*/  LDCU.64 UR8, c[0x4][URZ] ;  /* 0x01000000ff0877ac */ /* 0x000e220008000a00 */
[----:B------:R-:W-:Y:S02]  /*0c70*/  IMAD.MOV.U32 R16, RZ, RZ, RZ ;  /* 0x000000ffff107224 */ /* 0x000fe400078e00ff */
[----:B------:R-:W-:Y:S01]  /*0c80*/  IMAD.MOV.U32 R2, RZ, RZ, R1 ;  /* 0x000000ffff027224 */ /* 0x000fe200078e0001 */
[----:B------:R-:W-:Y:S01]  /*0c90*/  LOP3.LUT R21, R12, 0x80000000, RZ, 0xfc, !PT ;  /* 0x800000000c157812 */ /* 0x000fe200078efcff */
[----:B------:R-:W-:Y:S01]  /*0ca0*/  UMOV UR5, URZ ;  /* 0x000000ff00057c82 */ /* 0x000fe20008000000 */
[----:B------:R-:W-:-:S05]  /*0cb0*/  UMOV UR4, URZ ;  /* 0x000000ff00047c82 */ /* 0x000fca0008000000 */
.L_x_56:
[----:B0-----:R-:W-:Y:S02]  /*0cc0*/  IMAD.U32 R18, RZ, RZ, UR8 ;  /* 0x00000008ff127e24 */ /* 0x001fe4000f8e00ff */
[----:B------:R-:W-:-:S05]  /*0cd0*/  IMAD.U32 R19, RZ, RZ, UR9 ;  /* 0x00000009ff137e24 */ /* 0x000fca000f8e00ff */
[----:B------:R-:W2:Y:S01]  /*0ce0*/  LDG.E.CONSTANT R12, desc[UR6][R18.64] ;  /* 0x00000006120c7981 */ /* 0x000ea2000c1e9900 */
[----:B------:R-:W-:Y:S02]  /*0cf0*/  UIADD3 UR8, UP0, UPT, UR8, 0x4, URZ ;  /* 0x0000000408087890 */ /* 0x000fe4000ff1e0ff */
[----:B------:R-:W-:Y:S02]  /*0d00*/  UIADD3 UR4, UPT, UPT, UR4, 0x1, URZ ;  /* 0x0000000104047890 */ /* 0x000fe4000fffe0ff */
[----:B------:R-:W-:Y:S02]  /*0d10*/  UIADD3.X UR9, UPT, UPT, URZ, UR9, URZ, UP0, !UPT ;  /* 0x00000009ff097290 */ /* 0x000fe400087fe4ff */
[----:B------:R-:W-:Y:S01]  /*0d20*/  UISETP.NE.AND UP0, UPT, UR4, 0x6, UPT ;  /* 0x000000060400788c */ /* 0x000fe2000bf05270 */
[----:B--2---:R-:W-:-:S03]  /*0d30*/  IMAD.WIDE.U32 R12, R12, R21, RZ ;  /* 0x000000150c0c7225 */ /* 0x004fc600078e00ff */
[----:B------:R-:W-:-:S04]  /*0d40*/  IADD3 R17, P0, PT, R12, R16, RZ ;  /* 0x000000100c117210 */ /* 0x000fc80007f1e0ff */
[----:B------:R-:W-:Y:S01]  /*0d50*/  IADD3.X R16, PT, PT, R13, UR5, RZ, P0, !PT ;  /* 0x000000050d107c10 */ /* 0x000fe200087fe4ff */
[----:B------:R0:W-:Y:S02]  /*0d60*/  STL [R2], R17 ;  /* 0x0000001102007387 */ /* 0x0001e40000100800 */
[----:B0-----:R-:W-:Y:S01]  /*0d70*/  VIADD R2, R2, 0x4 ;  /* 0x0000000402027836 */ /* 0x001fe20000000000 */
[----:B------:R-:W-:Y:S06]  /*0d80*/  BRA.U UP0, `(.L_x_56) ;  /* 0xfffffffd00cc7547 */ /* 0x000fec000b83ffff */
[----:B------:R-:W-:Y:S01]  /*0d90*/  SHF.R.U32.HI R14, RZ, 0x17, R15 ;  /* 0x00000017ff0e7819 */ /* 0x000fe2000001160f */
[----:B------:R0:W-:Y:S03]  /*0da0*/  STL [R1+0x18], R16 ;  /* 0x0000181001007387 */ /* 0x0001e60000100800 */
[C---:B------:R-:W-:Y:S02]  /*0db0*/  LOP3.LUT R2, R14.reuse, 0xe0, RZ, 0xc0, !PT ;  /* 0x000000e00e027812 */ /* 0x040fe400078ec0ff */
[----:B------:R-:W-:-:S03]  /*0dc0*/  LOP3.LUT P0, RZ, R14, 0x1f, RZ, 0xc0, !PT ;  /* 0x0000001f0eff7812 */ /* 0x000fc6000780c0ff */
[----:B------:R-:W-:-:S05]  /*0dd0*/  VIADD R2, R2, 0xffffff80 ;  /* 0xffffff8002027836 */ /* 0x000fca0000000000 */
[----:B------:R-:W-:-:S05]  /*0de0*/  SHF.R.U32.HI R2, RZ, 0x5, R2 ;  /* 0x00000005ff027819 */ /* 0x000fca0000011602 */
[----:B------:R-:W-:-:S05]  /*0df0*/  IMAD R17, R2, -0x4, R1 ;  /* 0xfffffffc02117824 */ /* 0x000fca00078e0201 */
[----:B------:R-:W2:Y:S04]  /*0e00*/  LDL R2, [R17+0x18] ;  /* 0x0000180011027983 */ /* 0x000ea80000100800 */
[----:B------:R-:W2:Y:S04]  /*0e10*/  LDL R13, [R17+0x14] ;  /* 0x00001400110d7983 */ /* 0x000ea80000100800 */
[----:B------:R-:W3:Y:S01]  /*0e20*/  @P0 LDL R12, [R17+0x10] ;  /* 0x00001000110c0983 */ /* 0x000ee20000100800 */
[----:B------:R-:W-:Y:S01]  /*0e30*/  LOP3.LUT R14, R14, 0x1f, RZ, 0xc0, !PT ;  /* 0x0000001f0e0e7812 */ /* 0x000fe200078ec0ff */
[----:B------:R-:W-:Y:S01]  /*0e40*/  UMOV UR4, 0x54442d19 ;  /* 0x54442d1900047882 */ /* 0x000fe20000000000 */
[----:B------:R-:W-:-:S02]  /*0e50*/  UMOV UR5, 0x3bf921fb ;  /* 0x3bf921fb00057882 */ /* 0x000fc40000000000 */
[-C--:B--2---:R-:W-:Y:S02]  /*0e60*/  @P0 SHF.L.W.U32.HI R2, R13, R14.reuse, R2 ;  /* 0x0000000e0d020219 */ /* 0x084fe40000010e02 */
[----:B---3--:R-:W-:Y:S02]  /*0e70*/  @P0 SHF.L.W.U32.HI R13, R12, R14, R13 ;  /* 0x0000000e0c0d0219 */ /* 0x008fe40000010e0d */
[----:B------:R-:W-:Y:S02]  /*0e80*/  ISETP.GE.AND P0, PT, R15, RZ, PT ;  /* 0x000000ff0f00720c */ /* 0x000fe40003f06270 */
[C---:B------:R-:W-:Y:S02]  /*0e90*/  SHF.L.W.U32.HI R12, R13.reuse, 0x2, R2 ;  /* 0x000000020d0c7819 */ /* 0x040fe40000010e02 */
[----:B------:R-:W-:Y:S02]  /*0ea0*/  SHF.L.U32 R13, R13, 0x2, RZ ;  /* 0x000000020d0d7819 */ /* 0x000fe400000006ff */
[----:B------:R-:W-:-:S02]  /*0eb0*/  SHF.R.S32.HI R14, RZ, 0x1f, R12 ;  /* 0x0000001fff0e7819 */ /* 0x000fc4000001140c */
[----:B------:R-:W-:Y:S02]  /*0ec0*/  LOP3.LUT R15, R12, R15, RZ, 0x3c, !PT ;  /* 0x0000000f0c0f7212 */ /* 0x000fe400078e3cff */
[C---:B------:R-:W-:Y:S02]  /*0ed0*/  LOP3.LUT R18, R14.reuse, R13, RZ, 0x3c, !PT ;  /* 0x0000000d0e127212 */ /* 0x040fe400078e3cff */
[----:B------:R-:W-:Y:S02]  /*0ee0*/  LOP3.LUT R19, R14, R12, RZ, 0x3c, !PT ;  /* 0x0000000c0e137212 */ /* 0x000fe400078e3cff */
[----:B------:R-:W-:Y:S02]  /*0ef0*/  SHF.R.U32.HI R13, RZ, 0x1e, R2 ;  /* 0x0000001eff0d7819 */ /* 0x000fe40000011602 */
[----:B------:R-:W-:Y:S02]  /*0f00*/  ISETP.GE.AND P1, PT, R15, RZ, PT ;  /* 0x000000ff0f00720c */ /* 0x000fe40003f26270 */
[----:B------:R-:W0:Y:S01]  /*0f10*/  I2F.F64.S64 R18, R18 ;  /* 0x0000001200127312 */ /* 0x000e220000301c00 */
[----:B------:R-:W-:-:S05]  /*0f20*/  LEA.HI R2, R12, R13, RZ, 0x1 ;  /* 0x0000000d0c027211 */ /* 0x000fca00078f08ff */
[----:B------:R-:W-:-:S04]  /*0f30*/  IMAD.MOV R12, RZ, RZ, -R2 ;  /* 0x000000ffff0c7224 */ /* 0x000fc800078e0a02 */
[----:B------:R-:W-:Y:S01]  /*0f40*/  @!P0 IMAD.MOV.U32 R2, RZ, RZ, R12 ;  /* 0x000000ffff028224 */ /* 0x000fe200078e000c */
[----:B0-----:R-:W-:-:S10]  /*0f50*/  DMUL R16, R18, UR4 ;  /* 0x0000000412107c28 */ /* 0x001fd40008000000 */
[----:B------:R-:W0:Y:S02]  /*0f60*/  F2F.F32.F64 R16, R16 ;  /* 0x0000001000107310 */ /* 0x000e240000301000 */
[----:B0-----:R-:W-:-:S07]  /*0f70*/  FSEL R18, -R16, R16, !P1 ;  /* 0x0000001010127208 */ /* 0x001fce0004800100 */
.L_x_55:
[----:B------:R-:W-:Y:S05]  /*0f80*/  BSYNC.RECONVERGENT B1 ;  /* 0x0000000000017941 */ /* 0x000fea0003800200 */
.L_x_54:
[----:B------:R-:W0:Y:S01]  /*0f90*/  MUFU.RCP64H R13, R11 ;  /* 0x0000000b000d7308 */ /* 0x000e220000001800 */
[----:B------:R-:W-:Y:S01]  /*0fa0*/  LOP3.LUT R12, R2, 0x1, RZ, 0xc0, !PT ;  /* 0x00000001020c7812 */ /* 0x000fe200078ec0ff */
[----:B------:R-:W-:Y:S02]  /*0fb0*/  IMAD.MOV.U32 R14, RZ, RZ, 0x37cbac00 ;  /* 0x37cbac00ff0e7424 */ /* 0x000fe400078e00ff */
[----:B------:R-:W-:Y:S01]  /*0fc0*/  FMUL R17, R18, R18 ;  /* 0x0000001212117220 */ /* 0x000fe20000400000 */
[----:B------:R-:W-:Y:S01]  /*0fd0*/  IMAD.MOV.U32 R20, RZ, RZ, 0x3d2aaabb ;  /* 0x3d2aaabbff147424 */ /* 0x000fe200078e00ff */
[----:B------:R-:W-:Y:S01]  /*0fe0*/  ISETP.NE.U32.AND P0, PT, R12, 0x1, PT ;  /* 0x000000010c00780c */ /* 0x000fe20003f05070 */
[----:B------:R-:W-:Y:S02]  /*0ff0*/  IMAD.MOV.U32 R12, RZ, RZ, 0x1 ;  /* 0x00000001ff0c7424 */ /* 0x000fe400078e00ff */
[----:B------:R-:W-:Y:S01]  /*1000*/  FFMA R14, R17, R14, -0.0013887860113754868507 ;  /* 0xbab607ed110e7423 */ /* 0x000fe2000000000e */
[----:B------:R-:W-:Y:S01]  /*1010*/  IMAD.MOV.U32 R19, RZ, RZ, 0x3effffff ;  /* 0x3effffffff137424 */ /* 0x000fe200078e00ff */
[----:B------:R-:W-:Y:S01]  /*1020*/  FSEL R20, R20, 0.0083327032625675201416, !P0 ;  /* 0x3c0885e414147808 */ /* 0x000fe20004000000 */
[----:B------:R-:W-:Y:S01]  /*1030*/  BSSY.RECONVERGENT B1, `(.L_x_57) ;  /* 0x000001d000017945 */ /* 0x000fe20003800200 */
[----:B------:R-:W-:-:S02]  /*1040*/  LOP3.LUT P1, RZ, R2, 0x2, RZ, 0xc0, !PT ;  /* 0x0000000202ff7812 */ /* 0x000fc4000782c0ff */
[----:B------:R-:W-:Y:S02]  /*1050*/  FSEL R16, R14, -0.00019574658654164522886, !P0 ;  /* 0xb94d41530e107808 */ /* 0x000fe40004000000 */
[----:B------:R-:W-:Y:S01]  /*1060*/  FSEL R2, R18, 1, P0 ;  /* 0x3f80000012027808 */ /* 0x000fe20000000000 */
[----:B0-----:R-:W-:Y:S01]  /*1070*/  DFMA R14, R12, -R10, 1 ;  /* 0x3ff000000c0e742b */ /* 0x001fe2000000080a */
[----:B------:R-:W-:Y:S01]  /*1080*/  FSEL R18, -R19, -0.16666662693023681641, !P0 ;  /* 0xbe2aaaa813127808 */ /* 0x000fe20004000100 */
[----:B------:R-:W-:-:S04]  /*1090*/  FFMA R16, R17, R16, R20 ;  /* 0x0000001011107223 */ /* 0x000fc80000000014 */
[C---:B------:R-:W-:Y:S01]  /*10a0*/  FFMA R16, R17.reuse, R16, R18 ;  /* 0x0000001011107223 */ /* 0x040fe20000000012 */
[----:B------:R-:W-:Y:S01]  /*10b0*/  FFMA R17, R17, R2, RZ ;  /* 0x0000000211117223 */ /* 0x000fe200000000ff */
[----:B------:R-:W-:-:S03]  /*10c0*/  DFMA R14, R14, R14, R14 ;  /* 0x0000000e0e0e722b */ /* 0x000fc6000000000e */
[----:B------:R-:W-:-:S04]  /*10d0*/  FFMA R2, R17, R16, R2 ;  /* 0x0000001011027223 */ /* 0x000fc80000000002 */
[----:B------:R-:W-:Y:S01]  /*10e0*/  @P1 FADD R2, RZ, -R2 ;  /* 0x80000002ff021221 */ /* 0x000fe20000000000 */
[----:B------:R-:W-:-:S03]  /*10f0*/  DFMA R12, R12, R14, R12 ;  /* 0x0000000e0c0c722b */ /* 0x000fc6000000000c */
[----:B------:R-:W0:Y:S05]  /*1100*/  F2F.F64.F32 R14, R2 ;  /* 0x00000002000e7310 */ /* 0x000e2a0000201800 */
[----:B------:R-:W-:-:S08]  /*1110*/  DFMA R16, R12, -R10, 1 ;  /* 0x3ff000000c10742b */ /* 0x000fd0000000080a */
[----:B------:R-:W-:Y:S01]  /*1120*/  DFMA R12, R12, R16, R12 ;  /* 0x000000100c0c722b */ /* 0x000fe2000000000c */
[----:B0-----:R-:W-:-:S07]  /*1130*/  FSETP.GEU.AND P1, PT, |R15|, 6.5827683646048100446e-37, PT ;  /* 0x036000000f00780b */ /* 0x001fce0003f2e200 */
[----:B------:R-:W-:-:S08]  /*1140*/  DMUL R16, R14, R12 ;  /* 0x0000000c0e107228 */ /* 0x000fd00000000000 */
[----:B------:R-:W-:-:S08]  /*1150*/  DFMA R18, R16, -R10, R14 ;  /* 0x8000000a1012722b */ /* 0x000fd0000000000e */
[----:B------:R-:W-:-:S10]  /*1160*/  DFMA R12, R12, R18, R16 ;  /* 0x000000120c0c722b */ /* 0x000fd40000000010 */
[----:B------:R-:W-:-:S05]  /*1170*/  FFMA R16, RZ, R11, R13 ;  /* 0x0000000bff107223 */ /* 0x000fca000000000d */
[----:B------:R-:W-:-:S13]  /*1180*/  FSETP.GT.AND P0, PT, |R16|, 1.469367938527859385e-39, PT ;  /* 0x001000001000780b */ /* 0x000fda0003f04200 */
[----:B------:R-:W-:Y:S05]  /*1190*/  @P0 BRA P1, `(.L_x_58) ;  /* 0x0000000000180947 */ /* 0x000fea0000800000 */
[----:B------:R-:W-:Y:S01]  /*11a0*/  IMAD.MOV.U32 R12, RZ, RZ, R10 ;  /* 0x000000ffff0c7224 */ /* 0x000fe200078e000a */
[----:B------:R-:W-:Y:S01]  /*11b0*/  MOV R26, 0x11e0 ;  /* 0x000011e0001a7802 */ /* 0x000fe20000000f00 */
[----:B------:R-:W-:-:S07]  /*11c0*/  IMAD.MOV.U32 R17, RZ, RZ, R11 ;  /* 0x000000ffff117224 */ /* 0x000fce00078e000b */
[----:B------:R-:W-:Y:S05]  /*11d0*/  CALL.REL.NOINC `($__internal_2_$__cuda_sm20_div_rn_f64_full) ;  /* 0x0000001400d47944 */ /* 0x000fea0003c00000 */
[----:B------:R-:W-:Y:S02]  /*11e0*/  IMAD.MOV.U32 R12, RZ, RZ, R10 ;  /* 0x000000ffff0c7224 */ /* 0x000fe400078e000a */
[----:B------:R-:W-:-:S07]  /*11f0*/  IMAD.MOV.U32 R13, RZ, RZ, R11 ;  /* 0x000000ffff0d7224 */ /* 0x000fce00078e000b */
.L_x_58:
[----:B------:R-:W-:Y:S05]  /*1200*/  BSYNC.RECONVERGENT B1 ;  /* 0x0000000000017941 */ /* 0x000fea0003800200 */
.L_x_57:
[----:B------:R0:W1:Y:S02]  /*1210*/  F2F.F32.F64 R2, R12 ;  /* 0x0000000c00027310 */ /* 0x0000640000301000 */
.L_x_51:
[----:B------:R-:W-:Y:S05]  /*1220*/  BSYNC.RECONVERGENT B0 ;  /* 0x0000000000007941 */ /* 0x000fea0003800200 */
.L_x_50:
        /* <DEDUP_REMOVED lines=27> */
[----:B-1----:R-:W-:Y:S05]  /*13e0*/  CALL.REL.NOINC `($__internal_2_$__cuda_sm20_div_rn_f64_full) ;  /* 0x0000001400507944 */ /* 0x002fea0003c00000 */
[----:B------:R-:W-:Y:S02]  /*13f0*/  IMAD.MOV.U32 R6, RZ, RZ, R10 ;  /* 0x000000ffff067224 */ /* 0x000fe400078e000a */
[----:B------:R-:W-:-:S07]  /*1400*/  IMAD.MOV.U32 R7, RZ, RZ, R11 ;  /* 0x000000ffff077224 */ /* 0x000fce00078e000b */
.L_x_62:
[----:B------:R-:W-:Y:S05]  /*1410*/  BSYNC.RECONVERGENT B1 ;  /* 0x0000000000017941 */ /* 0x000fea0003800200 */
.L_x_61:
        /* <DEDUP_REMOVED lines=21> */
.L_x_65:
        /* <DEDUP_REMOVED lines=11> */
[----:B0-----:R-:W-:Y:S01]  /*1620*/  IADD3 R10, PT, PT, R10, 0x4, RZ ;  /* 0x000000040a0a7810 */ /* 0x001fe20007ffe0ff */
        /* <DEDUP_REMOVED lines=17> */
[C---:B------:R-:W-:Y:S01]  /*1740*/  SHF.L.W.U32.HI R12, R11.reuse, 0x2, R10 ;  /* 0x000000020b0c7819 */ /* 0x040fe20000010e0a */
[----:B------:R-:W-:-:S03]  /*1750*/  IMAD.SHL.U32 R11, R11, 0x4, RZ ;  /* 0x000000040b0b7824 */ /* 0x000fc600078e00ff */
[----:B------:R-:W-:Y:S02]  /*1760*/  SHF.R.S32.HI R13, RZ, 0x1f, R12 ;  /* 0x0000001fff0d7819 */ /* 0x000fe4000001140c */
[----:B------:R-:W-:Y:S02]  /*1770*/  LOP3.LUT R15, R12, R15, RZ, 0x3c, !PT ;  /* 0x0000000f0c0f7212 */ /* 0x000fe400078e3cff */
[C---:B------:R-:W-:Y:S02]  /*1780*/  LOP3.LUT R16, R13.reuse, R11, RZ, 0x3c, !PT ;  /* 0x0000000b0d107212 */ /* 0x040fe400078e3cff */
[----:B------:R-:W-:Y:S02]  /*1790*/  LOP3.LUT R17, R13, R12, RZ, 0x3c, !PT ;  /* 0x0000000c0d117212 */ /* 0x000fe400078e3cff */
[----:B------:R-:W-:Y:S02]  /*17a0*/  SHF.R.U32.HI R11, RZ, 0x1e, R10 ;  /* 0x0000001eff0b7819 */ /* 0x000fe4000001160a */
[----:B------:R-:W-:-:S02]  /*17b0*/  ISETP.GE.AND P1, PT, R15, RZ, PT ;  /* 0x000000ff0f00720c */ /* 0x000fc40003f26270 */
[----:B------:R-:W2:Y:S01]  /*17c0*/  I2F.F64.S64 R16, R16 ;  /* 0x0000001000107312 */ /* 0x000ea20000301c00 */
[----:B------:R-:W-:-:S05]  /*17d0*/  LEA.HI R10, R12, R11, RZ, 0x1 ;  /* 0x0000000b0c0a7211 */ /* 0x000fca00078f08ff */
[----:B------:R-:W-:-:S04]  /*17e0*/  IMAD.MOV R11, RZ, RZ, -R10 ;  /* 0x000000ffff0b7224 */ /* 0x000fc800078e0a0a */
[----:B------:R-:W-:Y:S01]  /*17f0*/  @!P0 IMAD.MOV.U32 R10, RZ, RZ, R11 ;  /* 0x000000ffff0a8224 */ /* 0x000fe200078e000b */
[----:B--2---:R-:W-:-:S10]  /*1800*/  DMUL R18, R16, UR4 ;  /* 0x0000000410127c28 */ /* 0x004fd40008000000 */
[----:B------:R-:W2:Y:S02]  /*1810*/  F2F.F32.F64 R18, R18 ;  /* 0x0000001200127310 */ /* 0x000ea40000301000 */
[----:B0-2---:R-:W-:-:S07]  /*1820*/  FSEL R16, -R18, R18, !P1 ;  /* 0x0000001212107208 */ /* 0x005fce0004800100 */
.L_x_64:
[----:B------:R-:W-:Y:S05]  /*1830*/  BSYNC.RECONVERGENT B1 ;  /* 0x0000000000017941 */ /* 0x000fea0003800200 */
.L_x_63:
        /* <DEDUP_REMOVED lines=19> */
[----:B------:R-:W-:-:S08]  /*1970*/  DFMA R14, R14, R14, R14 ;  /* 0x0000000e0e0e722b */ /* 0x000fd0000000000e */
[----:B------:R-:W-:Y:S01]  /*1980*/  DFMA R12, R12, R14, R12 ;  /* 0x0000000e0c0c722b */ /* 0x000fe2000000000c */
[----:B------:R-:W-:-:S04]  /*1990*/  FFMA R14, R11, R16, R10 ;  /* 0x000000100b0e7223 */ /* 0x000fc8000000000a */
[----:B------:R-:W-:-:S03]  /*19a0*/  @P1 FADD R14, RZ, -R14 ;  /* 0x8000000eff0e1221 */ /* 0x000fc60000000000 */
[----:B------:R-:W-:-:S03]  /*19b0*/  DFMA R10, R12, -R6, 1 ;  /* 0x3ff000000c0a742b */ /* 0x000fc60000000806 */
[----:B------:R-:W0:Y:S05]  /*19c0*/  F2F.F64.F32 R14, R14 ;  /* 0x0000000e000e7310 */ /* 0x000e2a0000201800 */
[----:B------:R-:W-:-:S08]  /*19d0*/  DFMA R10, R12, R10, R12 ;  /* 0x0000000a0c0a722b */ /* 0x000fd0000000000c */
[----:B0-----:R-:W-:Y:S01]  /*19e0*/  DMUL R12, R14, R10 ;  /* 0x0000000a0e0c7228 */ /* 0x001fe20000000000 */
[----:B------:R-:W-:-:S07]  /*19f0*/  FSETP.GEU.AND P1, PT, |R15|, 6.5827683646048100446e-37, PT ;  /* 0x036000000f00780b */ /* 0x000fce0003f2e200 */
        /* <DEDUP_REMOVED lines=8> */
[----:B-1----:R-:W-:Y:S05]  /*1a80*/  CALL.REL.NOINC `($__internal_2_$__cuda_sm20_div_rn_f64_full) ;  /* 0x0000000c00a87944 */ /* 0x002fea0003c00000 */
.L_x_67:
[----:B------:R-:W-:Y:S05]  /*1a90*/  BSYNC.RECONVERGENT B1 ;  /* 0x0000000000017941 */ /* 0x000fea0003800200 */
.L_x_66:
[----:B------:R2:W3:Y:S02]  /*1aa0*/  F2F.F32.F64 R29, R10 ;  /* 0x0000000a001d7310 */ /* 0x0004e40000301000 */
.L_x_60:
[----:B------:R-:W-:Y:S05]  /*1ab0*/  BSYNC.RECONVERGENT B0 ;  /* 0x0000000000007941 */ /* 0x000fea0003800200 */
.L_x_59:
        /* <DEDUP_REMOVED lines=9> */
[----:B------:R-:W-:Y:S02]  /*1b50*/  UMOV UR4, 0x54442d18 ;  /* 0x54442d1800047882 */ /* 0x000fe40000000000 */
[----:B------:R-:W-:-:S03]  /*1b60*/  DMUL R14, R8, UR4 ;  /* 0x00000004080e7c28 */ /* 0x000fc60008000000 */
[----:B------:R-:W0:Y:S07]  /*1b70*/  F2F.F64.F32 R12, R12 ;  /* 0x0000000c000c7310 */ /* 0x000e2e0000201800 */
[----:B------:R-:W-:Y:S01]  /*1b80*/  FSETP.GEU.AND P1, PT, |R15|, 6.5827683646048100446e-37, PT ;  /* 0x036000000f00780b */ /* 0x000fe20003f2e200 */
[----:B0-----:R-:W2:Y:S02]  /*1b90*/  MUFU.RCP64H R7, R13 ;  /* 0x0000000d00077308 */ /* 0x001ea40000001800 */
[----:B--2---:R-:W-:-:S08]  /*1ba0*/  DFMA R10, -R12, R6, 1 ;  /* 0x3ff000000c0a742b */ /* 0x004fd00000000106 */
[----:B------:R-:W-:-:S08]  /*1bb0*/  DFMA R10, R10, R10, R10 ;  /* 0x0000000a0a0a722b */ /* 0x000fd0000000000a */
[----:B------:R-:W-:-:S08]  /*1bc0*/  DFMA R10, R6, R10, R6 ;  /* 0x0000000a060a722b */ /* 0x000fd00000000006 */
[----:B------:R-:W-:-:S08]  /*1bd0*/  DFMA R6, -R12, R10, 1 ;  /* 0x3ff000000c06742b */ /* 0x000fd0000000010a */
        /* <DEDUP_REMOVED lines=9> */
[----:B-1-3--:R-:W-:Y:S05]  /*1c70*/  CALL.REL.NOINC `($__internal_2_$__cuda_sm20_div_rn_f64_full) ;  /* 0x0000000c002c7944 */ /* 0x00afea0003c00000 */
[----:B------:R-:W-:Y:S02]  /*1c80*/  IMAD.MOV.U32 R6, RZ, RZ, R10 ;  /* 0x000000ffff067224 */ /* 0x000fe400078e000a */
[----:B------:R-:W-:-:S07]  /*1c90*/  IMAD.MOV.U32 R7, RZ, RZ, R11 ;  /* 0x000000ffff077224 */ /* 0x000fce00078e000b */
.L_x_71:
[----:B------:R-:W-:Y:S05]  /*1ca0*/  BSYNC.RECONVERGENT B1 ;  /* 0x0000000000017941 */ /* 0x000fea0003800200 */
.L_x_70:
        /* <DEDUP_REMOVED lines=21> */
.L_x_74:
        /* <DEDUP_REMOVED lines=22> */
[----:B------:R-:W4:Y:S01]  /*1f60*/  @P0 LDL R10, [R16+0x10] ;  /* 0x00001000100a0983 */ /* 0x000f220000100800 */
[----:B------:R-:W-:Y:S01]  /*1f70*/  LOP3.LUT R11, R11, 0x1f, RZ, 0xc0, !PT ;  /* 0x0000001f0b0b7812 */ /* 0x000fe200078ec0ff */
[----:B------:R-:W-:Y:S01]  /*1f80*/  UMOV UR4, 0x54442d19 ;  /* 0x54442d1900047882 */ /* 0x000fe20000000000 */
[----:B------:R-:W-:-:S02]  /*1f90*/  UMOV UR5, 0x3bf921fb ;  /* 0x3bf921fb00057882 */ /* 0x000fc40000000000 */
[-C--:B--2---:R-:W-:Y:S02]  /*1fa0*/  @P0 SHF.L.W.U32.HI R8, R9, R11.reuse, R8 ;  /* 0x0000000b09080219 */ /* 0x084fe40000010e08 */
[----:B----4-:R-:W-:Y:S02]  /*1fb0*/  @P0 SHF.L.W.U32.HI R9, R10, R11, R9 ;  /* 0x0000000b0a090219 */ /* 0x010fe40000010e09 */
        /* <DEDUP_REMOVED lines=16> */
.L_x_73:
[----:B------:R-:W-:Y:S05]  /*20c0*/  BSYNC.RECONVERGENT B1 ;  /* 0x0000000000017941 */ /* 0x000fea0003800200 */
.L_x_72:
        /* <DEDUP_REMOVED lines=14> */
[----:B0-----:R-:W-:Y:S02]  /*21b0*/  DFMA R12, R10, -R6, 1 ;  /* 0x3ff000000a0c742b */ /* 0x001fe40000000806 */
[----:B------:R-:W-:Y:S01]  /*21c0*/  FFMA R14, R15, R14, R16 ;  /* 0x0000000e0f0e7223 */ /* 0x000fe20000000010 */
[----:B------:R-:W-:-:S05]  /*21d0*/  FSEL R16, -R17, -0.16666662693023681641, !P0 ;  /* 0xbe2aaaa811107808 */ /* 0x000fca0004000100 */
[C---:B------:R-:W-:Y:S01]  /*21e0*/  FFMA R14, R15.reuse, R14, R16 ;  /* 0x0000000e0f0e7223 */ /* 0x040fe20000000010 */
[----:B------:R-:W-:Y:S01]  /*21f0*/  DFMA R12, R12, R12, R12 ;  /* 0x0000000c0c0c722b */ /* 0x000fe2000000000c */
[----:B------:R-:W-:-:S04]  /*2200*/  FFMA R15, R15, R8, RZ ;  /* 0x000000080f0f7223 */ /* 0x000fc800000000ff */
[----:B------:R-:W-:-:S03]  /*2210*/  FFMA R14, R15, R14, R8 ;  /* 0x0000000e0f0e7223 */ /* 0x000fc60000000008 */
[----:B------:R-:W-:Y:S01]  /*2220*/  DFMA R12, R10, R12, R10 ;  /* 0x0000000c0a0c722b */ /* 0x000fe2000000000a */
[----:B------:R-:W-:-:S06]  /*2230*/  @P1 FADD R14, RZ, -R14 ;  /* 0x8000000eff0e1221 */ /* 0x000fcc0000000000 */
[----:B------:R-:W0:Y:S01]  /*2240*/  F2F.F64.F32 R14, R14 ;  /* 0x0000000e000e7310 */ /* 0x000e220000201800 */
        /* <DEDUP_REMOVED lines=12> */
[----:B-1-3--:R-:W-:Y:S05]  /*2310*/  CALL.REL.NOINC `($__internal_2_$__cuda_sm20_div_rn_f64_full) ;  /* 0x0000000400847944 */ /* 0x00afea0003c00000 */
[----:B------:R-:W-:Y:S01]  /*2320*/  MOV R8, R10 ;  /* 0x0000000a00087202 */ /* 0x000fe20000000f00 */
[----:B------:R-:W-:-:S07]  /*2330*/  IMAD.MOV.U32 R9, RZ, RZ, R11 ;  /* 0x000000ffff097224 */ /* 0x000fce00078e000b */
.L_x_76:
[----:B------:R-:W-:Y:S05]  /*2340*/  BSYNC.RECONVERGENT B1 ;  /* 0x0000000000017941 */ /* 0x000fea0003800200 */
.L_x_75:
[----:B------:R4:W0:Y:S02]  /*2350*/  F2F.F32.F64 R6, R8 ;  /* 0x0000000800067310 */ /* 0x0008240000301000 */
.L_x_69:
[----:B------:R-:W-:Y:S05]  /*2360*/  BSYNC.RECONVERGENT B0 ;  /* 0x0000000000007941 */ /* 0x000fea0003800200 */
.L_x_68:
[----:B-1----:R-:W-:Y:S01]  /*2370*/  FMUL R7, R2, R2 ;  /* 0x0000000202077220 */ /* 0x002fe20000400000 */
[-C--:B---34-:R-:W-:Y:S01]  /*2380*/  FMUL R8, R29, R29.reuse ;  /* 0x0000001d1d087220 */ /* 0x098fe20000400000 */
[----:B0-----:R-:W-:Y:S01]  /*2390*/  FMUL R9, R6, R6 ;  /* 0x0000000606097220 */ /* 0x001fe20000400000 */
[----:B------:R-:W-:Y:S01]  /*23a0*/  BSSY.RECONVERGENT B0, `(.L_x_77) ;  /* 0x0000019000007945 */ /* 0x000fe20003800200 */
[----:B------:R-:W-:Y:S01]  /*23b0*/  FMUL R7, R7, R2 ;  /* 0x0000000207077220 */ /* 0x000fe20000400000 */
[-C--:B------:R-:W-:Y:S01]  /*23c0*/  FMUL R8, R8, R29.reuse ;  /* 0x0000001d08087220 */ /* 0x080fe20000400000 */
[----:B------:R-:W-:Y:S02]  /*23d0*/  FMUL R9, R9, R6 ;  /* 0x0000000609097220 */ /* 0x000fe40000400000 */
[----:B------:R-:W-:Y:S01]  /*23e0*/  FMUL R7, R7, R2 ;  /* 0x0000000207077220 */ /* 0x000fe20000400000 */
[----:B------:R-:W-:Y:S01]  /*23f0*/  FMUL R8, R8, R29 ;  /* 0x0000001d08087220 */ /* 0x000fe20000400000 */
[----:B------:R-:W-:-:S03]  /*2400*/  FMUL R9, R9, R6 ;  /* 0x0000000609097220 */ /* 0x000fc60000400000 */
[----:B------:R-:W-:Y:S01]  /*2410*/  FMUL R8, R7, R8 ;  /* 0x0000000807087220 */ /* 0x000fe20000400000 */
[----:B------:R-:W-:-:S03]  /*2420*/  IMAD.MOV.U32 R7, RZ, RZ, 0x437c0000 ;  /* 0x437c0000ff077424 */ /* 0x000fc600078e00ff */
[----:B------:R-:W-:Y:S01]  /*2430*/  FMUL R9, R9, R8 ;  /* 0x0000000809097220 */ /* 0x000fe20000400000 */
[----:B------:R-:W-:-:S03]  /*2440*/  IMAD.MOV.U32 R8, RZ, RZ, 0x3bbb989d ;  /* 0x3bbb989dff087424 */ /* 0x000fc600078e00ff */
[----:B------:R-:W-:Y:S02]  /*2450*/  VIADD R2, R9, 0x1800000 ;  /* 0x0180000009027836 */ /* 0x000fe40000000000 */
[----:B------:R-:W-:-:S03]  /*2460*/  FFMA.SAT R8, R3, R8, 0.5 ;  /* 0x3f00000003087423 */ /* 0x000fc60000002008 */
[----:B------:R-:W-:Y:S01]  /*2470*/  LOP3.LUT R2, R2, 0x7f800000, RZ, 0xc0, !PT ;  /* 0x7f80000002027812 */ /* 0x000fe200078ec0ff */
[----:B------:R-:W-:-:S03]  /*2480*/  FFMA.RM R8, R8, R7, 12582913 ;  /* 0x4b40000108087423 */ /* 0x000fc60000004007 */
[----:B------:R-:W-:-:S13]  /*2490*/  ISETP.GT.U32.AND P0, PT, R2, 0x1ffffff, PT ;  /* 0x01ffffff0200780c */ /* 0x000fda0003f04070 */
[----:B------:R-:W-:Y:S05]  /*24a0*/  @P0 BRA `(.L_x_78) ;  /* 0x0000000000100947 */ /* 0x000fea0003800000 */
[----:B--2---:R-:W-:-:S07]  /*24b0*/  MOV R10, 0x24d0 ;  /* 0x000024d0000a7802 */ /* 0x004fce0000000f00 */
[----:B------:R-:W-:Y:S05]  /*24c0*/  CALL.REL.NOINC `($__internal_3_$__cuda_sm20_rcp_rn_f32_slowpath) ;  /* 0x0000000800947944 */ /* 0x000fea0003c00000 */
[----:B------:R-:W-:Y:S01]  /*24d0*/  IMAD.MOV.U32 R16, RZ, RZ, R7 ;  /* 0x000000ffff107224 */ /* 0x000fe200078e0007 */
[----:B------:R-:W-:Y:S06]  /*24e0*/  BRA `(.L_x_79) ;  /* 0x0000000000107947 */ /* 0x000fec0003800000 */
.L_x_78:
[----:B------:R-:W0:Y:S02]  /*24f0*/  MUFU.RCP R16, R9 ;  /* 0x0000000900107308 */ /* 0x000e240000001000 */
[----:B0-----:R-:W-:-:S04]  /*2500*/  FFMA R2, R9, R16, -1 ;  /* 0xbf80000009027423 */ /* 0x001fc80000000010 */
[----:B------:R-:W-:-:S04]  /*2510*/  FADD.FTZ R7, -R2, -RZ ;  /* 0x800000ff02077221 */ /* 0x000fc80000010100 */
[----:B------:R-:W-:-:S07]  /*2520*/  FFMA R16, R16, R7, R16 ;  /* 0x0000000710107223 */ /* 0x000fce0000000010 */
.L_x_79:
[----:B------:R-:W-:Y:S05]  /*2530*/  BSYNC.RECONVERGENT B0 ;  /* 0x0000000000007941 */ /* 0x000fea0003800200 */
.L_x_77:
[C---:B------:R-:W-:Y:S01]  /*2540*/  FADD R2, R8.reuse, -12583039 ;  /* 0xcb40007f08027421 */ /* 0x040fe20000000000 */
[----:B------:R-:W0:Y:S01]  /*2550*/  F2F.F64.F32 R12, R0 ;  /* 0x00000000000c7310 */ /* 0x000e220000201800 */
[----:B------:R-:W1:Y:S01]  /*2560*/  LDC.64 R18, c[0x0][0x3a0] ;  /* 0x0000e800ff127b82 */ /* 0x000e620000000a00 */
[----:B------:R-:W-:Y:S02]  /*2570*/  IMAD.MOV.U32 R6, RZ, RZ, 0x1 ;  /* 0x00000001ff067424 */ /* 0x000fe400078e00ff */
[C---:B------:R-:W-:Y:S01]  /*2580*/  FFMA R2, R3.reuse, 1.4426950216293334961, -R2 ;  /* 0x3fb8aa3b03027823 */ /* 0x040fe20000000802 */
[----:B------:R-:W3:Y:S01]  /*2590*/  LDCU UR4, c[0x0][0x3a8] ;  /* 0x00007500ff0477ac */ /* 0x000ee20008000800 */
[----:B------:R-:W-:Y:S02]  /*25a0*/  BSSY.RECONVERGENT B0, `(.L_x_80) ;  /* 0x0000023000007945 */ /* 0x000fe40003800200 */
[----:B------:R-:W-:Y:S01]  /*25b0*/  FFMA R14, R3, 1.925963033500011079e-08, R2 ;  /* 0x32a57060030e7823 */ /* 0x000fe20000000002 */
[----:B------:R-:W-:Y:S01]  /*25c0*/  IMAD.SHL.U32 R3, R8, 0x800000, RZ ;  /* 0x0080000008037824 */ /* 0x000fe200078e00ff */
[----:B------:R-:W-:-:S04]  /*25d0*/  UMOV UR5, 0x402921fb ;  /* 0x402921fb00057882 */ /* 0x000fc80000000000 */
[----:B------:R-:W4:Y:S08]  /*25e0*/  MUFU.EX2 R14, R14 ;  /* 0x0000000e000e7308 */ /* 0x000f300000000800 */
[----:B0-----:R-:W0:Y:S01]  /*25f0*/  MUFU.RCP64H R7, R13 ;  /* 0x0000000d00077308 */ /* 0x001e220000001800 */
[----:B-1----:R-:W-:-:S04]  /*2600*/  FMUL R0, R18, R19 ;  /* 0x0000001312007220 */ /* 0x002fc80000400000 */
[----:B---3--:R-:W-:Y:S01]  /*2610*/  FMUL R0, R0, UR4 ;  /* 0x0000000400007c20 */ /* 0x008fe20008400000 */
[----:B----4-:R-:W-:Y:S01]  /*2620*/  FMUL R17, R14, R3 ;  /* 0x000000030e117220 */ /* 0x010fe20000400000 */
[----:B------:R-:W-:-:S03]  /*2630*/  UMOV UR4, 0x54442d18 ;  /* 0x54442d1800047882 */ /* 0x000fc60000000000 */
[----:B------:R-:W1:Y:S01]  /*2640*/  F2F.F64.F32 R2, R17 ;  /* 0x0000001100027310 */ /* 0x000e620000201800 */
[----:B0-----:R-:W-:-:S08]  /*2650*/  DFMA R8, -R12, R6, 1 ;  /* 0x3ff000000c08742b */ /* 0x001fd00000000106 */
[----:B--2---:R-:W-:Y:S02]  /*2660*/  DFMA R10, R8, R8, R8 ;  /* 0x00000008080a722b */ /* 0x004fe40000000008 */
[----:B------:R-:W0:Y:S01]  /*2670*/  F2F.F64.F32 R8, R16 ;  /* 0x0000001000087310 */ /* 0x000e220000201800 */
[----:B-1----:R-:W-:-:S05]  /*2680*/  DMUL R2, R2, UR4 ;  /* 0x0000000402027c28 */ /* 0x002fca0008000000 */
[----:B------:R-:W-:Y:S02]  /*2690*/  DFMA R10, R6, R10, R6 ;  /* 0x0000000a060a722b */ /* 0x000fe40000000006 */
[----:B------:R-:W1:Y:S06]  /*26a0*/  F2F.F64.F32 R6, R0 ;  /* 0x0000000000067310 */ /* 0x000e6c0000201800 */
[----:B------:R-:W-:Y:S02]  /*26b0*/  DFMA R14, -R12, R10, 1 ;  /* 0x3ff000000c0e742b */ /* 0x000fe4000000010a */
[----:B0-----:R-:W-:-:S06]  /*26c0*/  DMUL R2, R2, R8 ;  /* 0x0000000802027228 */ /* 0x001fcc0000000000 */
[----:B------:R-:W-:Y:S02]  /*26d0*/  DFMA R14, R10, R14, R10 ;  /* 0x0000000e0a0e722b */ /* 0x000fe4000000000a */
[----:B-1----:R-:W-:-:S08]  /*26e0*/  DMUL R8, R2, R6 ;  /* 0x0000000602087228 */ /* 0x002fd00000000000 */
[----:B------:R-:W-:Y:S02]  /*26f0*/  DMUL R2, R8, R14 ;  /* 0x0000000e08027228 */ /* 0x000fe40000000000 */
[----:B------:R-:W-:-:S06]  /*2700*/  FSETP.GEU.AND P1, PT, |R9|, 6.5827683646048100446e-37, PT ;  /* 0x036000000900780b */ /* 0x000fcc0003f2e200 */
[----:B------:R-:W-:-:S08]  /*2710*/  DFMA R6, -R12, R2, R8 ;  /* 0x000000020c06722b */ /* 0x000fd00000000108 */
[----:B------:R-:W-:-:S10]  /*2720*/  DFMA R2, R14, R6, R2 ;  /* 0x000000060e02722b */ /* 0x000fd40000000002 */
[----:B------:R-:W-:-:S05]  /*2730*/  FFMA R6, RZ, R13, R3 ;  /* 0x0000000dff067223 */ /* 0x000fca0000000003 */
[----:B------:R-:W-:-:S13]  /*2740*/  FSETP.GT.AND P0, PT, |R6|, 1.469367938527859385e-39, PT ;  /* 0x001000000600780b */ /* 0x000fda0003f04200 */
[----:B------:R-:W-:Y:S05]  /*2750*/  @P0 BRA P1, `(.L_x_81) ;  /* 0x00000000001c0947 */ /* 0x000fea0000800000 */
[----:B------:R-:W-:Y:S01]  /*2760*/  IMAD.MOV.U32 R14, RZ, RZ, R8 ;  /* 0x000000ffff0e7224 */ /* 0x000fe200078e0008 */
[----:B------:R-:W-:Y:S01]  /*2770*/  MOV R17, R13 ;  /* 0x0000000d00117202 */ /* 0x000fe20000000f00 */
[----:B------:R-:W-:Y:S01]  /*2780*/  IMAD.MOV.U32 R15, RZ, RZ, R9 ;  /* 0x000000ffff0f7224 */ /* 0x000fe200078e0009 */
[----:B------:R-:W-:-:S07]  /*2790*/  MOV R26, 0x27b0 ;  /* 0x000027b0001a7802 */ /* 0x000fce0000000f00 */
[----:B------:R-:W-:Y:S05]  /*27a0*/  CALL.REL.NOINC `($__internal_2_$__cuda_sm20_div_rn_f64_full) ;  /* 0x0000000000607944 */ /* 0x000fea0003c00000 */
[----:B------:R-:W-:Y:S02]  /*27b0*/  IMAD.MOV.U32 R2, RZ, RZ, R10 ;  /* 0x000000ffff027224 */ /* 0x000fe400078e000a */
[----:B------:R-:W-:-:S07]  /*27c0*/  IMAD.MOV.U32 R3, RZ, RZ, R11 ;  /* 0x000000ffff037224 */ /* 0x000fce00078e000b */
.L_x_81:
[----:B------:R-:W-:Y:S05]  /*27d0*/  BSYNC.RECONVERGENT B0 ;  /* 0x0000000000007941 */ /* 0x000fea0003800200 */
.L_x_80:
[----:B------:R-:W0:Y:S02]  /*27e0*/  LDC.64 R6, c[0x0][0x380] ;  /* 0x0000e000ff067b82 */ /* 0x000e240000000a00 */
[----:B0-----:R-:W-:-:S05]  /*27f0*/  IMAD.WIDE R6, R4, 0x4, R6 ;  /* 0x0000000404067825 */ /* 0x001fca00078e0206 */
[----:B------:R-:W2:Y:S04]  /*2800*/  LDG.E R13, desc[UR6][R6.64+0x4] ;  /* 0x00000406060d7981 */ /* 0x000ea8000c1e1900 */
[----:B------:R-:W3:Y:S01]  /*2810*/  LDG.E R11, desc[UR6][R6.64] ;  /* 0x00000006060b7981 */ /* 0x000ee2000c1e1900 */
[----:B------:R-:W0:Y:S01]  /*2820*/  F2F.F32.F64 R2, R2 ;  /* 0x0000000200027310 */ /* 0x000e220000301000 */
[----:B------:R-:W1:Y:S01]  /*2830*/  LDC.64 R8, c[0x0][0x388] ;  /* 0x0000e200ff087b82 */ /* 0x000e620000000a00 */
[C---:B------:R-:W-:Y:S02]  /*2840*/  ISETP.GT.AND P0, PT, R5.reuse, RZ, PT ;  /* 0x000000ff0500720c */ /* 0x040fe40003f04270 */
[----:B------:R-:W-:Y:S01]  /*2850*/  ISETP.GE.AND P1, PT, R5, R24, PT ;  /* 0x000000180500720c */ /* 0x000fe20003f26270 */
[----:B--2---:R-:W-:-:S04]  /*2860*/  FMUL R0, R13, R13 ;  /* 0x0000000d0d007220 */ /* 0x004fc80000400000 */
[----:B---3--:R-:W-:-:S04]  /*2870*/  FFMA R0, R11, R11, R0 ;  /* 0x0000000b0b007223 */ /* 0x008fc80000000000 */
[----:B------:R-:W-:-:S04]  /*2880*/  FMUL R15, R0, 0.5 ;  /* 0x3f000000000f7820 */ /* 0x000fc80000400000 */
[----:B0-----:R-:W-:-:S04]  /*2890*/  FMUL R15, R2, R15 ;  /* 0x0000000f020f7220 */ /* 0x001fc80000400000 */
[----:B------:R-:W-:-:S05]  /*28a0*/  FADD R0, R15, R15 ;  /* 0x0000000f0f007221 */ /* 0x000fca0000000000 */
[----:B------:R-:W-:Y:S01]  /*28b0*/  @P0 FSEL R15, R0, R15, !P1 ;  /* 0x0000000f000f0208 */ /* 0x000fe20004800000 */
[C---:B------:R-:W-:Y:S01]  /*28c0*/  FMUL R11, R2.reuse, R11 ;  /* 0x0000000b020b7220 */ /* 0x040fe20000400000 */
[----:B------:R-:W-:-:S03]  /*28d0*/  FMUL R13, R2, R13 ;  /* 0x0000000d020d7220 */ /* 0x000fc60000400000 */
[----:B------:R-:W-:-:S05]  /*28e0*/  FMUL R15, R15, 332.0635986328125 ;  /* 0x43a608240f0f7820 */ /* 0x000fca0000400000 */
[----:B-1----:R-:W-:Y:S04]  /*28f0*/  REDG.E.ADD.F32.FTZ.RN.STRONG.GPU desc[UR6][R8.64], R15 ;  /* 0x0000000f080079a6 */ /* 0x002fe8000c12f306 */
[----:B------:R-:W-:Y:S04]  /*2900*/  STG.E desc[UR6][R6.64], R11 ;  /* 0x0000000b06007986 */ /* 0x000fe8000c101906 */
[----:B------:R-:W-:Y:S01]  /*2910*/  STG.E desc[UR6][R6.64+0x4], R13 ;  /* 0x0000040d06007986 */ /* 0x000fe2000c101906 */
[----:B------:R-:W-:Y:S05]  /*2920*/  EXIT ;  /* 0x000000000000794d */ /* 0x000fea0003800000 */
        .weak           $__internal_2_$__cuda_sm20_div_rn_f64_full
        .type           $__internal_2_$__cuda_sm20_div_rn_f64_full,@function
        .size           $__internal_2_$__cuda_sm20_div_rn_f64_full,($__internal_3_$__cuda_sm20_rcp_rn_f32_slowpath - $__internal_2_$__cuda_sm20_div_rn_f64_full)
$__internal_2_$__cuda_sm20_div_rn_f64_full:
[----:B------:R-:W-:Y:S01]  /*2930*/  IMAD.MOV.U32 R11, RZ, RZ, R15 ;  /* 0x000000ffff0b7224 */ /* 0x000fe200078e000f */
[C---:B------:R-:W-:Y:S01]  /*2940*/  FSETP.GEU.AND P0, PT, |R17|.reuse, 1.469367938527859385e-39, PT ;  /* 0x001000001100780b */ /* 0x040fe20003f0e200 */
[----:B------:R-:W-:Y:S01]  /*2950*/  IMAD.MOV.U32 R10, RZ, RZ, R14 ;  /* 0x000000ffff0a7224 */ /* 0x000fe200078e000e */
[----:B------:R-:W-:Y:S01]  /*2960*/  LOP3.LUT R13, R17, 0x800fffff, RZ, 0xc0, !PT ;  /* 0x800fffff110d7812 */ /* 0x000fe200078ec0ff */
[----:B------:R-:W-:Y:S01]  /*2970*/  IMAD.MOV.U32 R14, RZ, RZ, R12 ;  /* 0x000000ffff0e7224 */ /* 0x000fe200078e000c */
[----:B------:R-:W-:Y:S01]  /*2980*/  FSETP.GEU.AND P2, PT, |R11|, 1.469367938527859385e-39, PT ;  /* 0x001000000b00780b */ /* 0x000fe20003f4e200 */
[----:B------:R-:W-:Y:S01]  /*2990*/  IMAD.MOV.U32 R15, RZ, RZ, R17 ;  /* 0x000000ffff0f7224 */ /* 0x000fe200078e0011 */
[----:B------:R-:W-:Y:S01]  /*29a0*/  LOP3.LUT R13, R13, 0x3ff00000, RZ, 0xfc, !PT ;  /* 0x3ff000000d0d7812 */ /* 0x000fe200078efcff */
[----:B------:R-:W-:Y:S01]  /*29b0*/  IMAD.MOV.U32 R27, RZ, RZ, 0x1ca00000 ;  /* 0x1ca00000ff1b7424 */ /* 0x000fe200078e00ff */
[----:B------:R-:W-:Y:S01]  /*29c0*/  LOP3.LUT R25, R11, 0x7ff00000, RZ, 0xc0, !PT ;  /* 0x7ff000000b197812 */ /* 0x000fe200078ec0ff */
[----:B------:R-:W-:Y:S01]  /*29d0*/  BSSY.RECONVERGENT B2, `(.L_x_82) ;  /* 0x0000050000027945 */ /* 0x000fe20003800200 */
[----:B------:R-:W-:-:S02]  /*29e0*/  LOP3.LUT R28, R17, 0x7ff00000, RZ, 0xc0, !PT ;  /* 0x7ff00000111c7812 */ /* 0x000fc400078ec0ff */
[----:B------:R-:W-:Y:S01]  /*29f0*/  MOV R18, 0x1 ;  /* 0x0000000100127802 */ /* 0x000fe20000000f00 */
[----:B------:R-:W-:Y:S01]  /*2a00*/  @!P0 DMUL R12, R14, 8.98846567431157953865e+307 ;  /* 0x7fe000000e0c8828 */ /* 0x000fe20000000000 */
[----:B------:R-:W-:-:S03]  /*2a10*/  ISETP.GE.U32.AND P1, PT, R25, R28, PT ;  /* 0x0000001c1900720c */ /* 0x000fc60003f26070 */
[----:B------:R-:W-:Y:S01]  /*2a20*/  @!P2 LOP3.LUT R16, R15, 0x7ff00000, RZ, 0xc0, !PT ;  /* 0x7ff000000f10a812 */ /* 0x000fe200078ec0ff */
[----:B------:R-:W-:Y:S01]  /*2a30*/  @!P2 IMAD.MOV.U32 R20, RZ, RZ, RZ ;  /* 0x000000ffff14a224 */ /* 0x000fe200078e00ff */
[----:B------:R-:W0:Y:S01]  /*2a40*/  MUFU.RCP64H R19, R13 ;  /* 0x0000000d00137308 */ /* 0x000e220000001800 */
[----:B------:R-:W-:Y:S02]  /*2a50*/  SEL R17, R27, 0x63400000, !P1 ;  /* 0x634000001b117807 */ /* 0x000fe40004800000 */
[----:B------:R-:W-:Y:S01]  /*2a60*/  @!P2 ISETP.GE.U32.AND P3, PT, R25, R16, PT ;  /* 0x000000101900a20c */ /* 0x000fe20003f66070 */
[----:B------:R-:W-:Y:S01]  /*2a70*/  IMAD.MOV.U32 R16, RZ, RZ, R10 ;  /* 0x000000ffff107224 */ /* 0x000fe200078e000a */
[----:B------:R-:W-:Y:S02]  /*2a80*/  LOP3.LUT R17, R17, 0x800fffff, R11, 0xf8, !PT ;  /* 0x800fffff11117812 */ /* 0x000fe400078ef80b */
[----:B------:R-:W-:Y:S02]  /*2a90*/  @!P2 SEL R21, R27, 0x63400000, !P3 ;  /* 0x634000001b15a807 */ /* 0x000fe40005800000 */
[----:B------:R-:W-:-:S02]  /*2aa0*/  @!P0 LOP3.LUT R28, R13, 0x7ff00000, RZ, 0xc0, !PT ;  /* 0x7ff000000d1c8812 */ /* 0x000fc400078ec0ff */
[----:B------:R-:W-:-:S04]  /*2ab0*/  @!P2 LOP3.LUT R21, R21, 0x80000000, R11, 0xf8, !PT ;  /* 0x800000001515a812 */ /* 0x000fc800078ef80b */
[----:B------:R-:W-:-:S06]  /*2ac0*/  @!P2 LOP3.LUT R21, R21, 0x100000, RZ, 0xfc, !PT ;  /* 0x001000001515a812 */ /* 0x000fcc00078efcff */
[----:B------:R-:W-:Y:S02]  /*2ad0*/  @!P2 DFMA R16, R16, 2, -R20 ;  /* 0x400000001010a82b */ /* 0x000fe40000000814 */
[----:B0-----:R-:W-:-:S08]  /*2ae0*/  DFMA R20, R18, -R12, 1 ;  /* 0x3ff000001214742b */ /* 0x001fd0000000080c */
[----:B------:R-:W-:-:S08]  /*2af0*/  DFMA R20, R20, R20, R20 ;  /* 0x000000141414722b */ /* 0x000fd00000000014 */
[----:B------:R-:W-:-:S08]  /*2b00*/  DFMA R20, R18, R20, R18 ;  /* 0x000000141214722b */ /* 0x000fd00000000012 */
[----:B------:R-:W-:-:S08]  /*2b10*/  DFMA R18, R20, -R12, 1 ;  /* 0x3ff000001412742b */ /* 0x000fd0000000080c */
[----:B------:R-:W-:-:S08]  /*2b20*/  DFMA R18, R20, R18, R20 ;  /* 0x000000121412722b */ /* 0x000fd00000000014 */
[----:B------:R-:W-:-:S08]  /*2b30*/  DMUL R20, R18, R16 ;  /* 0x0000001012147228 */ /* 0x000fd00000000000 */
[----:B------:R-:W-:-:S08]  /*2b40*/  DFMA R22, R20, -R12, R16 ;  /* 0x8000000c1416722b */ /* 0x000fd00000000010 */
[----:B------:R-:W-:Y:S01]  /*2b50*/  DFMA R22, R18, R22, R20 ;  /* 0x000000161216722b */ /* 0x000fe20000000014 */
[----:B------:R-:W-:Y:S01]  /*2b60*/  IMAD.MOV.U32 R20, RZ, RZ, R25 ;  /* 0x000000ffff147224 */ /* 0x000fe200078e0019 */
[----:B------:R-:W-:-:S05]  /*2b70*/  @!P2 LOP3.LUT R20, R17, 0x7ff00000, RZ, 0xc0, !PT ;  /* 0x7ff000001114a812 */ /* 0x000fca00078ec0ff */
[----:B------:R-:W-:-:S05]  /*2b80*/  VIADD R18, R20, 0xffffffff ;  /* 0xffffffff14127836 */ /* 0x000fca0000000000 */
[----:B------:R-:W-:Y:S01]  /*2b90*/  ISETP.GT.U32.AND P0, PT, R18, 0x7feffffe, PT ;  /* 0x7feffffe1200780c */ /* 0x000fe20003f04070 */
[----:B------:R-:W-:-:S05]  /*2ba0*/  VIADD R18, R28, 0xffffffff ;  /* 0xffffffff1c127836 */ /* 0x000fca0000000000 */
[----:B------:R-:W-:-:S13]  /*2bb0*/  ISETP.GT.U32.OR P0, PT, R18, 0x7feffffe, P0 ;  /* 0x7feffffe1200780c */ /* 0x000fda0000704470 */
[----:B------:R-:W-:Y:S05]  /*2bc0*/  @P0 BRA `(.L_x_83) ;  /* 0x00000000006c0947 */ /* 0x000fea0003800000 */
[----:B------:R-:W-:-:S04]  /*2bd0*/  LOP3.LUT R18, R15, 0x7ff00000, RZ, 0xc0, !PT ;  /* 0x7ff000000f127812 */ /* 0x000fc800078ec0ff */
[CC--:B------:R-:W-:Y:S02]  /*2be0*/  VIADDMNMX R10, R25.reuse, -R18.reuse, 0xb9600000, !PT ;  /* 0xb9600000190a7446 */ /* 0x0c0fe40007800912 */
[----:B------:R-:W-:Y:S02]  /*2bf0*/  ISETP.GE.U32.AND P0, PT, R25, R18, PT ;  /* 0x000000121900720c */ /* 0x000fe40003f06070 */
[----:B------:R-:W-:Y:S02]  /*2c00*/  VIMNMX R10, PT, PT, R10, 0x46a00000, PT ;  /* 0x46a000000a0a7848 */ /* 0x000fe40003fe0100 */
[----:B------:R-:W-:-:S05]  /*2c10*/  SEL R27, R27, 0x63400000, !P0 ;  /* 0x634000001b1b7807 */ /* 0x000fca0004000000 */
[----:B------:R-:W-:Y:S02]  /*2c20*/  IMAD.IADD R20, R10, 0x1, -R27 ;  /* 0x000000010a147824 */ /* 0x000fe400078e0a1b */
[----:B------:R-:W-:Y:S02]  /*2c30*/  IMAD.MOV.U32 R10, RZ, RZ, RZ ;  /* 0x000000ffff0a7224 */ /* 0x000fe400078e00ff */
[----:B------:R-:W-:-:S06]  /*2c40*/  VIADD R11, R20, 0x7fe00000 ;  /* 0x7fe00000140b7836 */ /* 0x000fcc0000000000 */
[----:B------:R-:W-:-:S10]  /*2c50*/  DMUL R18, R22, R10 ;  /* 0x0000000a16127228 */ /* 0x000fd40000000000 */
[----:B------:R-:W-:-:S13]  /*2c60*/  FSETP.GTU.AND P0, PT, |R19|, 1.469367938527859385e-39, PT ;  /* 0x001000001300780b */ /* 0x000fda0003f0c200 */
[----:B------:R-:W-:Y:S05]  /*2c70*/  @P0 BRA `(.L_x_84) ;  /* 0x0000000000940947 */ /* 0x000fea0003800000 */
[----:B------:R-:W-:-:S06]  /*2c80*/  DFMA R12, R22, -R12, R16 ;  /* 0x8000000c160c722b */ /* 0x000fcc0000000010 */
[----:B------:R-:W-:-:S04]  /*2c90*/  IMAD.MOV.U32 R12, RZ, RZ, RZ ;  /* 0x000000ffff0c7224 */ /* 0x000fc800078e00ff */
[C---:B------:R-:W-:Y:S02]  /*2ca0*/  FSETP.NEU.AND P0, PT, R13.reuse, RZ, PT ;  /* 0x000000ff0d00720b */ /* 0x040fe40003f0d000 */
[----:B------:R-:W-:-:S04]  /*2cb0*/  LOP3.LUT R15, R13, 0x80000000, R15, 0x48, !PT ;  /* 0x800000000d0f7812 */ /* 0x000fc800078e480f */
[----:B------:R-:W-:-:S07]  /*2cc0*/  LOP3.LUT R13, R15, R11, RZ, 0xfc, !PT ;  /* 0x0000000b0f0d7212 */ /* 0x000fce00078efcff */
[----:B------:R-:W-:Y:S05]  /*2cd0*/  @!P0 BRA `(.L_x_84) ;  /* 0x00000000007c8947 */ /* 0x000fea0003800000 */
[----:B------:R-:W-:Y:S01]  /*2ce0*/  IMAD.MOV R11, RZ, RZ, -R20 ;  /* 0x000000ffff0b7224 */ /* 0x000fe200078e0a14 */
[----:B------:R-:W-:Y:S01]  /*2cf0*/  DMUL.RP R12, R22, R12 ;  /* 0x0000000c160c7228 */ /* 0x000fe20000008000 */
[----:B------:R-:W-:-:S06]  /*2d00*/  IMAD.MOV.U32 R10, RZ, RZ, RZ ;  /* 0x000000ffff0a7224 */ /* 0x000fcc00078e00ff */
[----:B------:R-:W-:-:S03]  /*2d10*/  DFMA R10, R18, -R10, R22 ;  /* 0x8000000a120a722b */ /* 0x000fc60000000016 */
[----:B------:R-:W-:-:S03]  /*2d20*/  LOP3.LUT R15, R13, R15, RZ, 0x3c, !PT ;  /* 0x0000000f0d0f7212 */ /* 0x000fc600078e3cff */
[----:B------:R-:W-:-:S04]  /*2d30*/  IADD3 R10, PT, PT, -R20, -0x43300000, RZ ;  /* 0xbcd00000140a7810 */ /* 0x000fc80007ffe1ff */
[----:B------:R-:W-:-:S04]  /*2d40*/  FSETP.NEU.AND P0, PT, |R11|, R10, PT ;  /* 0x0000000a0b00720b */ /* 0x000fc80003f0d200 */
[----:B------:R-:W-:Y:S02]  /*2d50*/  FSEL R18, R12, R18, !P0 ;  /* 0x000000120c127208 */ /* 0x000fe40004000000 */
[----:B------:R-:W-:Y:S01]  /*2d60*/  FSEL R19, R15, R19, !P0 ;  /* 0x000000130f137208 */ /* 0x000fe20004000000 */
[----:B------:R-:W-:Y:S06]  /*2d70*/  BRA `(.L_x_84) ;  /* 0x0000000000547947 */ /* 0x000fec0003800000 */
.L_x_83:
[----:B------:R-:W-:-:S14]  /*2d80*/  DSETP.NAN.AND P0, PT, R10, R10, PT ;  /* 0x0000000a0a00722a */ /* 0x000fdc0003f08000 */
[----:B------:R-:W-:Y:S05]  /*2d90*/  @P0 BRA `(.L_x_85) ;  /* 0x0000000000440947 */ /* 0x000fea0003800000 */
[----:B------:R-:W-:-:S14]  /*2da0*/  DSETP.NAN.AND P0, PT, R14, R14, PT ;  /* 0x0000000e0e00722a */ /* 0x000fdc0003f08000 */
[----:B------:R-:W-:Y:S05]  /*2db0*/  @P0 BRA `(.L_x_86) ;  /* 0x0000000000300947 */ /* 0x000fea0003800000 */
[----:B------:R-:W-:Y:S01]  /*2dc0*/  ISETP.NE.AND P0, PT, R20, R28, PT ;  /* 0x0000001c1400720c */ /* 0x000fe20003f05270 */
[----:B------:R-:W-:Y:S01]  /*2dd0*/  IMAD.MOV.U32 R19, RZ, RZ, -0x80000 ;  /* 0xfff80000ff137424 */ /* 0x000fe200078e00ff */
[----:B------:R-:W-:-:S11]  /*2de0*/  MOV R18, 0x0 ;  /* 0x0000000000127802 */ /* 0x000fd60000000f00 */
[----:B------:R-:W-:Y:S05]  /*2df0*/  @!P0 BRA `(.L_x_84) ;  /* 0x0000000000348947 */ /* 0x000fea0003800000 */
[----:B------:R-:W-:Y:S02]  /*2e00*/  ISETP.NE.AND P0, PT, R20, 0x7ff00000, PT ;  /* 0x7ff000001400780c */ /* 0x000fe40003f05270 */
[----:B------:R-:W-:Y:S02]  /*2e10*/  LOP3.LUT R19, R11, 0x80000000, R15, 0x48, !PT ;  /* 0x800000000b137812 */ /* 0x000fe400078e480f */
[----:B------:R-:W-:-:S13]  /*2e20*/  ISETP.EQ.OR P0, PT, R28, RZ, !P0 ;  /* 0x000000ff1c00720c */ /* 0x000fda0004702670 */
[----:B------:R-:W-:Y:S01]  /*2e30*/  @P0 LOP3.LUT R10, R19, 0x7ff00000, RZ, 0xfc, !PT ;  /* 0x7ff00000130a0812 */ /* 0x000fe200078efcff */
[----:B------:R-:W-:Y:S02]  /*2e40*/  @!P0 IMAD.MOV.U32 R18, RZ, RZ, RZ ;  /* 0x000000ffff128224 */ /* 0x000fe400078e00ff */
[----:B------:R-:W-:Y:S02]  /*2e50*/  @P0 IMAD.MOV.U32 R18, RZ, RZ, RZ ;  /* 0x000000ffff120224 */ /* 0x000fe400078e00ff */
[----:B------:R-:W-:Y:S01]  /*2e60*/  @P0 IMAD.MOV.U32 R19, RZ, RZ, R10 ;  /* 0x000000ffff130224 */ /* 0x000fe200078e000a */
[----:B------:R-:W-:Y:S06]  /*2e70*/  BRA `(.L_x_84) ;  /* 0x0000000000147947 */ /* 0x000fec0003800000 */
.L_x_86:
[----:B------:R-:W-:Y:S01]  /*2e80*/  LOP3.LUT R19, R15, 0x80000, RZ, 0xfc, !PT ;  /* 0x000800000f137812 */ /* 0x000fe200078efcff */
[----:B------:R-:W-:Y:S01]  /*2e90*/  IMAD.MOV.U32 R18, RZ, RZ, R14 ;  /* 0x000000ffff127224 */ /* 0x000fe200078e000e */
[----:B------:R-:W-:Y:S06]  /*2ea0*/  BRA `(.L_x_84) ;  /* 0x0000000000087947 */ /* 0x000fec0003800000 */
.L_x_85:
[----:B------:R-:W-:Y:S01]  /*2eb0*/  LOP3.LUT R19, R11, 0x80000, RZ, 0xfc, !PT ;  /* 0x000800000b137812 */ /* 0x000fe200078efcff */
[----:B------:R-:W-:-:S07]  /*2ec0*/  IMAD.MOV.U32 R18, RZ, RZ, R10 ;  /* 0x000000ffff127224 */ /* 0x000fce00078e000a */
.L_x_84:
[----:B------:R-:W-:Y:S05]  /*2ed0*/  BSYNC.RECONVERGENT B2 ;  /* 0x0000000000027941 */ /* 0x000fea0003800200 */
.L_x_82:
[----:B------:R-:W-:Y:S02]  /*2ee0*/  IMAD.MOV.U32 R27, RZ, RZ, 0x0 ;  /* 0x00000000ff1b7424 */ /* 0x000fe400078e00ff */
[----:B------:R-:W-:Y:S02]  /*2ef0*/  IMAD.MOV.U32 R10, RZ, RZ, R18 ;  /* 0x000000ffff0a7224 */ /* 0x000fe400078e0012 */
[----:B------:R-:W-:Y:S01]  /*2f00*/  IMAD.MOV.U32 R11, RZ, RZ, R19 ;  /* 0x000000ffff0b7224 */ /* 0x000fe200078e0013 */
[----:B------:R-:W-:Y:S06]  /*2f10*/  RET.REL.NODEC R26 `(pme_reciprocal_convolution) ;  /* 0xffffffd01a387950 */ /* 0x000fec0003c3ffff */
        .weak           $__internal_3_$__cuda_sm20_rcp_rn_f32_slowpath
        .type           $__internal_3_$__cuda_sm20_rcp_rn_f32_slowpath,@function
        .size           $__internal_3_$__cuda_sm20_rcp_rn_f32_slowpath,($__internal_4_$__cuda_sm3x_div_rn_noftz_f32_slowpath - $__internal_3_$__cuda_sm20_rcp_rn_f32_slowpath)
$__internal_3_$__cuda_sm20_rcp_rn_f32_slowpath:
[----:B------:R-:W-:Y:S01]  /*2f20*/  SHF.L.U32 R2, R9, 0x1, RZ ;  /* 0x0000000109027819 */ /* 0x000fe200000006ff */
[----:B------:R-:W-:Y:S03]  /*2f30*/  BSSY.RECONVERGENT B1, `(.L_x_87) ;  /* 0x0000031000017945 */ /* 0x000fe60003800200 */
[----:B------:R-:W-:Y:S01]  /*2f40*/  SHF.R.U32.HI R11, RZ, 0x18, R2 ;  /* 0x00000018ff0b7819 */ /* 0x000fe20000011602 */
[----:B------:R-:W-:-:S03]  /*2f50*/  IMAD.MOV.U32 R2, RZ, RZ, R9 ;  /* 0x000000ffff027224 */ /* 0x000fc600078e0009 */
[----:B------:R-:W-:-:S13]  /*2f60*/  ISETP.NE.U32.AND P0, PT, R11, RZ, PT ;  /* 0x000000ff0b00720c */ /* 0x000fda0003f05070 */
[----:B------:R-:W-:Y:S05]  /*2f70*/  @P0 BRA `(.L_x_88) ;  /* 0x0000000000280947 */ /* 0x000fea0003800000 */
[----:B------:R-:W-:-:S05]  /*2f80*/  IMAD.SHL.U32 R6, R2, 0x2, RZ ;  /* 0x0000000202067824 */ /* 0x000fca00078e00ff */
[----:B------:R-:W-:-:S13]  /*2f90*/  ISETP.NE.AND P0, PT, R6, RZ, PT ;  /* 0x000000ff0600720c */ /* 0x000fda0003f05270 */
[----:B------:R-:W-:Y:S01]  /*2fa0*/  @P0 FFMA R9, R2, 1.84467440737095516160e+19, RZ ;  /* 0x5f80000002090823 */ /* 0x000fe200000000ff */
[----:B------:R-:W-:Y:S08]  /*2fb0*/  @!P0 MUFU.RCP R7, R2 ;  /* 0x0000000200078308 */ /* 0x000ff00000001000 */
[----:B------:R-:W0:Y:S02]  /*2fc0*/  @P0 MUFU.RCP R6, R9 ;  /* 0x0000000900060308 */ /* 0x000e240000001000 */
[----:B0-----:R-:W-:-:S04]  /*2fd0*/  @P0 FFMA R11, R9, R6, -1 ;  /* 0xbf800000090b0423 */ /* 0x001fc80000000006 */
[----:B------:R-:W-:-:S04]  /*2fe0*/  @P0 FADD.FTZ R11, -R11, -RZ ;  /* 0x800000ff0b0b0221 */ /* 0x000fc80000010100 */
[----:B------:R-:W-:-:S04]  /*2ff0*/  @P0 FFMA R6, R6, R11, R6 ;  /* 0x0000000b06060223 */ /* 0x000fc80000000006 */
[----:B------:R-:W-:Y:S01]  /*3000*/  @P0 FFMA R7, R6, 1.84467440737095516160e+19, RZ ;  /* 0x5f80000006070823 */ /* 0x000fe200000000ff */
[----:B------:R-:W-:Y:S06]  /*3010*/  BRA `(.L_x_89) ;  /* 0x0000000000887947 */ /* 0x000fec0003800000 */
.L_x_88:
[----:B------:R-:W-:-:S05]  /*3020*/  VIADD R13, R11, 0xffffff03 ;  /* 0xffffff030b0d7836 */ /* 0x000fca0000000000 */
[----:B------:R-:W-:-:S13]  /*3030*/  ISETP.GT.U32.AND P0, PT, R13, 0x1, PT ;  /* 0x000000010d00780c */ /* 0x000fda0003f04070 */
[----:B------:R-:W-:Y:S05]  /*3040*/  @P0 BRA `(.L_x_90) ;  /* 0x0000000000780947 */ /* 0x000fea0003800000 */
[----:B------:R-:W-:Y:S01]  /*3050*/  LOP3.LUT R6, R2, 0x7fffff, RZ, 0xc0, !PT ;  /* 0x007fffff02067812 */ /* 0x000fe200078ec0ff */
[----:B------:R-:W-:-:S03]  /*3060*/  IMAD.MOV.U32 R14, RZ, RZ, 0x3 ;  /* 0x00000003ff0e7424 */ /* 0x000fc600078e00ff */
[----:B------:R-:W-:Y:S02]  /*3070*/  LOP3.LUT R6, R6, 0x3f800000, RZ, 0xfc, !PT ;  /* 0x3f80000006067812 */ /* 0x000fe400078efcff */
[----:B------:R-:W-:Y:S02]  /*3080*/  SHF.L.U32 R14, R14, R13, RZ ;  /* 0x0000000d0e0e7219 */ /* 0x000fe400000006ff */
[----:B------:R-:W0:Y:S02]  /*3090*/  MUFU.RCP R7, R6 ;  /* 0x0000000600077308 */ /* 0x000e240000001000 */
[----:B0-----:R-:W-:-:S04]  /*30a0*/  FFMA R9, R6, R7, -1 ;  /* 0xbf80000006097423 */ /* 0x001fc80000000007 */
[----:B------:R-:W-:-:S04]  /*30b0*/  FADD.FTZ R12, -R9, -RZ ;  /* 0x800000ff090c7221 */ /* 0x000fc80000010100 */
[CCC-:B------:R-:W-:Y:S01]  /*30c0*/  FFMA.RM R9, R7.reuse, R12.reuse, R7.reuse ;  /* 0x0000000c07097223 */ /* 0x1c0fe20000004007 */
[----:B------:R-:W-:-:S04]  /*30d0*/  FFMA.RP R12, R7, R12, R7 ;  /* 0x0000000c070c7223 */ /* 0x000fc80000008007 */
[C---:B------:R-:W-:Y:S02]  /*30e0*/  LOP3.LUT R7, R9.reuse, 0x7fffff, RZ, 0xc0, !PT ;  /* 0x007fffff09077812 */ /* 0x040fe400078ec0ff */
[----:B------:R-:W-:Y:S02]  /*30f0*/  FSETP.NEU.FTZ.AND P0, PT, R9, R12, PT ;  /* 0x0000000c0900720b */ /* 0x000fe40003f1d000 */
[----:B------:R-:W-:Y:S02]  /*3100*/  LOP3.LUT R7, R7, 0x800000, RZ, 0xfc, !PT ;  /* 0x0080000007077812 */ /* 0x000fe400078efcff */
[----:B------:R-:W-:Y:S02]  /*3110*/  SEL R9, RZ, 0xffffffff, !P0 ;  /* 0xffffffffff097807 */ /* 0x000fe40004000000 */
[----:B------:R-:W-:-:S03]  /*3120*/  LOP3.LUT R14, R14, R7, RZ, 0xc0, !PT ;  /* 0x000000070e0e7212 */ /* 0x000fc600078ec0ff */
[----:B------:R-:W-:Y:S01]  /*3130*/  IMAD.MOV R6, RZ, RZ, -R9 ;  /* 0x000000ffff067224 */ /* 0x000fe200078e0a09 */
[----:B------:R-:W-:-:S04]  /*3140*/  SHF.R.U32.HI R14, RZ, R13, R14 ;  /* 0x0000000dff0e7219 */ /* 0x000fc8000001160e */
[----:B------:R-:W-:Y:S02]  /*3150*/  LOP3.LUT P1, RZ, R6, R13, R7, 0xf8, !PT ;  /* 0x0000000d06ff7212 */ /* 0x000fe4000782f807 */
[C---:B------:R-:W-:Y:S02]  /*3160*/  LOP3.LUT P0, RZ, R14.reuse, 0x1, RZ, 0xc0, !PT ;  /* 0x000000010eff7812 */ /* 0x040fe4000780c0ff */
[----:B------:R-:W-:-:S04]  /*3170*/  LOP3.LUT P2, RZ, R14, 0x2, RZ, 0xc0, !PT ;  /* 0x000000020eff7812 */ /* 0x000fc8000784c0ff */
[----:B------:R-:W-:Y:S02]  /*3180*/  PLOP3.LUT P0, PT, P0, P1, P2, 0xe0, 0x0 ;  /* 0x000000000000781c */ /* 0x000fe40000703c20 */
[----:B------:R-:W-:Y:S02]  /*3190*/  LOP3.LUT P1, RZ, R2, 0x7fffff, RZ, 0xc0, !PT ;  /* 0x007fffff02ff7812 */ /* 0x000fe4000782c0ff */
[----:B------:R-:W-:-:S05]  /*31a0*/  SEL R6, RZ, 0x1, !P0 ;  /* 0x00000001ff067807 */ /* 0x000fca0004000000 */
[----:B------:R-:W-:-:S05]  /*31b0*/  IMAD.MOV R6, RZ, RZ, -R6 ;  /* 0x000000ffff067224 */ /* 0x000fca00078e0a06 */
[----:B------:R-:W-:Y:S01]  /*31c0*/  ISETP.GE.AND P0, PT, R6, RZ, PT ;  /* 0x000000ff0600720c */ /* 0x000fe20003f06270 */
[----:B------:R-:W-:-:S05]  /*31d0*/  VIADD R6, R11, 0xffffff04 ;  /* 0xffffff040b067836 */ /* 0x000fca0000000000 */
[----:B------:R-:W-:-:S07]  /*31e0*/  SHF.R.U32.HI R7, RZ, R6, R7 ;  /* 0x00000006ff077219 */ /* 0x000fce0000011607 */
[----:B------:R-:W-:-:S04]  /*31f0*/  @!P0 VIADD R7, R7, 0x1 ;  /* 0x0000000107078836 */ /* 0x000fc80000000000 */
[----:B------:R-:W-:-:S05]  /*3200*/  @!P1 IMAD.SHL.U32 R7, R7, 0x2, RZ ;  /* 0x0000000207079824 */ /* 0x000fca00078e00ff */
[----:B------:R-:W-:Y:S01]  /*3210*/  LOP3.LUT R7, R7, 0x80000000, R2, 0xf8, !PT ;  /* 0x8000000007077812 */ /* 0x000fe200078ef802 */
[----:B------:R-:W-:Y:S06]  /*3220*/  BRA `(.L_x_89) ;  /* 0x0000000000047947 */ /* 0x000fec0003800000 */
.L_x_90:
[----:B------:R0:W1:Y:S02]  /*3230*/  MUFU.RCP R7, R2 ;  /* 0x0000000200077308 */ /* 0x0000640000001000 */
.L_x_89:
[----:B------:R-:W-:Y:S05]  /*3240*/  BSYNC.RECONVERGENT B1 ;  /* 0x0000000000017941 */ /* 0x000fea0003800200 */
.L_x_87:
[----:B------:R-:W-:-:S04]  /*3250*/  MOV R11, 0x0 ;  /* 0x00000000000b7802 */ /* 0x000fc80000000f00 */
[----:B01----:R-:W-:Y:S05]  /*3260*/  RET.REL.NODEC R10 `(pme_reciprocal_convolution) ;  /* 0xffffffcc0a647950 */ /* 0x003fea0003c3ffff */
        .weak           $__internal_4_$__cuda_sm3x_div_rn_noftz_f32_slowpath
        .type           $__internal_4_$__cuda_sm3x_div_rn_noftz_f32_slowpath,@function
        .size           $__internal_4_$__cuda_sm3x_div_rn_noftz_f32_slowpath,(.L_x_143 - $__internal_4_$__cuda_sm3x_div_rn_noftz_f32_slowpath)
$__internal_4_$__cuda_sm3x_div_rn_noftz_f32_slowpath:
[----:B------:R-:W-:Y:S01]  /*3270*/  SHF.R.U32.HI R13, RZ, 0x17, R17 ;  /* 0x00000017ff0d7819 */ /* 0x000fe20000011611 */
[----:B------:R-:W-:Y:S01]  /*3280*/  BSSY.RECONVERGENT B1, `(.L_x_91) ;  /* 0x0000064000017945 */ /* 0x000fe20003800200 */
[--C-:B------:R-:W-:Y:S02]  /*3290*/  SHF.R.U32.HI R2, RZ, 0x17, R0.reuse ;  /* 0x00000017ff027819 */ /* 0x100fe40000011600 */
[----:B------:R-:W-:Y:S02]  /*32a0*/  LOP3.LUT R13, R13, 0xff, RZ, 0xc0, !PT ;  /* 0x000000ff0d0d7812 */ /* 0x000fe400078ec0ff */
[----:B------:R-:W-:Y:S01]  /*32b0*/  LOP3.LUT R20, R2, 0xff, RZ, 0xc0, !PT ;  /* 0x000000ff02147812 */ /* 0x000fe200078ec0ff */
[----:B------:R-:W-:Y:S02]  /*32c0*/  IMAD.MOV.U32 R2, RZ, RZ, R0 ;  /* 0x000000ffff027224 */ /* 0x000fe400078e0000 */
[----:B------:R-:W-:Y:S02]  /*32d0*/  VIADD R16, R13, 0xffffffff ;  /* 0xffffffff0d107836 */ /* 0x000fe40000000000 */
[----:B------:R-:W-:-:S03]  /*32e0*/  VIADD R18, R20, 0xffffffff ;  /* 0xffffffff14127836 */ /* 0x000fc60000000000 */
[----:B------:R-:W-:-:S04]  /*32f0*/  ISETP.GT.U32.AND P0, PT, R16, 0xfd, PT ;  /* 0x000000fd1000780c */ /* 0x000fc80003f04070 */
[----:B------:R-:W-:-:S13]  /*3300*/  ISETP.GT.U32.OR P0, PT, R18, 0xfd, P0 ;  /* 0x000000fd1200780c */ /* 0x000fda0000704470 */
[----:B------:R-:W-:Y:S01]  /*3310*/  @!P0 IMAD.MOV.U32 R15, RZ, RZ, RZ ;  /* 0x000000ffff0f8224 */ /* 0x000fe200078e00ff */
[----:B------:R-:W-:Y:S06]  /*3320*/  @!P0 BRA `(.L_x_92) ;  /* 0x0000000000608947 */ /* 0x000fec0003800000 */
[----:B------:R-:W-:Y:S01]  /*3330*/  FSETP.GTU.FTZ.AND P0, PT, |R0|, +INF , PT ;  /* 0x7f8000000000780b */ /* 0x000fe20003f1c200 */
[----:B------:R-:W-:Y:S01]  /*3340*/  IMAD.MOV.U32 R3, RZ, RZ, R17 ;  /* 0x000000ffff037224 */ /* 0x000fe200078e0011 */
        /* <DEDUP_REMOVED lines=17> */
[----:B------:R-:W-:Y:S02]  /*3460*/  @P0 IMAD.MOV.U32 R15, RZ, RZ, RZ ;  /* 0x000000ffff0f0224 */ /* 0x000fe400078e00ff */
[----:B------:R-:W-:Y:S01]  /*3470*/  @!P0 FFMA R2, R0, 1.84467440737095516160e+19, RZ ;  /* 0x5f80000000028823 */ /* 0x000fe200000000ff */
[----:B------:R-:W-:Y:S02]  /*3480*/  @!P0 IMAD.MOV.U32 R15, RZ, RZ, -0x40 ;  /* 0xffffffc0ff0f8424 */ /* 0x000fe400078e00ff */
[----:B------:R-:W-:Y:S02]  /*3490*/  @!P1 FFMA R17, R3, 1.84467440737095516160e+19, RZ ;  /* 0x5f80000003119823 */ /* 0x000fe400000000ff */
[----:B------:R-:W-:-:S07]  /*34a0*/  @!P1 VIADD R15, R15, 0x40 ;  /* 0x000000400f0f9836 */ /* 0x000fce0000000000 */
.L_x_92:
[----:B------:R-:W-:Y:S01]  /*34b0*/  LEA R16, R13, 0xc0800000, 0x17 ;  /* 0xc08000000d107811 */ /* 0x000fe200078eb8ff */
[----:B------:R-:W-:Y:S04]  /*34c0*/  BSSY.RECONVERGENT B2, `(.L_x_97) ;  /* 0x0000036000027945 */ /* 0x000fe80003800200 */
[----:B------:R-:W-:Y:S01]  /*34d0*/  IMAD.IADD R18, R17, 0x1, -R16 ;  /* 0x0000000111127824 */ /* 0x000fe200078e0a10 */
[----:B------:R-:W-:-:S03]  /*34e0*/  IADD3 R17, PT, PT, R20, -0x7f, RZ ;  /* 0xffffff8114117810 */ /* 0x000fc60007ffe0ff */
[----:B------:R0:W1:Y:S01]  /*34f0*/  MUFU.RCP R3, R18 ;  /* 0x0000001200037308 */ /* 0x0000620000001000 */
[----:B------:R-:W-:Y:S01]  /*3500*/  FADD.FTZ R19, -R18, -RZ ;  /* 0x800000ff12137221 */ /* 0x000fe20000010100 */
[C---:B------:R-:W-:Y:S01]  /*3510*/  IMAD R2, R17.reuse, -0x800000, R2 ;  /* 0xff80000011027824 */ /* 0x040fe200078e0202 */
[----:B0-----:R-:W-:-:S05]  /*3520*/  IADD3 R18, PT, PT, R17, 0x7f, -R13 ;  /* 0x0000007f11127810 */ /* 0x001fca0007ffe80d */
[----:B------:R-:W-:Y:S02]  /*3530*/  IMAD.IADD R18, R18, 0x1, R15 ;  /* 0x0000000112127824 */ /* 0x000fe400078e020f */
[----:B-1----:R-:W-:-:S04]  /*3540*/  FFMA R16, R3, R19, 1 ;  /* 0x3f80000003107423 */ /* 0x002fc80000000013 */
        /* <DEDUP_REMOVED lines=37> */
[----:B------:R-:W-:-:S05]  /*37a0*/  LOP3.LUT R3, R3, R16, RZ, 0xc0, !PT ;  /* 0x0000001003037212 */ /* 0x000fca00078ec0ff */
[----:B------:R-:W-:-:S05]  /*37b0*/  IMAD.IADD R3, R18, 0x1, R3 ;  /* 0x0000000112037824 */ /* 0x000fca00078e0203 */
[----:B------:R-:W-:Y:S01]  /*37c0*/  LOP3.LUT R2, R3, R2, RZ, 0xfc, !PT ;  /* 0x0000000203027212 */ /* 0x000fe200078efcff */
[----:B------:R-:W-:Y:S06]  /*37d0*/  BRA `(.L_x_100) ;  /* 0x0000000000107947 */ /* 0x000fec0003800000 */
.L_x_99:
[----:B------:R-:W-:-:S04]  /*37e0*/  LOP3.LUT R2, R2, 0x80000000, RZ, 0xc0, !PT ;  /* 0x8000000002027812 */ /* 0x000fc800078ec0ff */
[----:B------:R-:W-:Y:S01]  /*37f0*/  LOP3.LUT R2, R2, 0x7f800000, RZ, 0xfc, !PT ;  /* 0x7f80000002027812 */ /* 0x000fe200078efcff */
[----:B------:R-:W-:Y:S06]  /*3800*/  BRA `(.L_x_100) ;  /* 0x0000000000047947 */ /* 0x000fec0003800000 */
.L_x_98:
[----:B------:R-:W-:-:S07]  /*3810*/  IMAD R2, R18, 0x800000, R2 ;  /* 0x0080000012027824 */ /* 0x000fce00078e0202 */
.L_x_100:
[----:B------:R-:W-:Y:S05]  /*3820*/  BSYNC.RECONVERGENT B2 ;  /* 0x0000000000027941 */ /* 0x000fea0003800200 */
.L_x_97:
[----:B------:R-:W-:Y:S05]  /*3830*/  BRA `(.L_x_101) ;  /* 0x0000000000207947 */ /* 0x000fea0003800000 */
.L_x_96:
[----:B------:R-:W-:-:S04]  /*3840*/  LOP3.LUT R2, R17, 0x80000000, R2, 0x48, !PT ;  /* 0x8000000011027812 */ /* 0x000fc800078e4802 */
[----:B------:R-:W-:Y:S01]  /*3850*/  LOP3.LUT R2, R2, 0x7f800000, RZ, 0xfc, !PT ;  /* 0x7f80000002027812 */ /* 0x000fe200078efcff */
[----:B------:R-:W-:Y:S06]  /*3860*/  BRA `(.L_x_101) ;  /* 0x0000000000147947 */ /* 0x000fec0003800000 */
.L_x_95:
[----:B------:R-:W-:Y:S01]  /*3870*/  LOP3.LUT R2, R17, 0x80000000, R2, 0x48, !PT ;  /* 0x8000000011027812 */ /* 0x000fe200078e4802 */
[----:B------:R-:W-:Y:S06]  /*3880*/  BRA `(.L_x_101) ;  /* 0x00000000000c7947 */ /* 0x000fec0003800000 */
.L_x_94:
[----:B------:R-:W0:Y:S01]  /*3890*/  MUFU.RSQ R2, -QNAN ;  /* 0xffc0000000027908 */ /* 0x000e220000001400 */
[----:B------:R-:W-:Y:S05]  /*38a0*/  BRA `(.L_x_101) ;  /* 0x0000000000047947 */ /* 0x000fea0003800000 */
.L_x_93:
[----:B------:R-:W-:-:S07]  /*38b0*/  FADD.FTZ R2, R0, R3 ;  /* 0x0000000300027221 */ /* 0x000fce0000010000 */
.L_x_101:
[----:B------:R-:W-:Y:S05]  /*38c0*/  BSYNC.RECONVERGENT B1 ;  /* 0x0000000000017941 */ /* 0x000fea0003800200 */
.L_x_91:
[----:B------:R-:W-:-:S04]  /*38d0*/  IMAD.MOV.U32 R15, RZ, RZ, 0x0 ;  /* 0x00000000ff0f7424 */ /* 0x000fc800078e00ff */
[----:B0-----:R-:W-:Y:S05]  /*38e0*/  RET.REL.NODEC R14 `(pme_reciprocal_convolution) ;  /* 0xffffffc40ec47950 */ /* 0x001fea0003c3ffff */
.L_x_102:
        /* <DEDUP_REMOVED lines=9> */
.L_x_143:


//--------------------- .text.pme_spread_charges  --------------------------
	.section	.text.pme_spread_charges,"ax",@progbits
	.align	128
        .global         pme_spread_charges
        .type           pme_spread_charges,@function
        .size           pme_spread_charges,(.L_x_144 - pme_spread_charges)
        .other          pme_spread_charges,@"STO_CUDA_ENTRY STV_DEFAULT"
pme_spread_charges:
.text.pme_spread_charges:
        /* <DEDUP_REMOVED lines=11> */
[----:B-1----:R-:W2:Y:S02]  /*00b0*/  LDG.E.CONSTANT R13, desc[UR10][R2.64] ;  /* 0x0000000a020d7981 */ /* 0x002ea4000c1e9900 */
[----:B--2---:R-:W-:-:S13]  /*00c0*/  FSETP.GEU.AND P0, PT, |R13|, 1.00000001335143196e-10, PT ;  /* 0x2edbe6ff0d00780b */ /* 0x004fda0003f0e200 */
[----:B------:R-:W-:Y:S05]  /*00d0*/  @!P0 EXIT ;  /* 0x000000000000894d */ /* 0x000fea0003800000 */
[----:B------:R-:W0:Y:S01]  /*00e0*/  LDC.64 R2, c[0x0][0x380] ;  /* 0x0000e000ff027b82 */ /* 0x000e220000000a00 */
[----:B------:R-:W-:Y:S01]  /*00f0*/  LEA R5, R5, R5, 0x1 ;  /* 0x0000000505057211 */ /* 0x000fe200078e08ff */
[----:B------:R-:W1:Y:S01]  /*0100*/  LDCU.128 UR12, c[0x0][0x3a0] ;  /* 0x00007400ff0c77ac */ /* 0x000e620008000c00 */
[----:B------:R-:W2:Y:S01]  /*0110*/  LDCU UR5, c[0x0][0x39c] ;  /* 0x00007380ff0577ac */ /* 0x000ea20008000800 */
[----:B------:R-:W3:Y:S02]  /*0120*/  LDCU UR4, c[0x0][0x3b0] ;  /* 0x00007600ff0477ac */ /* 0x000ee40008000800 */
[----:B0-----:R-:W-:-:S05]  /*0130*/  IMAD.WIDE R2, R5, 0x4, R2 ;  /* 0x0000000405027825 */ /* 0x001fca00078e0202 */
[----:B------:R-:W4:Y:S04]  /*0140*/  LDG.E.CONSTANT R0, desc[UR10][R2.64] ;  /* 0x0000000a02007981 */ /* 0x000f28000c1e9900 */
[----:B------:R-:W5:Y:S04]  /*0150*/  LDG.E.CONSTANT R4, desc[UR10][R2.64+0x4] ;  /* 0x0000040a02047981 */ /* 0x000f68000c1e9900 */
[----:B------:R-:W3:Y:S01]  /*0160*/  LDG.E.CONSTANT R5, desc[UR10][R2.64+0x8] ;  /* 0x0000080a02057981 */ /* 0x000ee2000c1e9900 */
[----:B--2---:R-:W-:Y:S01]  /*0170*/  I2FP.F32.S32 R6, UR5 ;  /* 0x0000000500067c45 */ /* 0x004fe20008201400 */
[----:B------:R-:W-:Y:S01]  /*0180*/  HFMA2 R23, -RZ, RZ, 1.541015625, -0.052093505859375 ;  /* 0x3e2aaaabff177431 */ /* 0x000fe200000001ff */
[----:B-1----:R-:W-:Y:S01]  /*0190*/  I2FP.F32.S32 R8, UR12 ;  /* 0x0000000c00087c45 */ /* 0x002fe20008201400 */
[----:B------:R-:W-:Y:S01]  /*01a0*/  BSSY.RECONVERGENT B2, `(.L_x_103) ;  /* 0x0000028000027945 */ /* 0x000fe20003800200 */
[----:B------:R-:W-:Y:S01]  /*01b0*/  MOV R10, 0x40c00000 ;  /* 0x40c00000000a7802 */ /* 0x000fe20000000f00 */
[----:B----4-:R-:W-:-:S04]  /*01c0*/  FMUL R0, R0, UR14 ;  /* 0x0000000e00007c20 */ /* 0x010fc80008400000 */
[----:B------:R-:W0:Y:S01]  /*01d0*/  FRND.FLOOR R7, R0 ;  /* 0x0000000000077307 */ /* 0x000e220000205000 */
[----:B-----5:R-:W-:Y:S01]  /*01e0*/  FMUL R4, R4, UR15 ;  /* 0x0000000f04047c20 */ /* 0x020fe20008400000 */
[----:B---3--:R-:W-:-:S06]  /*01f0*/  FMUL R5, R5, UR4 ;  /* 0x0000000405057c20 */ /* 0x008fcc0008400000 */
[----:B------:R-:W1:Y:S01]  /*0200*/  FRND.FLOOR R9, R4 ;  /* 0x0000000400097307 */ /* 0x000e620000205000 */
[----:B0-----:R-:W-:-:S07]  /*0210*/  FADD R7, R0, -R7 ;  /* 0x8000000700077221 */ /* 0x001fce0000000000 */
[----:B------:R-:W0:Y:S01]  /*0220*/  FRND.FLOOR R2, R5 ;  /* 0x0000000500027307 */ /* 0x000e220000205000 */
[----:B------:R-:W-:Y:S01]  /*0230*/  FMUL R6, R7, R6 ;  /* 0x0000000607067220 */ /* 0x000fe20000400000 */
[----:B------:R-:W-:Y:S01]  /*0240*/  I2FP.F32.S32 R7, UR13 ;  /* 0x0000000d00077c45 */ /* 0x000fe20008201400 */
[----:B-1----:R-:W-:-:S05]  /*0250*/  FADD R9, R4, -R9 ;  /* 0x8000000904097221 */ /* 0x002fca0000000000 */
[----:B------:R-:W1:Y:S01]  /*0260*/  F2I.TRUNC.NTZ R29, R6 ;  /* 0x00000006001d7305 */ /* 0x000e62000020f100 */
[----:B------:R-:W-:Y:S01]  /*0270*/  FFMA R4, R23, -R10, 1 ;  /* 0x3f80000017047423 */ /* 0x000fe2000000080a */
[----:B------:R-:W-:-:S03]  /*0280*/  FMUL R3, R9, R8 ;  /* 0x0000000809037220 */ /* 0x000fc60000400000 */
[----:B------:R-:W-:Y:S01]  /*0290*/  FFMA R23, R4, R23, 0.16666667163372039795 ;  /* 0x3e2aaaab04177423 */ /* 0x000fe20000000017 */
[----:B0-----:R-:W-:Y:S02]  /*02a0*/  FADD R2, R5, -R2 ;  /* 0x8000000205027221 */ /* 0x001fe40000000000 */
[----:B------:R-:W0:Y:S02]  /*02b0*/  F2I.TRUNC.NTZ R24, R3 ;  /* 0x0000000300187305 */ /* 0x000e24000020f100 */
[----:B------:R-:W-:Y:S01]  /*02c0*/  FMUL R0, R2, R7 ;  /* 0x0000000702007220 */ /* 0x000fe20000400000 */
[----:B-1----:R-:W-:-:S05]  /*02d0*/  I2FP.F32.S32 R9, R29 ;  /* 0x0000001d00097245 */ /* 0x002fca0000201400 */
[----:B------:R-:W1:Y:S01]  /*02e0*/  F2I.TRUNC.NTZ R7, R0 ;  /* 0x0000000000077305 */ /* 0x000e62000020f100 */
[----:B------:R-:W-:Y:S01]  /*02f0*/  FADD R8, R6, -R9 ;  /* 0x8000000906087221 */ /* 0x000fe20000000000 */
[----:B0-----:R-:W-:-:S03]  /*0300*/  I2FP.F32.S32 R4, R24 ;  /* 0x0000001800047245 */ /* 0x001fc60000201400 */
[C---:B------:R-:W-:Y:S01]  /*0310*/  FADD R2, -R8.reuse, 1 ;  /* 0x3f80000008027421 */ /* 0x040fe20000000100 */
[----:B------:R-:W-:-:S03]  /*0320*/  FMUL R9, R8, R8 ;  /* 0x0000000808097220 */ /* 0x000fc60000400000 */
[----:B------:R-:W-:Y:S01]  /*0330*/  FMUL R5, R2, R2 ;  /* 0x0000000202057220 */ /* 0x000fe20000400000 */
[----:B------:R-:W-:-:S03]  /*0340*/  FADD R3, R3, -R4 ;  /* 0x8000000403037221 */ /* 0x000fc60000000000 */
[----:B------:R-:W-:Y:S01]  /*0350*/  FMUL R2, R2, R5 ;  /* 0x0000000502027220 */ /* 0x000fe20000400000 */
[----:B-1----:R-:W-:-:S03]  /*0360*/  I2FP.F32.S32 R5, R7 ;  /* 0x0000000700057245 */ /* 0x002fc60000201400 */
[----:B------:R-:W0:Y:S01]  /*0370*/  FCHK P0, R2, 6 ;  /* 0x40c0000002007902 */ /* 0x000e220000000000 */
[----:B------:R-:W-:-:S04]  /*0380*/  FFMA R6, R2, R23, RZ ;  /* 0x0000001702067223 */ /* 0x000fc800000000ff */
[----:B------:R-:W-:-:S04]  /*0390*/  FFMA R11, R6, -6, R2 ;  /* 0xc0c00000060b7823 */ /* 0x000fc80000000002 */
[----:B------:R-:W-:Y:S01]  /*03a0*/  FFMA R23, R23, R11, R6 ;  /* 0x0000000b17177223 */ /* 0x000fe20000000006 */
[----:B------:R-:W-:Y:S01]  /*03b0*/  FADD R6, R0, -R5 ;  /* 0x8000000500067221 */ /* 0x000fe20000000000 */
[----:B------:R-:W-:Y:S01]  /*03c0*/  FMUL R0, R8, R9 ;  /* 0x0000000908007220 */ /* 0x000fe20000400000 */
[----:B0-----:R-:W-:Y:S06]  /*03d0*/  @!P0 BRA `(.L_x_104) ;  /* 0x0000000000108947 */ /* 0x001fec0003800000 */
[----:B------:R-:W-:Y:S02]  /*03e0*/  MOV R5, R2 ;  /* 0x0000000200057202 */ /* 0x000fe40000000f00 */
[----:B------:R-:W-:-:S07]  /*03f0*/  MOV R16, 0x410 ;  /* 0x0000041000107802 */ /* 0x000fce0000000f00 */
[----:B------:R-:W-:Y:S05]  /*0400*/  CALL.REL.NOINC `($__internal_5_$__cuda_sm3x_div_rn_noftz_f32_slowpath) ;  /* 0x0000002c00407944 */ /* 0x000fea0003c00000 */
[----:B------:R-:W-:-:S07]  /*0410*/  MOV R23, R2 ;  /* 0x0000000200177202 */ /* 0x000fce0000000f00 */
.L_x_104:
[----:B------:R-:W-:Y:S05]  /*0420*/  BSYNC.RECONVERGENT B2 ;  /* 0x0000000000027941 */ /* 0x000fea0003800200 */
.L_x_103:
        /* <DEDUP_REMOVED lines=12> */
[----:B------:R-:W-:Y:S05]  /*04f0*/  CALL.REL.NOINC `($__internal_5_$__cuda_sm3x_div_rn_noftz_f32_slowpath) ;  /* 0x0000002c00047944 */ /* 0x000fea0003c00000 */
[----:B------:R-:W-:-:S07]  /*0500*/  MOV R33, R2 ;  /* 0x0000000200217202 */ /* 0x000fce0000000f00 */
.L_x_106:
[----:B------:R-:W-:Y:S05]  /*0510*/  BSYNC.RECONVERGENT B2 ;  /* 0x0000000000027941 */ /* 0x000fea0003800200 */
.L_x_105:
        /* <DEDUP_REMOVED lines=14> */
[----:B------:R-:W-:Y:S05]  /*0600*/  CALL.REL.NOINC `($__internal_5_$__cuda_sm3x_div_rn_noftz_f32_slowpath) ;  /* 0x0000002800c07944 */ /* 0x000fea0003c00000 */
[----:B------:R-:W-:-:S07]  /*0610*/  MOV R31, R2 ;  /* 0x00000002001f7202 */ /* 0x000fce0000000f00 */
.L_x_108:
[----:B------:R-:W-:Y:S05]  /*0620*/  BSYNC.RECONVERGENT B2 ;  /* 0x0000000000027941 */ /* 0x000fea0003800200 */
.L_x_107:
        /* <DEDUP_REMOVED lines=11> */
[----:B------:R-:W-:Y:S05]  /*06e0*/  CALL.REL.NOINC `($__internal_5_$__cuda_sm3x_div_rn_noftz_f32_slowpath) ;  /* 0x0000002800887944 */ /* 0x000fea0003c00000 */
[----:B------:R-:W-:-:S07]  /*06f0*/  MOV R11, R2 ;  /* 0x00000002000b7202 */ /* 0x000fce0000000f00 */
.L_x_110:
[----:B------:R-:W-:Y:S05]  /*0700*/  BSYNC.RECONVERGENT B2 ;  /* 0x0000000000027941 */ /* 0x000fea0003800200 */
.L_x_109:
[----:B------:R-:W-:Y:S01]  /*0710*/  FADD R0, -R3, 1 ;  /* 0x3f80000003007421 */ /* 0x000fe20000000100 */
[----:B------:R-:W-:Y:S01]  /*0720*/  HFMA2 R9, -RZ, RZ, 1.541015625, -0.052093505859375 ;  /* 0x3e2aaaabff097431 */ /* 0x000fe200000001ff */
[----:B------:R-:W-:Y:S02]  /*0730*/  BSSY.RECONVERGENT B2, `(.L_x_111) ;  /* 0x000000f000027945 */ /* 0x000fe40003800200 */
[----:B------:R-:W-:-:S04]  /*0740*/  FMUL R5, R0, R0 ;  /* 0x0000000000057220 */ /* 0x000fc80000400000 */
[----:B------:R-:W-:Y:S01]  /*0750*/  FMUL R5, R0, R5 ;  /* 0x0000000500057220 */ /* 0x000fe20000400000 */
[----:B------:R-:W-:-:S03]  /*0760*/  FFMA R28, R9, -R10, 1 ;  /* 0x3f800000091c7423 */ /* 0x000fc6000000080a */
[----:B------:R-:W0:Y:S01]  /*0770*/  FCHK P0, R5, 6 ;  /* 0x40c0000005007902 */ /* 0x000e220000000000 */
[----:B------:R-:W-:Y:S01]  /*0780*/  FFMA R28, R28, R9, 0.16666667163372039795 ;  /* 0x3e2aaaab1c1c7423 */ /* 0x000fe20000000009 */
[----:B------:R-:W-:-:S03]  /*0790*/  FMUL R9, R3, R3 ;  /* 0x0000000303097220 */ /* 0x000fc60000400000 */
[----:B------:R-:W-:Y:S01]  /*07a0*/  FFMA R2, R28, R5, RZ ;  /* 0x000000051c027223 */ /* 0x000fe200000000ff */
[----:B------:R-:W-:-:S03]  /*07b0*/  FMUL R0, R3, R9 ;  /* 0x0000000903007220 */ /* 0x000fc60000400000 */
[----:B------:R-:W-:-:S04]  /*07c0*/  FFMA R15, R2, -6, R5 ;  /* 0xc0c00000020f7823 */ /* 0x000fc80000000005 */
[----:B------:R-:W-:Y:S01]  /*07d0*/  FFMA R28, R28, R15, R2 ;  /* 0x0000000f1c1c7223 */ /* 0x000fe20000000002 */
[----:B0-----:R-:W-:Y:S06]  /*07e0*/  @!P0 BRA `(.L_x_112) ;  /* 0x00000000000c8947 */ /* 0x001fec0003800000 */
[----:B------:R-:W-:-:S07]  /*07f0*/  MOV R16, 0x810 ;  /* 0x0000081000107802 */ /* 0x000fce0000000f00 */
[----:B------:R-:W-:Y:S05]  /*0800*/  CALL.REL.NOINC `($__internal_5_$__cuda_sm3x_div_rn_noftz_f32_slowpath) ;  /* 0x0000002800407944 */ /* 0x000fea0003c00000 */
[----:B------:R-:W-:-:S07]  /*0810*/  MOV R28, R2 ;  /* 0x00000002001c7202 */ /* 0x000fce0000000f00 */
.L_x_112:
[----:B------:R-:W-:Y:S05]  /*0820*/  BSYNC.RECONVERGENT B2 ;  /* 0x0000000000027941 */ /* 0x000fea0003800200 */
.L_x_111:
        /* <DEDUP_REMOVED lines=14> */
.L_x_114:
[----:B------:R-:W-:Y:S05]  /*0910*/  BSYNC.RECONVERGENT B2 ;  /* 0x0000000000027941 */ /* 0x000fea0003800200 */
.L_x_113:
        /* <DEDUP_REMOVED lines=16> */
.L_x_116:
[----:B------:R-:W-:Y:S05]  /*0a20*/  BSYNC.RECONVERGENT B2 ;  /* 0x0000000000027941 */ /* 0x000fea0003800200 */
.L_x_115:
        /* <DEDUP_REMOVED lines=13> */
.L_x_118:
[----:B------:R-:W-:Y:S05]  /*0b00*/  BSYNC.RECONVERGENT B2 ;  /* 0x0000000000027941 */ /* 0x000fea0003800200 */
.L_x_117:
        /* <DEDUP_REMOVED lines=15> */
[----:B------:R-:W-:Y:S05]  /*0c00*/  CALL.REL.NOINC `($__internal_5_$__cuda_sm3x_div_rn_noftz_f32_slowpath) ;  /* 0x0000002400407944 */ /* 0x000fea0003c00000 */
[----:B------:R-:W-:-:S07]  /*0c10*/  MOV R0, R2 ;  /* 0x0000000200007202 */ /* 0x000fce0000000f00 */
.L_x_120:
[----:B------:R-:W-:Y:S05]  /*0c20*/  BSYNC.RECONVERGENT B2 ;  /* 0x0000000000027941 */ /* 0x000fea0003800200 */
.L_x_119:
        /* <DEDUP_REMOVED lines=14> */
.L_x_122:
[----:B------:R-:W-:Y:S05]  /*0d10*/  BSYNC.RECONVERGENT B2 ;  /* 0x0000000000027941 */ /* 0x000fea0003800200 */
.L_x_121:
[----:B------:R-:W-:Y:S01]  /*0d20*/  HFMA2 R5, -RZ, RZ, 2.125, 0 ;  /* 0x40400000ff057431 */ /* 0x000fe200000001ff */
[----:B------:R-:W-:Y:S01]  /*0d30*/  MOV R19, 0x3e2aaaab ;  /* 0x3e2aaaab00137802 */ /* 0x000fe20000000f00 */
[----:B------:R-:W-:Y:S04]  /*0d40*/  BSSY.RECONVERGENT B2, `(.L_x_123) ;  /* 0x000000e000027945 */ /* 0x000fe80003800200 */
[----:B------:R-:W-:Y:S01]  /*0d50*/  FFMA R2, R19, -R10, 1 ;  /* 0x3f80000013027423 */ /* 0x000fe2000000080a */
[----:B------:R-:W-:-:S04]  /*0d60*/  FFMA R6, R6, R5, 1 ;  /* 0x3f80000006067423 */ /* 0x000fc80000000005 */
[----:B------:R-:W-:-:S04]  /*0d70*/  FFMA R6, R17, 3, R6 ;  /* 0x4040000011067823 */ /* 0x000fc80000000006 */
[----:B------:R-:W-:Y:S01]  /*0d80*/  FFMA R5, R15, -3, R6 ;  /* 0xc04000000f057823 */ /* 0x000fe20000000006 */
[----:B------:R-:W-:-:S03]  /*0d90*/  FFMA R6, R2, R19, 0.16666667163372039795 ;  /* 0x3e2aaaab02067423 */ /* 0x000fc60000000013 */
        /* <DEDUP_REMOVED lines=8> */
.L_x_124:
[----:B------:R-:W-:Y:S05]  /*0e20*/  BSYNC.RECONVERGENT B2 ;  /* 0x0000000000027941 */ /* 0x000fea0003800200 */
.L_x_123:
        /* <DEDUP_REMOVED lines=13> */
.L_x_126:
[----:B------:R-:W-:Y:S05]  /*0f00*/  BSYNC.RECONVERGENT B2 ;  /* 0x0000000000027941 */ /* 0x000fea0003800200 */
.L_x_125:
[----:B------:R-:W0:Y:S01]  /*0f10*/  LDCU.64 UR14, c[0x0][0x3a0] ;  /* 0x00007400ff0e77ac */ /* 0x000e220008000a00 */
[----:B------:R-:W-:Y:S01]  /*0f20*/  FMUL R35, R28, R23 ;  /* 0x000000171c237220 */ /* 0x000fe20000400000 */
[----:B------:R-:W1:Y:S01]  /*0f30*/  LDCU UR13, c[0x0][0x39c] ;  /* 0x00007380ff0d77ac */ /* 0x000e620008000800 */
[----:B------:R-:W-:Y:S01]  /*0f40*/  UMOV UR6, URZ ;  /* 0x000000ff00067c82 */ /* 0x000fe20008000000 */
[----:B0-----:R-:W-:Y:S02]  /*0f50*/  IABS R5, UR14 ;  /* 0x0000000e00057c13 */ /* 0x001fe40008000000 */
[----:B------:R-:W-:Y:S02]  /*0f60*/  IADD3 R24, PT, PT, R24, UR14, RZ ;  /* 0x0000000e18187c10 */ /* 0x000fe4000fffe0ff */
[----:B------:R-:W-:Y:S02]  /*0f70*/  R2UR UR12, R5 ;  /* 0x00000000050c72ca */ /* 0x000fe400000e0000 */
[----:B-1----:R-:W-:-:S02]  /*0f80*/  IABS R2, UR13 ;  /* 0x0000000d00027c13 */ /* 0x002fc40008000000 */
[----:B------:R-:W-:Y:S02]  /*0f90*/  IABS R5, UR15 ;  /* 0x0000000f00057c13 */ /* 0x000fe40008000000 */
[----:B------:R-:W-:Y:S02]  /*0fa0*/  R2UR UR9, R2 ;  /* 0x00000000020972ca */ /* 0x000fe400000e0000 */
[----:B------:R-:W-:Y:S01]  /*0fb0*/  I2F.RP R18, R5 ;  /* 0x0000000500127306 */ /* 0x000fe20000209400 */
[----:B------:R-:W-:Y:S02]  /*0fc0*/  IADD3 R7, PT, PT, R7, UR15, RZ ;  /* 0x0000000f07077c10 */ /* 0x000fe4000fffe0ff */
[----:B------:R-:W-:Y:S02]  /*0fd0*/  IADD3 R29, PT, PT, R29, UR13, RZ ;  /* 0x0000000d1d1d7c10 */ /* 0x000fe4000fffe0ff */
[----:B------:R-:W-:Y:S02]  /*0fe0*/  IABS R30, R7 ;  /* 0x00000007001e7213 */ /* 0x000fe40000000000 */
[----:B------:R-:W-:Y:S01]  /*0ff0*/  IADD3 R32, PT, PT, R7, 0x1, RZ ;  /* 0x0000000107207810 */ /* 0x000fe20007ffe0ff */
[----:B------:R-:W0:Y:S08]  /*1000*/  I2F.RP R12, UR12 ;  /* 0x0000000c000c7d06 */ /* 0x000e300008209400 */
[----:B------:R-:W1:Y:S08]  /*1010*/  I2F.RP R2, UR9 ;  /* 0x0000000900027d06 */ /* 0x000e700008209400 */
[----:B0-----:R-:W0:Y:S08]  /*1020*/  MUFU.RCP R12, R12 ;  /* 0x0000000c000c7308 */ /* 0x001e300000001000 */
[----:B-1----:R-:W1:Y:S08]  /*1030*/  MUFU.RCP R2, R2 ;  /* 0x0000000200027308 */ /* 0x002e700000001000 */
[----:B------:R-:W2:Y:S01]  /*1040*/  MUFU.RCP R18, R18 ;  /* 0x0000001200127308 */ /* 0x000ea20000001000 */
[----:B0-----:R-:W-:-:S02]  /*1050*/  IADD3 R15, PT, PT, R12, 0xffffffe, RZ ;  /* 0x0ffffffe0c0f7810 */ /* 0x001fc40007ffe0ff */
[----:B------:R-:W-:-:S05]  /*1060*/  IADD3 R12, PT, PT, R24, -0x1, RZ ;  /* 0xffffffff180c7810 */ /* 0x000fca0007ffe0ff */
[----:B------:R-:W0:Y:S01]  /*1070*/  F2I.FTZ.U32.TRUNC.NTZ R15, R15 ;  /* 0x0000000f000f7305 */ /* 0x000e22000021f000 */
[----:B-1----:R-:W-:-:S07]  /*1080*/  IADD3 R10, PT, PT, R2, 0xffffffe, RZ ;  /* 0x0ffffffe020a7810 */ /* 0x002fce0007ffe0ff */
[----:B------:R-:W1:Y:S01]  /*1090*/  F2I.FTZ.U32.TRUNC.NTZ R10, R10 ;  /* 0x0000000a000a7305 */ /* 0x000e62000021f000 */
[----:B--2---:R-:W-:Y:S02]  /*10a0*/  IADD3 R16, PT, PT, R18, 0xffffffe, RZ ;  /* 0x0ffffffe12107810 */ /* 0x004fe40007ffe0ff */
[----:B------:R-:W-:Y:S02]  /*10b0*/  IABS R18, R12 ;  /* 0x0000000c00127213 */ /* 0x000fe40000000000 */
[----:B0-----:R-:W-:-:S03]  /*10c0*/  R2UR UR7, R15 ;  /* 0x000000000f0772ca */ /* 0x001fc600000e0000 */
[----:B------:R-:W0:Y:S01]  /*10d0*/  F2I.FTZ.U32.TRUNC.NTZ R17, R16 ;  /* 0x0000001000117305 */ /* 0x000e22000021f000 */
[----:B------:R-:W-:-:S04]  /*10e0*/  IADD3 R15, PT, PT, R29, -0x1, RZ ;  /* 0xffffffff1d0f7810 */ /* 0x000fc80007ffe0ff */
[----:B------:R-:W-:Y:S02]  /*10f0*/  IABS R19, R15 ;  /* 0x0000000f00137213 */ /* 0x000fe40000000000 */
[----:B-1----:R-:W-:Y:S02]  /*1100*/  R2UR UR5, R10 ;  /* 0x000000000a0572ca */ /* 0x002fe400000e0000 */
[----:B------:R-:W-:Y:S02]  /*1110*/  IADD3 R10, PT, PT, R7, -0x1, RZ ;  /* 0xffffffff070a7810 */ /* 0x000fe40007ffe0ff */
[----:B------:R-:W-:Y:S01]  /*1120*/  ISETP.GE.AND P4, PT, R15, RZ, PT ;  /* 0x000000ff0f00720c */ /* 0x000fe20003f86270 */
[----:B------:R-:W-:Y:S01]  /*1130*/  UIADD3 UR4, UPT, UPT, URZ, -UR7, URZ ;  /* 0x80000007ff047290 */ /* 0x000fe2000fffe0ff */
[----:B------:R-:W-:Y:S02]  /*1140*/  IABS R20, R10 ;  /* 0x0000000a00147213 */ /* 0x000fe40000000000 */
[----:B0-----:R-:W-:Y:S01]  /*1150*/  IADD3 R16, PT, PT, RZ, -R17, RZ ;  /* 0x80000011ff107210 */ /* 0x001fe20007ffe0ff */
[----:B------:R-:W-:-:S04]  /*1160*/  UIMAD UR4, UR4, UR12, URZ ;  /* 0x0000000c040472a4 */ /* 0x000fc8000f8e02ff */
[----:B------:R-:W-:Y:S01]  /*1170*/  UIMAD.WIDE.U32 UR6, UR7, UR4, UR6 ;  /* 0x00000004070672a5 */ /* 0x000fe2000f8e0006 */
[----:B------:R-:W-:Y:S02]  /*1180*/  IMAD R25, R16, R5, RZ ;  /* 0x0000000510197224 */ /* 0x000fe400078e02ff */
[----:B------:R-:W-:Y:S01]  /*1190*/  HFMA2 R16, -RZ, RZ, 0, 0 ;  /* 0x00000000ff107431 */ /* 0x000fe200000001ff */
[----:B------:R-:W-:Y:S01]  /*11a0*/  UIADD3 UR8, UPT, UPT, URZ, -UR5, URZ ;  /* 0x80000005ff087290 */ /* 0x000fe2000fffe0ff */
[----:B------:R-:W-:Y:S01]  /*11b0*/  UMOV UR4, URZ ;  /* 0x000000ff00047c82 */ /* 0x000fe20008000000 */
[----:B------:R-:W-:Y:S02]  /*11c0*/  IMAD.HI.U32 R2, R18, UR7, RZ ;  /* 0x0000000712027c27 */ /* 0x000fe4000f8e00ff */
[----:B------:R-:W-:-:S03]  /*11d0*/  UIMAD UR8, UR8, UR9, URZ ;  /* 0x00000009080872a4 */ /* 0x000fc6000f8e02ff */
[----:B------:R-:W-:Y:S01]  /*11e0*/  IADD3 R21, PT, PT, -R2, RZ, RZ ;  /* 0x000000ff02157210 */ /* 0x000fe20007ffe1ff */
[----:B------:R-:W-:Y:S01]  /*11f0*/  IMAD.HI.U32 R2, R17, R25, R16 ;  /* 0x0000001911027227 */ /* 0x000fe200078e0010 */
[----:B------:R-:W-:Y:S02]  /*1200*/  UIMAD.WIDE.U32 UR4, UR5, UR8, UR4 ;  /* 0x00000008050472a5 */ /* 0x000fe4000f8e0004 */
[----:B------:R-:W-:Y:S01]  /*1210*/  ULOP3.LUT UR4, URZ, UR13, URZ, 0x33, !UPT ;  /* 0x0000000dff047292 */ /* 0x000fe2000f8e33ff */
[----:B------:R-:W-:Y:S02]  /*1220*/  IMAD R17, R21, UR12, R18 ;  /* 0x0000000c15117c24 */ /* 0x000fe4000f8e0212 */
[----:B------:R-:W-:-:S03]  /*1230*/  IMAD.HI.U32 R18, R2, R20, RZ ;  /* 0x0000001402127227 */ /* 0x000fc600078e00ff */
[----:B------:R-:W-:Y:S01]  /*1240*/  ISETP.LT.U32.AND P1, PT, R17, UR12, PT ;  /* 0x0000000c11007c0c */ /* 0x000fe2000bf21070 */
[----:B------:R-:W-:Y:S01]  /*1250*/  IMAD.HI.U32 R16, R19, UR5, RZ ;  /* 0x0000000513107c27 */ /* 0x000fe2000f8e00ff */
[----:B------:R-:W-:-:S04]  /*1260*/  IADD3 R21, PT, PT, -R18, RZ, RZ ;  /* 0x000000ff12157210 */ /* 0x000fc80007ffe1ff */
[----:B------:R-:W-:Y:S01]  /*1270*/  IADD3 R16, PT, PT, -R16, RZ, RZ ;  /* 0x000000ff10107210 */ /* 0x000fe20007ffe1ff */
[----:B------:R-:W-:-:S04]  /*1280*/  IMAD R20, R5, R21, R20 ;  /* 0x0000001505147224 */ /* 0x000fc800078e0214 */
[----:B------:R-:W-:Y:S01]  /*1290*/  IMAD R18, R16, UR9, R19 ;  /* 0x0000000910127c24 */ /* 0x000fe2000f8e0213 */
[----:B------:R-:W-:Y:S02]  /*12a0*/  ISETP.GT.U32.AND P2, PT, R5, R20, PT ;  /* 0x000000140500720c */ /* 0x000fe40003f44070 */
[----:B------:R-:W-:Y:S02]  /*12b0*/  @!P1 IADD3 R17, PT, PT, R17, -UR12, RZ ;  /* 0x8000000c11119c10 */ /* 0x000fe4000fffe0ff */
[----:B------:R-:W-:Y:S02]  /*12c0*/  ISETP.LT.U32.AND P0, PT, R18, UR9, PT ;  /* 0x0000000912007c0c */ /* 0x000fe4000bf01070 */
[----:B------:R-:W-:-:S07]  /*12d0*/  ISETP.LT.U32.AND P1, PT, R17, UR12, PT ;  /* 0x0000000c11007c0c */ /* 0x000fce000bf21070 */
[----:B------:R-:W-:Y:S02]  /*12e0*/  @!P2 IADD3 R20, PT, PT, R20, -R5, RZ ;  /* 0x800000051414a210 */ /* 0x000fe40007ffe0ff */
[----:B------:R-:W-:Y:S02]  /*12f0*/  ISETP.GE.AND P2, PT, R10, RZ, PT ;  /* 0x000000ff0a00720c */ /* 0x000fe40003f46270 */
[----:B------:R-:W-:Y:S02]  /*1300*/  @!P0 IADD3 R18, PT, PT, R18, -UR9, RZ ;  /* 0x8000000912128c10 */ /* 0x000fe4000fffe0ff */
[----:B------:R-:W-:Y:S02]  /*1310*/  ISETP.GT.U32.AND P5, PT, R5, R20, PT ;  /* 0x000000140500720c */ /* 0x000fe40003fa4070 */
[----:B------:R-:W-:Y:S02]  /*1320*/  ISETP.GE.AND P0, PT, R12, RZ, PT ;  /* 0x000000ff0c00720c */ /* 0x000fe40003f06270 */
[----:B------:R-:W-:-:S02]  /*1330*/  ISETP.LT.U32.AND P3, PT, R18, UR9, PT ;  /* 0x0000000912007c0c */ /* 0x000fc4000bf61070 */
[----:B------:R-:W-:Y:S02]  /*1340*/  @!P1 IADD3 R17, PT, PT, R17, -UR12, RZ ;  /* 0x8000000c11119c10 */ /* 0x000fe4000fffe0ff */
[----:B------:R-:W-:Y:S02]  /*1350*/  ISETP.NE.AND P1, PT, RZ, UR14, PT ;  /* 0x0000000eff007c0c */ /* 0x000fe4000bf25270 */
[----:B------:R-:W-:Y:S02]  /*1360*/  MOV R27, R17 ;  /* 0x00000011001b7202 */ /* 0x000fe40000000f00 */
[----:B------:R-:W-:Y:S01]  /*1370*/  LOP3.LUT R10, RZ, UR14, RZ, 0x33, !PT ;  /* 0x0000000eff0a7c12 */ /* 0x000fe2000f8e33ff */
[----:B------:R-:W0:Y:S01]  /*1380*/  LDC.64 R16, c[0x0][0x390] ;  /* 0x0000e400ff107b82 */ /* 0x000e220000000a00 */
[----:B------:R-:W-:Y:S02]  /*1390*/  @!P5 IADD3 R20, PT, PT, R20, -R5, RZ ;  /* 0x800000051414d210 */ /* 0x000fe40007ffe0ff */
[----:B------:R-:W-:-:S02]  /*13a0*/  @!P0 IADD3 R27, PT, PT, -R27, RZ, RZ ;  /* 0x000000ff1b1b8210 */ /* 0x000fc40007ffe1ff */
[----:B------:R-:W-:Y:S02]  /*13b0*/  @!P3 IADD3 R18, PT, PT, R18, -UR9, RZ ;  /* 0x800000091212bc10 */ /* 0x000fe4000fffe0ff */
[----:B------:R-:W-:Y:S02]  /*13c0*/  ISETP.NE.AND P3, PT, RZ, UR15, PT ;  /* 0x0000000fff007c0c */ /* 0x000fe4000bf65270 */
[----:B------:R-:W-:Y:S02]  /*13d0*/  LOP3.LUT R12, RZ, UR15, RZ, 0x33, !PT ;  /* 0x0000000fff0c7c12 */ /* 0x000fe4000f8e33ff */
[----:B------:R-:W-:Y:S02]  /*13e0*/  @!P2 IADD3 R20, PT, PT, -R20, RZ, RZ ;  /* 0x000000ff1414a210 */ /* 0x000fe40007ffe1ff */
[----:B------:R-:W-:Y:S02]  /*13f0*/  SEL R27, R10, R27, !P1 ;  /* 0x0000001b0a1b7207 */ /* 0x000fe40004800000 */
[----:B------:R-:W-:Y:S01]  /*1400*/  SEL R10, R12, R20, !P3 ;  /* 0x000000140c0a7207 */ /* 0x000fe20005800000 */
[----:B------:R-:W-:Y:S01]  /*1410*/  IMAD.HI.U32 R20, R2, R30, RZ ;  /* 0x0000001e02147227 */ /* 0x000fe200078e00ff */
[----:B------:R-:W-:-:S02]  /*1420*/  ISETP.NE.AND P0, PT, RZ, UR13, PT ;  /* 0x0000000dff007c0c */ /* 0x000fc4000bf05270 */
[----:B------:R-:W-:Y:S02]  /*1430*/  @!P4 IADD3 R18, PT, PT, -R18, RZ, RZ ;  /* 0x000000ff1212c210 */ /* 0x000fe40007ffe1ff */
[----:B------:R-:W-:Y:S02]  /*1440*/  IADD3 R20, PT, PT, -R20, RZ, RZ ;  /* 0x000000ff14147210 */ /* 0x000fe40007ffe1ff */
[----:B------:R-:W-:Y:S01]  /*1450*/  SEL R22, R18, UR4, P0 ;  /* 0x0000000412167c07 */ /* 0x000fe20008000000 */
[----:B------:R-:W-:Y:S02]  /*1460*/  FMUL R18, R35, R0 ;  /* 0x0000000023127220 */ /* 0x000fe40000400000 */
[----:B------:R-:W-:Y:S01]  /*1470*/  IMAD R30, R5, R20, R30 ;  /* 0x00000014051e7224 */ /* 0x000fe200078e021e */
[----:B------:R-:W-:Y:S01]  /*1480*/  IABS R26, R32 ;  /* 0x00000020001a7213 */ /* 0x000fe20000000000 */
[----:B------:R-:W-:Y:S01]  /*1490*/  IMAD R15, R22, UR14, R27 ;  /* 0x0000000e160f7c24 */ /* 0x000fe2000f8e021b */
[----:B------:R-:W-:Y:S01]  /*14a0*/  IADD3 R21, PT, PT, R7, 0x2, RZ ;  /* 0x0000000207157810 */ /* 0x000fe20007ffe0ff */
[----:B------:R-:W-:Y:S01]  /*14b0*/  FMUL R25, R13, R18 ;  /* 0x000000120d197220 */ /* 0x000fe20000400000 */
[----:B------:R-:W-:Y:S01]  /*14c0*/  ISETP.GT.U32.AND P2, PT, R5, R30, PT ;  /* 0x0000001e0500720c */ /* 0x000fe20003f44070 */
[----:B------:R-:W-:-:S02]  /*14d0*/  IMAD R19, R15, UR15, R10 ;  /* 0x0000000f0f137c24 */ /* 0x000fc4000f8e020a */
[----:B------:R-:W-:Y:S01]  /*14e0*/  IMAD.HI.U32 R20, R2, R26, RZ ;  /* 0x0000001a02147227 */ /* 0x000fe200078e00ff */
[----:B------:R-:W-:-:S03]  /*14f0*/  IABS R34, R21 ;  /* 0x0000001500227213 */ /* 0x000fc60000000000 */
[----:B0-----:R-:W-:Y:S01]  /*1500*/  IMAD.WIDE R18, R19, 0x4, R16 ;  /* 0x0000000413127825 */ /* 0x001fe200078e0210 */
[----:B------:R-:W-:-:S03]  /*1510*/  IADD3 R20, PT, PT, -R20, RZ, RZ ;  /* 0x000000ff14147210 */ /* 0x000fc60007ffe1ff */
[----:B------:R-:W-:Y:S01]  /*1520*/  IMAD.HI.U32 R2, R2, R34, RZ ;  /* 0x0000002202027227 */ /* 0x000fe200078e00ff */
[----:B------:R0:W-:Y:S01]  /*1530*/  REDG.E.ADD.F32.FTZ.RN.STRONG.GPU desc[UR10][R18.64], R25 ;  /* 0x00000019120079a6 */ /* 0x0001e2000c12f30a */
[----:B------:R-:W-:Y:S02]  /*1540*/  @!P2 IADD3 R30, PT, PT, R30, -R5, RZ ;  /* 0x800000051e1ea210 */ /* 0x000fe40007ffe0ff */
[----:B------:R-:W-:Y:S02]  /*1550*/  ISETP.GE.AND P2, PT, R7, RZ, PT ;  /* 0x000000ff0700720c */ /* 0x000fe40003f46270 */
[----:B------:R-:W-:Y:S02]  /*1560*/  IADD3 R2, PT, PT, -R2, RZ, RZ ;  /* 0x000000ff02027210 */ /* 0x000fe40007ffe1ff */
[C---:B------:R-:W-:Y:S01]  /*1570*/  ISETP.GT.U32.AND P5, PT, R5.reuse, R30, PT ;  /* 0x0000001e0500720c */ /* 0x040fe20003fa4070 */
[C---:B0-----:R-:W-:Y:S01]  /*1580*/  IMAD R18, R5.reuse, R20, R26 ;  /* 0x0000001405127224 */ /* 0x041fe200078e021a */
[----:B------:R-:W-:Y:S01]  /*1590*/  IABS R26, R24 ;  /* 0x00000018001a7213 */ /* 0x000fe20000000000 */
[----:B------:R-:W-:-:S03]  /*15a0*/  IMAD R20, R5, R2, R34 ;  /* 0x0000000205147224 */ /* 0x000fc600078e0222 */
[C---:B------:R-:W-:Y:S01]  /*15b0*/  ISETP.GT.U32.AND P4, PT, R5.reuse, R18, PT ;  /* 0x000000120500720c */ /* 0x040fe20003f84070 */
[----:B------:R-:W-:Y:S01]  /*15c0*/  IMAD.HI.U32 R2, R26, UR7, RZ ;  /* 0x000000071a027c27 */ /* 0x000fe2000f8e00ff */
[----:B------:R-:W-:-:S05]  /*15d0*/  ISETP.GT.U32.AND P6, PT, R5, R20, PT ;  /* 0x000000140500720c */ /* 0x000fca0003fc4070 */
[----:B------:R-:W-:Y:S02]  /*15e0*/  @!P5 IADD3 R30, PT, PT, R30, -R5, RZ ;  /* 0x800000051e1ed210 */ /* 0x000fe40007ffe0ff */
[----:B------:R-:W-:Y:S02]  /*15f0*/  IADD3 R7, PT, PT, -R2, RZ, RZ ;  /* 0x000000ff02077210 */ /* 0x000fe40007ffe1ff */
[----:B------:R-:W-:-:S03]  /*1600*/  @!P2 IADD3 R30, PT, PT, -R30, RZ, RZ ;  /* 0x000000ff1e1ea210 */ /* 0x000fc60007ffe1ff */
[----:B------:R-:W-:Y:S01]  /*1610*/  IMAD R26, R7, UR12, R26 ;  /* 0x0000000c071a7c24 */ /* 0x000fe2000f8e021a */
[----:B------:R-:W-:Y:S01]  /*1620*/  SEL R2, R12, R30, !P3 ;  /* 0x0000001e0c027207 */ /* 0x000fe20005800000 */
[----:B------:R-:W-:Y:S01]  /*1630*/  FMUL R30, R35, R3 ;  /* 0x00000003231e7220 */ /* 0x000fe20000400000 */
[-C--:B------:R-:W-:Y:S02]  /*1640*/  @!P4 IADD3 R18, PT, PT, R18, -R5.reuse, RZ ;  /* 0x800000051212c210 */ /* 0x080fe40007ffe0ff */
[----:B------:R-:W-:Y:S01]  /*1650*/  @!P6 IADD3 R20, PT, PT, R20, -R5, RZ ;  /* 0x800000051414e210 */ /* 0x000fe20007ffe0ff */
[----:B------:R-:W-:Y:S01]  /*1660*/  FMUL R37, R13, R30 ;  /* 0x0000001e0d257220 */ /* 0x000fe20000400000 */
[----:B------:R-:W-:Y:S01]  /*1670*/  ISETP.GT.U32.AND P4, PT, R5, R18, PT ;  /* 0x000000120500720c */ /* 0x000fe20003f84070 */
[----:B------:R-:W-:Y:S01]  /*1680*/  FMUL R30, R35, R6 ;  /* 0x00000006231e7220 */ /* 0x000fe20000400000 */
[----:B------:R-:W-:Y:S01]  /*1690*/  ISETP.LT.U32.AND P5, PT, R26, UR12, PT ;  /* 0x0000000c1a007c0c */ /* 0x000fe2000bfa1070 */
[----:B------:R-:W-:Y:S01]  /*16a0*/  IMAD R19, R15, UR15, R2 ;  /* 0x0000000f0f137c24 */ /* 0x000fe2000f8e0202 */
[----:B------:R-:W-:-:S02]  /*16b0*/  ISETP.GT.U32.AND P2, PT, R5, R20, PT ;  /* 0x000000140500720c */ /* 0x000fc40003f44070 */
[----:B------:R-:W-:Y:S02]  /*16c0*/  IADD3 R25, PT, PT, R24, 0x1, RZ ;  /* 0x0000000118197810 */ /* 0x000fe40007ffe0ff */
[----:B------:R-:W-:Y:S01]  /*16d0*/  ISETP.GE.AND P6, PT, R32, RZ, PT ;  /* 0x000000ff2000720c */ /* 0x000fe20003fc6270 */
[----:B------:R-:W-:Y:S01]  /*16e0*/  FMUL R32, R13, R30 ;  /* 0x0000001e0d207220 */ /* 0x000fe20000400000 */
[----:B------:R-:W-:-:S03]  /*16f0*/  IABS R30, R25 ;  /* 0x00000019001e7213 */ /* 0x000fc60000000000 */
[-C--:B------:R-:W-:Y:S02]  /*1700*/  @!P4 IADD3 R18, PT, PT, R18, -R5.reuse, RZ ;  /* 0x800000051212c210 */ /* 0x080fe40007ffe0ff */
[----:B------:R-:W-:Y:S02]  /*1710*/  @!P5 IADD3 R26, PT, PT, R26, -UR12, RZ ;  /* 0x8000000c1a1adc10 */ /* 0x000fe4000fffe0ff */
[----:B------:R-:W-:Y:S01]  /*1720*/  MOV R7, R18 ;  /* 0x0000001200077202 */ /* 0x000fe20000000f00 */
[----:B------:R-:W-:Y:S01]  /*1730*/  IMAD.WIDE R18, R19, 0x4, R16 ;  /* 0x0000000413127825 */ /* 0x000fe200078e0210 */
[----:B------:R-:W-:Y:S02]  /*1740*/  @!P2 IADD3 R20, PT, PT, R20, -R5, RZ ;  /* 0x800000051414a210 */ /* 0x000fe40007ffe0ff */
[----:B------:R-:W-:Y:S01]  /*1750*/  ISETP.LT.U32.AND P2, PT, R26, UR12, PT ;  /* 0x0000000c1a007c0c */ /* 0x000fe2000bf41070 */
[----:B------:R-:W-:Y:S01]  /*1760*/  IMAD.HI.U32 R34, R30, UR7, RZ ;  /* 0x000000071e227c27 */ /* 0x000fe2000f8e00ff */
[----:B------:R0:W-:Y:S01]  /*1770*/  REDG.E.ADD.F32.FTZ.RN.STRONG.GPU desc[UR10][R18.64], R37 ;  /* 0x00000025120079a6 */ /* 0x0001e2000c12f30a */
[----:B------:R-:W-:-:S02]  /*1780*/  ISETP.GE.AND P4, PT, R21, RZ, PT ;  /* 0x000000ff1500720c */ /* 0x000fc40003f86270 */
[----:B------:R-:W-:Y:S02]  /*1790*/  ISETP.GE.AND P5, PT, R24, RZ, PT ;  /* 0x000000ff1800720c */ /* 0x000fe40003fa6270 */
[----:B------:R-:W-:Y:S02]  /*17a0*/  @!P6 IADD3 R7, PT, PT, -R7, RZ, RZ ;  /* 0x000000ff0707e210 */ /* 0x000fe40007ffe1ff */
[----:B------:R-:W-:Y:S02]  /*17b0*/  MOV R5, R20 ;  /* 0x0000001400057202 */ /* 0x000fe40000000f00 */
[----:B------:R-:W-:Y:S01]  /*17c0*/  SEL R7, R12, R7, !P3 ;  /* 0x000000070c077207 */ /* 0x000fe20005800000 */
[----:B0-----:R-:W-:Y:S01]  /*17d0*/  FMUL R18, R35, R4 ;  /* 0x0000000423127220 */ /* 0x001fe20000400000 */
[----:B------:R-:W-:-:S05]  /*17e0*/  IADD3 R35, PT, PT, -R34, RZ, RZ ;  /* 0x000000ff22237210 */ /* 0x000fca0007ffe1ff */
[----:B------:R-:W-:Y:S01]  /*17f0*/  IMAD R30, R35, UR12, R30 ;  /* 0x0000000c231e7c24 */ /* 0x000fe2000f8e021e */
[----:B------:R-:W-:-:S04]  /*1800*/  @!P2 IADD3 R26, PT, PT, R26, -UR12, RZ ;  /* 0x8000000c1a1aac10 */ /* 0x000fc8000fffe0ff */
[----:B------:R-:W-:Y:S02]  /*1810*/  ISETP.LT.U32.AND P2, PT, R30, UR12, PT ;  /* 0x0000000c1e007c0c */ /* 0x000fe4000bf41070 */
[----:B------:R-:W-:Y:S02]  /*1820*/  @!P4 IADD3 R5, PT, PT, -R5, RZ, RZ ;  /* 0x000000ff0505c210 */ /* 0x000fe40007ffe1ff */
[----:B------:R-:W-:Y:S02]  /*1830*/  @!P5 IADD3 R26, PT, PT, -R26, RZ, RZ ;  /* 0x000000ff1a1ad210 */ /* 0x000fe40007ffe1ff */
[----:B------:R-:W-:Y:S02]  /*1840*/  SEL R5, R12, R5, !P3 ;  /* 0x000000050c057207 */ /* 0x000fe40005800000 */
[----:B------:R-:W-:Y:S01]  /*1850*/  LOP3.LUT R12, RZ, UR14, RZ, 0x33, !PT ;  /* 0x0000000eff0c7c12 */ /* 0x000fe2000f8e33ff */
[C---:B------:R-:W-:Y:S02]  /*1860*/  IMAD R21, R15.reuse, UR15, R7 ;  /* 0x0000000f0f157c24 */ /* 0x040fe4000f8e0207 */
[----:B------:R-:W-:Y:S01]  /*1870*/  IMAD R19, R15, UR15, R5 ;  /* 0x0000000f0f137c24 */ /* 0x000fe2000f8e0205 */
[----:B------:R-:W-:-:S02]  /*1880*/  SEL R15, R12, R26, !P1 ;  /* 0x0000001a0c0f7207 */ /* 0x000fc40004800000 */
[----:B------:R-:W-:Y:S01]  /*1890*/  @!P2 IADD3 R30, PT, PT, R30, -UR12, RZ ;  /* 0x8000000c1e1eac10 */ /* 0x000fe2000fffe0ff */
[----:B------:R-:W-:-:S04]  /*18a0*/  IMAD.WIDE R20, R21, 0x4, R16 ;  /* 0x0000000415147825 */ /* 0x000fc800078e0210 */
[----:B------:R-:W-:Y:S01]  /*18b0*/  FMUL R35, R8, R23 ;  /* 0x0000001708237220 */ /* 0x000fe20000400000 */
[----:B------:R-:W-:Y:S01]  /*18c0*/  ISETP.LT.U32.AND P2, PT, R30, UR12, PT ;  /* 0x0000000c1e007c0c */ /* 0x000fe2000bf41070 */
[----:B------:R-:W-:Y:S01]  /*18d0*/  IMAD R26, R22, UR14, R15 ;  /* 0x0000000e161a7c24 */ /* 0x000fe2000f8e020f */
[----:B------:R0:W-:Y:S01]  /*18e0*/  REDG.E.ADD.F32.FTZ.RN.STRONG.GPU desc[UR10][R20.64], R32 ;  /* 0x00000020140079a6 */ /* 0x0001e2000c12f30a */
[----:B------:R-:W-:Y:S01]  /*18f0*/  FMUL R37, R13, R18 ;  /* 0x000000120d257220 */ /* 0x000fe20000400000 */
[----:B------:R-:W-:Y:S01]  /*1900*/  IMAD.WIDE R18, R19, 0x4, R16 ;  /* 0x0000000413127825 */ /* 0x000fe200078e0210 */
[----:B------:R-:W-:-:S03]  /*1910*/  ISETP.GE.AND P3, PT, R25, RZ, PT ;  /* 0x000000ff1900720c */ /* 0x000fc60003f66270 */
[C---:B------:R-:W-:Y:S01]  /*1920*/  FMUL R34, R35.reuse, R3 ;  /* 0x0000000323227220 */ /* 0x040fe20000400000 */
[----:B0-----:R-:W-:Y:S01]  /*1930*/  FMUL R20, R35, R0 ;  /* 0x0000000023147220 */ /* 0x001fe20000400000 */
[----:B------:R-:W-:-:S03]  /*1940*/  IMAD R21, R26, UR15, R10 ;  /* 0x0000000f1a157c24 */ /* 0x000fc6000f8e020a */
[----:B------:R-:W-:Y:S01]  /*1950*/  @!P2 IADD3 R30, PT, PT, R30, -UR12, RZ ;  /* 0x8000000c1e1eac10 */ /* 0x000fe2000fffe0ff */
[----:B------:R0:W-:Y:S01]  /*1960*/  REDG.E.ADD.F32.FTZ.RN.STRONG.GPU desc[UR10][R18.64], R37 ;  /* 0x00000025120079a6 */ /* 0x0001e2000c12f30a */
[----:B------:R-:W-:Y:S01]  /*1970*/  FMUL R32, R13, R20 ;  /* 0x000000140d207220 */ /* 0x000fe20000400000 */
[----:B------:R-:W-:-:S04]  /*1980*/  IMAD.WIDE R20, R21, 0x4, R16 ;  /* 0x0000000415147825 */ /* 0x000fc800078e0210 */
[C---:B------:R-:W-:Y:S01]  /*1990*/  IMAD R25, R26.reuse, UR15, R7 ;  /* 0x0000000f1a197c24 */ /* 0x040fe2000f8e0207 */
[----:B------:R1:W-:Y:S01]  /*19a0*/  REDG.E.ADD.F32.FTZ.RN.STRONG.GPU desc[UR10][R20.64], R32 ;  /* 0x00000020140079a6 */ /* 0x0003e2000c12f30a */
[----:B0-----:R-:W-:Y:S02]  /*19b0*/  IMAD R19, R26, UR15, R2 ;  /* 0x0000000f1a137c24 */ /* 0x001fe4000f8e0202 */
[----:B------:R-:W-:Y:S01]  /*19c0*/  FMUL R37, R13, R34 ;  /* 0x000000220d257220 */ /* 0x000fe20000400000 */
[----:B------:R-:W-:Y:S01]  /*19d0*/  FMUL R34, R35, R6 ;  /* 0x0000000623227220 */ /* 0x000fe20000400000 */
[----:B-1----:R-:W-:Y:S01]  /*19e0*/  IMAD.WIDE R20, R25, 0x4, R16 ;  /* 0x0000000419147825 */ /* 0x002fe200078e0210 */
[----:B------:R-:W-:-:S03]  /*19f0*/  MOV R25, R30 ;  /* 0x0000001e00197202 */ /* 0x000fc60000000f00 */
[----:B------:R-:W-:Y:S01]  /*1a00*/  FMUL R32, R35, R4 ;  /* 0x0000000423207220 */ /* 0x000fe20000400000 */
[----:B------:R-:W-:Y:S01]  /*1a10*/  IADD3 R30, PT, PT, R24, 0x2, RZ ;  /* 0x00000002181e7810 */ /* 0x000fe20007ffe0ff */
[----:B------:R-:W-:-:S04]  /*1a20*/  IMAD.WIDE R18, R19, 0x4, R16 ;  /* 0x0000000413127825 */ /* 0x000fc800078e0210 */
[C---:B------:R-:W-:Y:S01]  /*1a30*/  FMUL R34, R13.reuse, R34 ;  /* 0x000000220d227220 */ /* 0x040fe20000400000 */
[----:B------:R-:W-:Y:S01]  /*1a40*/  FMUL R35, R13, R32 ;  /* 0x000000200d237220 */ /* 0x000fe20000400000 */
[----:B------:R-:W-:Y:S01]  /*1a50*/  IABS R32, R30 ;  /* 0x0000001e00207213 */ /* 0x000fe20000000000 */
[----:B------:R-:W-:Y:S04]  /*1a60*/  REDG.E.ADD.F32.FTZ.RN.STRONG.GPU desc[UR10][R18.64], R37 ;  /* 0x00000025120079a6 */ /* 0x000fe8000c12f30a */
[----:B------:R0:W-:Y:S01]  /*1a70*/  REDG.E.ADD.F32.FTZ.RN.STRONG.GPU desc[UR10][R20.64], R34 ;  /* 0x00000022140079a6 */ /* 0x0001e2000c12f30a */
[----:B------:R-:W-:Y:S01]  /*1a80*/  @!P3 IADD3 R25, PT, PT, -R25, RZ, RZ ;  /* 0x000000ff1919b210 */ /* 0x000fe20007ffe1ff */
[----:B0-----:R-:W-:-:S05]  /*1a90*/  IMAD.HI.U32 R34, R32, UR7, RZ ;  /* 0x0000000720227c27 */ /* 0x001fca000f8e00ff */
[----:B------:R-:W-:Y:S01]  /*1aa0*/  IADD3 R34, PT, PT, -R34, RZ, RZ ;  /* 0x000000ff22227210 */ /* 0x000fe20007ffe1ff */
[----:B------:R-:W-:Y:S01]  /*1ab0*/  IMAD R19, R26, UR15, R5 ;  /* 0x0000000f1a137c24 */ /* 0x000fe2000f8e0205 */
[----:B------:R-:W-:-:S03]  /*1ac0*/  SEL R26, R12, R25, !P1 ;  /* 0x000000190c1a7207 */ /* 0x000fc60004800000 */
[----:B------:R-:W-:Y:S02]  /*1ad0*/  IMAD R32, R34, UR12, R32 ;  /* 0x0000000c22207c24 */ /* 0x000fe4000f8e0220 */
[----:B------:R-:W-:Y:S01]  /*1ae0*/  FMUL R25, R14, R23 ;  /* 0x000000170e197220 */ /* 0x000fe20000400000 */
[----:B------:R-:W-:Y:S02]  /*1af0*/  IMAD R24, R22, UR14, R26 ;  /* 0x0000000e16187c24 */ /* 0x000fe4000f8e021a */
[----:B------:R-:W-:Y:S01]  /*1b00*/  ISETP.LT.U32.AND P2, PT, R32, UR12, PT ;  /* 0x0000000c20007c0c */ /* 0x000fe2000bf41070 */
[----:B------:R-:W-:-:S04]  /*1b10*/  IMAD.WIDE R18, R19, 0x4, R16 ;  /* 0x0000000413127825 */ /* 0x000fc800078e0210 */
[C---:B------:R-:W-:Y:S01]  /*1b20*/  FMUL R20, R25.reuse, R0 ;  /* 0x0000000019147220 */ /* 0x040fe20000400000 */
[----:B------:R-:W-:Y:S01]  /*1b30*/  FMUL R34, R25, R3 ;  /* 0x0000000319227220 */ /* 0x000fe20000400000 */
[----:B------:R-:W-:Y:S01]  /*1b40*/  IMAD R21, R24, UR15, R10 ;  /* 0x0000000f18157c24 */ /* 0x000fe2000f8e020a */
[----:B------:R0:W-:Y:S01]  /*1b50*/  REDG.E.ADD.F32.FTZ.RN.STRONG.GPU desc[UR10][R18.64], R35 ;  /* 0x00000023120079a6 */ /* 0x0001e2000c12f30a */
[----:B------:R-:W-:Y:S02]  /*1b60*/  FMUL R37, R13, R20 ;  /* 0x000000140d257220 */ /* 0x000fe40000400000 */
[----:B------:R-:W-:Y:S02]  /*1b70*/  IMAD.WIDE R20, R21, 0x4, R16 ;  /* 0x0000000415147825 */ /* 0x000fe400078e0210 */
[----:B------:R-:W-:-:S03]  /*1b80*/  @!P2 IADD3 R32, PT, PT, R32, -UR12, RZ ;  /* 0x8000000c2020ac10 */ /* 0x000fc6000fffe0ff */
[----:B------:R1:W-:Y:S01]  /*1b90*/  REDG.E.ADD.F32.FTZ.RN.STRONG.GPU desc[UR10][R20.64], R37 ;  /* 0x00000025140079a6 */ /* 0x0003e2000c12f30a */
[----:B0-----:R-:W-:Y:S01]  /*1ba0*/  FMUL R35, R13, R34 ;  /* 0x000000220d237220 */ /* 0x001fe20000400000 */
[----:B------:R-:W-:Y:S02]  /*1bb0*/  IABS R34, R29 ;  /* 0x0000001d00227213 */ /* 0x000fe40000000000 */
[----:B------:R-:W-:-:S03]  /*1bc0*/  ISETP.LT.U32.AND P2, PT, R32, UR12, PT ;  /* 0x0000000c20007c0c */ /* 0x000fc6000bf41070 */
[----:B-1----:R-:W-:Y:S01]  /*1bd0*/  IMAD.HI.U32 R20, R34, UR5, RZ ;  /* 0x0000000522147c27 */ /* 0x002fe2000f8e00ff */
[----:B------:R-:W-:-:S04]  /*1be0*/  ISETP.GE.AND P3, PT, R30, RZ, PT ;  /* 0x000000ff1e00720c */ /* 0x000fc80003f66270 */
[----:B------:R-:W-:-:S05]  /*1bf0*/  IADD3 R21, PT, PT, -R20, RZ, RZ ;  /* 0x000000ff14157210 */ /* 0x000fca0007ffe1ff */
[----:B------:R-:W-:Y:S01]  /*1c00*/  IMAD R30, R21, UR9, R34 ;  /* 0x00000009151e7c24 */ /* 0x000fe2000f8e0222 */
[----:B------:R-:W-:-:S04]  /*1c10*/  @!P2 IADD3 R32, PT, PT, R32, -UR12, RZ ;  /* 0x8000000c2020ac10 */ /* 0x000fc8000fffe0ff */
[----:B------:R-:W-:Y:S02]  /*1c20*/  ISETP.LT.U32.AND P2, PT, R30, UR9, PT ;  /* 0x000000091e007c0c */ /* 0x000fe4000bf41070 */
[----:B------:R-:W-:Y:S01]  /*1c30*/  @!P3 IADD3 R32, PT, PT, -R32, RZ, RZ ;  /* 0x000000ff2020b210 */ /* 0x000fe20007ffe1ff */
[----:B------:R-:W-:-:S03]  /*1c40*/  IMAD R19, R24, UR15, R2 ;  /* 0x0000000f18137c24 */ /* 0x000fc6000f8e0202 */
[----:B------:R-:W-:Y:S01]  /*1c50*/  SEL R12, R12, R32, !P1 ;  /* 0x000000200c0c7207 */ /* 0x000fe20004800000 */
[----:B------:R-:W-:-:S04]  /*1c60*/  IMAD.WIDE R18, R19, 0x4, R16 ;  /* 0x0000000413127825 */ /* 0x000fc800078e0210 */
[----:B------:R-:W-:Y:S01]  /*1c70*/  FMUL R20, R25, R6 ;  /* 0x0000000619147220 */ /* 0x000fe20000400000 */
[----:B------:R0:W-:Y:S01]  /*1c80*/  REDG.E.ADD.F32.FTZ.RN.STRONG.GPU desc[UR10][R18.64], R35 ;  /* 0x00000023120079a6 */ /* 0x0001e2000c12f30a */
[----:B------:R-:W-:-:S04]  /*1c90*/  @!P2 IADD3 R30, PT, PT, R30, -UR9, RZ ;  /* 0x800000091e1eac10 */ /* 0x000fc8000fffe0ff */
[----:B------:R-:W-:Y:S02]  /*1ca0*/  ISETP.LT.U32.AND P1, PT, R30, UR9, PT ;  /* 0x000000091e007c0c */ /* 0x000fe4000bf21070 */
[----:B------:R-:W-:Y:S01]  /*1cb0*/  ISETP.GE.AND P2, PT, R29, RZ, PT ;  /* 0x000000ff1d00720c */ /* 0x000fe20003f46270 */
[----:B------:R-:W-:Y:S01]  /*1cc0*/  FMUL R21, R13, R20 ;  /* 0x000000140d157220 */ /* 0x000fe20000400000 */
[----:B------:R-:W-:Y:S01]  /*1cd0*/  FMUL R20, R25, R4 ;  /* 0x0000000419147220 */ /* 0x000fe20000400000 */
[----:B0-----:R-:W-:Y:S02]  /*1ce0*/  IMAD R19, R24, UR15, R7 ;  /* 0x0000000f18137c24 */ /* 0x001fe4000f8e0207 */
[----:B------:R-:W-:Y:S01]  /*1cf0*/  FMUL R35, R9, R23 ;  /* 0x0000001709237220 */ /* 0x000fe20000400000 */
[----:B------:R-:W-:Y:S02]  /*1d00*/  IMAD R32, R22, UR14, R12 ;  /* 0x0000000e16207c24 */ /* 0x000fe4000f8e020c */
[----:B------:R-:W-:-:S03]  /*1d10*/  IMAD.WIDE R18, R19, 0x4, R16 ;  /* 0x0000000413127825 */ /* 0x000fc600078e0210 */
[----:B------:R-:W-:Y:S01]  /*1d20*/  @!P1 IADD3 R30, PT, PT, R30, -UR9, RZ ;  /* 0x800000091e1e9c10 */ /* 0x000fe2000fffe0ff */
[----:B------:R-:W-:Y:S01]  /*1d30*/  FMUL R37, R13, R20 ;  /* 0x000000140d257220 */ /* 0x000fe20000400000 */
[----:B------:R-:W-:Y:S02]  /*1d40*/  IMAD R25, R24, UR15, R5 ;  /* 0x0000000f18197c24 */ /* 0x000fe4000f8e0205 */
[----:B------:R-:W-:Y:S01]  /*1d50*/  FMUL R20, R35, R0 ;  /* 0x0000000023147220 */ /* 0x000fe20000400000 */
[----:B------:R-:W-:Y:S01]  /*1d60*/  IMAD R23, R32, UR15, R10 ;  /* 0x0000000f20177c24 */ /* 0x000fe2000f8e020a */
[----:B------:R0:W-:Y:S01]  /*1d70*/  REDG.E.ADD.F32.FTZ.RN.STRONG.GPU desc[UR10][R18.64], R21 ;  /* 0x00000015120079a6 */ /* 0x0001e2000c12f30a */
[----:B------:R-:W-:Y:S01]  /*1d80*/  @!P2 IADD3 R30, PT, PT, -R30, RZ, RZ ;  /* 0x000000ff1e1ea210 */ /* 0x000fe20007ffe1ff */
[----:B------:R-:W-:-:S04]  /*1d90*/  IMAD.WIDE R24, R25, 0x4, R16 ;  /* 0x0000000419187825 */ /* 0x000fc800078e0210 */
[----:B------:R-:W-:Y:S01]  /*1da0*/  FMUL R34, R13, R20 ;  /* 0x000000140d227220 */ /* 0x000fe20000400000 */
[----:B------:R-:W-:Y:S01]  /*1db0*/  SEL R30, R30, UR4, P0 ;  /* 0x000000041e1e7c07 */ /* 0x000fe20008000000 */
[----:B------:R-:W-:Y:S01]  /*1dc0*/  IMAD.WIDE R22, R23, 0x4, R16 ;  /* 0x0000000417167825 */ /* 0x000fe200078e0210 */
[----:B------:R1:W-:Y:S04]  /*1dd0*/  REDG.E.ADD.F32.FTZ.RN.STRONG.GPU desc[UR10][R24.64], R37 ;  /* 0x00000025180079a6 */ /* 0x0003e8000c12f30a */
[----:B------:R2:W-:Y:S01]  /*1de0*/  REDG.E.ADD.F32.FTZ.RN.STRONG.GPU desc[UR10][R22.64], R34 ;  /* 0x00000022160079a6 */ /* 0x0005e2000c12f30a */
[----:B0-----:R-:W-:Y:S01]  /*1df0*/  FMUL R18, R35, R3 ;  /* 0x0000000323127220 */ /* 0x001fe20000400000 */
[----:B------:R-:W-:-:S03]  /*1e00*/  IMAD R21, R32, UR15, R2 ;  /* 0x0000000f20157c24 */ /* 0x000fc6000f8e0202 */
[----:B------:R-:W-:Y:S01]  /*1e10*/  FMUL R36, R13, R18 ;  /* 0x000000120d247220 */ /* 0x000fe20000400000 */
[----:B------:R-:W-:Y:S01]  /*1e20*/  FMUL R18, R35, R6 ;  /* 0x0000000623127220 */ /* 0x000fe20000400000 */
[----:B------:R-:W-:-:S04]  /*1e30*/  IMAD.WIDE R20, R21, 0x4, R16 ;  /* 0x0000000415147825 */ /* 0x000fc800078e0210 */
[----:B-1----:R-:W-:Y:S01]  /*1e40*/  FMUL R37, R28, R33 ;  /* 0x000000211c257220 */ /* 0x002fe20000400000 */
[----:B------:R-:W-:Y:S02]  /*1e50*/  IMAD R19, R32, UR15, R7 ;  /* 0x0000000f20137c24 */ /* 0x000fe4000f8e0207 */
[----:B--2---:R-:W-:Y:S01]  /*1e60*/  FMUL R23, R13, R18 ;  /* 0x000000120d177220 */ /* 0x004fe20000400000 */
[----:B------:R-:W-:Y:S02]  /*1e70*/  IMAD R34, R30, UR14, R27 ;  /* 0x0000000e1e227c24 */ /* 0x000fe4000f8e021b */
[----:B------:R-:W-:Y:S01]  /*1e80*/  FMUL R22, R35, R4 ;  /* 0x0000000423167220 */ /* 0x000fe20000400000 */
[----:B------:R-:W-:Y:S01]  /*1e90*/  IMAD R25, R32, UR15, R5 ;  /* 0x0000000f20197c24 */ /* 0x000fe2000f8e0205 */
[----:B------:R0:W-:Y:S01]  /*1ea0*/  REDG.E.ADD.F32.FTZ.RN.STRONG.GPU desc[UR10][R20.64], R36 ;  /* 0x00000024140079a6 */ /* 0x0001e2000c12f30a */
[----:B------:R-:W-:-:S04]  /*1eb0*/  IMAD.WIDE R18, R19, 0x4, R16 ;  /* 0x0000000413127825 */ /* 0x000fc800078e0210 */
[----:B------:R-:W-:Y:S01]  /*1ec0*/  FMUL R32, R37, R0 ;  /* 0x0000000025207220 */ /* 0x000fe20000400000 */
[----:B------:R-:W-:Y:S01]  /*1ed0*/  FMUL R35, R13, R22 ;  /* 0x000000160d237220 */ /* 0x000fe20000400000 */
[----:B------:R-:W-:Y:S01]  /*1ee0*/  IMAD.WIDE R24, R25, 0x4, R16 ;  /* 0x0000000419187825 */ /* 0x000fe200078e0210 */
[----:B------:R1:W-:Y:S03]  /*1ef0*/  REDG.E.ADD.F32.FTZ.RN.STRONG.GPU desc[UR10][R18.64], R23 ;  /* 0x00000017120079a6 */ /* 0x0003e6000c12f30a */
[----:B------:R-:W-:Y:S01]  /*1f00*/  FMUL R32, R13, R32 ;  /* 0x000000200d207220 */ /* 0x000fe20000400000 */
[----:B0-----:R-:W-:Y:S01]  /*1f10*/  IMAD R21, R34, UR15, R10 ;  /* 0x0000000f22157c24 */ /* 0x001fe2000f8e020a */
[----:B------:R0:W-:Y:S03]  /*1f20*/  REDG.E.ADD.F32.FTZ.RN.STRONG.GPU desc[UR10][R24.64], R35 ;  /* 0x00000023180079a6 */ /* 0x0001e6000c12f30a */
[----:B------:R-:W-:-:S04]  /*1f30*/  IMAD.WIDE R20, R21, 0x4, R16 ;  /* 0x0000000415147825 */ /* 0x000fc800078e0210 */
[C---:B-1----:R-:W-:Y:S01]  /*1f40*/  FMUL R18, R37.reuse, R3 ;  /* 0x0000000325127220 */ /* 0x042fe20000400000 */
[----:B------:R-:W-:Y:S02]  /*1f50*/  IMAD R19, R34, UR15, R2 ;  /* 0x0000000f22137c24 */ /* 0x000fe4000f8e0202 */
[----:B------:R-:W-:Y:S01]  /*1f60*/  FMUL R22, R37, R6 ;  /* 0x0000000625167220 */ /* 0x000fe20000400000 */
[----:B------:R-:W-:Y:S01]  /*1f70*/  IMAD R36, R30, UR14, R15 ;  /* 0x0000000e1e247c24 */ /* 0x000fe2000f8e020f */
[----:B------:R1:W-:Y:S01]  /*1f80*/  REDG.E.ADD.F32.FTZ.RN.STRONG.GPU desc[UR10][R20.64], R32 ;  /* 0x00000020140079a6 */ /* 0x0003e2000c12f30a */
[----:B0-----:R-:W-:Y:S01]  /*1f90*/  FMUL R35, R8, R33 ;  /* 0x0000002108237220 */ /* 0x001fe20000400000 */
[----:B------:R-:W-:Y:S01]  /*1fa0*/  FMUL R25, R13, R18 ;  /* 0x000000120d197220 */ /* 0x000fe20000400000 */
[----:B------:R-:W-:Y:S02]  /*1fb0*/  IMAD R23, R34, UR15, R7 ;  /* 0x0000000f22177c24 */ /* 0x000fe4000f8e0207 */
[----:B------:R-:W-:Y:S01]  /*1fc0*/  FMUL R37, R37, R4 ;  /* 0x0000000425257220 */ /* 0x000fe20000400000 */
[----:B------:R-:W-:-:S04]  /*1fd0*/  IMAD.WIDE R18, R19, 0x4, R16 ;  /* 0x0000000413127825 */ /* 0x000fc800078e0210 */
[----:B------:R-:W-:Y:S01]  /*1fe0*/  FMUL R24, R13, R22 ;  /* 0x000000160d187220 */ /* 0x000fe20000400000 */
[----:B-1----:R-:W-:Y:S02]  /*1ff0*/  IMAD R21, R34, UR15, R5 ;  /* 0x0000000f22157c24 */ /* 0x002fe4000f8e0205 */
[----:B------:R-:W-:Y:S01]  /*2000*/  FMUL R32, R35, R0 ;  /* 0x0000000023207220 */ /* 0x000fe20000400000 */
[----:B------:R-:W-:Y:S01]  /*2010*/  IMAD R34, R36, UR15, R10 ;  /* 0x0000000f24227c24 */ /* 0x000fe2000f8e020a */
[----:B------:R0:W-:Y:S01]  /*2020*/  REDG.E.ADD.F32.FTZ.RN.STRONG.GPU desc[UR10][R18.64], R25 ;  /* 0x00000019120079a6 */ /* 0x0001e2000c12f30a */
[----:B------:R-:W-:-:S04]  /*2030*/  IMAD.WIDE R22, R23, 0x4, R16 ;  /* 0x0000000417167825 */ /* 0x000fc800078e0210 */
[C---:B------:R-:W-:Y:S01]  /*2040*/  FMUL R37, R13.reuse, R37 ;  /* 0x000000250d257220 */ /* 0x040fe20000400000 */
[----:B------:R-:W-:Y:S01]  /*2050*/  FMUL R32, R13, R32 ;  /* 0x000000200d207220 */ /* 0x000fe20000400000 */
[--C-:B------:R-:W-:Y:S01]  /*2060*/  IMAD.WIDE R20, R21, 0x4, R16.reuse ;  /* 0x0000000415147825 */ /* 0x100fe200078e0210 */
[----:B------:R1:W-:Y:S04]  /*2070*/  REDG.E.ADD.F32.FTZ.RN.STRONG.GPU desc[UR10][R22.64], R24 ;  /* 0x00000018160079a6 */ /* 0x0003e8000c12f30a */
[----:B------:R2:W-:Y:S01]  /*2080*/  REDG.E.ADD.F32.FTZ.RN.STRONG.GPU desc[UR10][R20.64], R37 ;  /* 0x00000025140079a6 */ /* 0x0005e2000c12f30a */
[----:B0-----:R-:W-:-:S04]  /*2090*/  IMAD.WIDE R18, R34, 0x4, R16 ;  /* 0x0000000422127825 */ /* 0x001fc800078e0210 */
[C---:B------:R-:W-:Y:S01]  /*20a0*/  FMUL R34, R35.reuse, R3 ;  /* 0x0000000323227220 */ /* 0x040fe20000400000 */
[C---:B------:R-:W-:Y:S01]  /*20b0*/  IMAD R25, R36.reuse, UR15, R2 ;  /* 0x0000000f24197c24 */ /* 0x040fe2000f8e0202 */
[----:B------:R0:W-:Y:S01]  /*20c0*/  REDG.E.ADD.F32.FTZ.RN.STRONG.GPU desc[UR10][R18.64], R32 ;  /* 0x00000020120079a6 */ /* 0x0001e2000c12f30a */
[----:B-1----:R-:W-:Y:S01]  /*20d0*/  FMUL R22, R35, R6 ;  /* 0x0000000623167220 */ /* 0x002fe20000400000 */
[----:B------:R-:W-:Y:S02]  /*20e0*/  IMAD R23, R36, UR15, R7 ;  /* 0x0000000f24177c24 */ /* 0x000fe4000f8e0207 */
[----:B------:R-:W-:-:S04]  /*20f0*/  IMAD.WIDE R24, R25, 0x4, R16 ;  /* 0x0000000419187825 */ /* 0x000fc800078e0210 */
[----:B--2---:R-:W-:Y:S01]  /*2100*/  FMUL R37, R13, R22 ;  /* 0x000000160d257220 */ /* 0x004fe20000400000 */
[----:B0-----:R-:W-:Y:S01]  /*2110*/  IADD3 R32, PT, PT, R29, 0x1, RZ ;  /* 0x000000011d207810 */ /* 0x001fe20007ffe0ff */
[----:B------:R-:W-:-:S03]  /*2120*/  FMUL R19, R13, R34 ;  /* 0x000000220d137220 */ /* 0x000fc60000400000 */
[----:B------:R-:W-:Y:S01]  /*2130*/  IABS R34, R32 ;  /* 0x0000002000227213 */ /* 0x000fe20000000000 */
[----:B------:R-:W-:Y:S01]  /*2140*/  IMAD.WIDE R22, R23, 0x4, R16 ;  /* 0x0000000417167825 */ /* 0x000fe200078e0210 */
[----:B------:R0:W-:Y:S04]  /*2150*/  REDG.E.ADD.F32.FTZ.RN.STRONG.GPU desc[UR10][R24.64], R19 ;  /* 0x00000013180079a6 */ /* 0x0001e8000c12f30a */
[----:B------:R1:W-:Y:S01]  /*2160*/  REDG.E.ADD.F32.FTZ.RN.STRONG.GPU desc[UR10][R22.64], R37 ;  /* 0x00000025160079a6 */ /* 0x0003e2000c12f30a */
[----:B0-----:R-:W-:-:S05]  /*2170*/  IMAD.HI.U32 R24, R34, UR5, RZ ;  /* 0x0000000522187c27 */ /* 0x001fca000f8e00ff */
[----:B-1----:R-:W-:-:S05]  /*2180*/  IADD3 R37, PT, PT, -R24, RZ, RZ ;  /* 0x000000ff18257210 */ /* 0x002fca0007ffe1ff */
[----:B------:R-:W-:-:S05]  /*2190*/  IMAD R24, R37, UR9, R34 ;  /* 0x0000000925187c24 */ /* 0x000fca000f8e0222 */
[----:B------:R-:W-:Y:S01]  /*21a0*/  ISETP.LT.U32.AND P1, PT, R24, UR9, PT ;  /* 0x0000000918007c0c */ /* 0x000fe2000bf21070 */
[----:B------:R-:W-:Y:S01]  /*21b0*/  FMUL R20, R35, R4 ;  /* 0x0000000423147220 */ /* 0x000fe20000400000 */
[----:B------:R-:W-:Y:S02]  /*21c0*/  IMAD R21, R36, UR15, R5 ;  /* 0x0000000f24157c24 */ /* 0x000fe4000f8e0205 */
[----:B------:R-:W-:Y:S01]  /*21d0*/  FMUL R35, R14, R33 ;  /* 0x000000210e237220 */ /* 0x000fe20000400000 */
[----:B------:R-:W-:Y:S02]  /*21e0*/  IMAD R25, R30, UR14, R26 ;  /* 0x0000000e1e197c24 */ /* 0x000fe4000f8e021a */
[----:B------:R-:W-:Y:S01]  /*21f0*/  FMUL R36, R13, R20 ;  /* 0x000000140d247220 */ /* 0x000fe20000400000 */
[----:B------:R-:W-:-:S04]  /*2200*/  IMAD.WIDE R20, R21, 0x4, R16 ;  /* 0x0000000415147825 */ /* 0x000fc800078e0210 */
[----:B------:R-:W-:Y:S01]  /*2210*/  FMUL R18, R35, R0 ;  /* 0x0000000023127220 */ /* 0x000fe20000400000 */
[----:B------:R-:W-:Y:S01]  /*2220*/  @!P1 IADD3 R24, PT, PT, R24, -UR9, RZ ;  /* 0x8000000918189c10 */ /* 0x000fe2000fffe0ff */
[----:B------:R-:W-:Y:S02]  /*2230*/  IMAD R19, R25, UR15, R10 ;  /* 0x0000000f19137c24 */ /* 0x000fe4000f8e020a */
[----:B------:R-:W-:Y:S01]  /*2240*/  FMUL R22, R35, R3 ;  /* 0x0000000323167220 */ /* 0x000fe20000400000 */
[----:B------:R-:W-:Y:S01]  /*2250*/  IMAD R37, R25, UR15, R2 ;  /* 0x0000000f19257c24 */ /* 0x000fe2000f8e0202 */
[----:B------:R-:W-:Y:S01]  /*2260*/  ISETP.LT.U32.AND P1, PT, R24, UR9, PT ;  /* 0x0000000918007c0c */ /* 0x000fe2000bf21070 */
[----:B------:R-:W-:Y:S01]  /*2270*/  FMUL R23, R13, R18 ;  /* 0x000000120d177220 */ /* 0x000fe20000400000 */
[----:B------:R0:W-:Y:S01]  /*2280*/  REDG.E.ADD.F32.FTZ.RN.STRONG.GPU desc[UR10][R20.64], R36 ;  /* 0x00000024140079a6 */ /* 0x0001e2000c12f30a */
[----:B------:R-:W-:-:S04]  /*2290*/  IMAD.WIDE R18, R19, 0x4, R16 ;  /* 0x0000000413127825 */ /* 0x000fc800078e0210 */
[----:B------:R-:W-:Y:S01]  /*22a0*/  FMUL R34, R35, R6 ;  /* 0x0000000623227220 */ /* 0x000fe20000400000 */
[----:B------:R-:W-:Y:S01]  /*22b0*/  FMUL R22, R13, R22 ;  /* 0x000000160d167220 */ /* 0x000fe20000400000 */
[----:B------:R-:W-:Y:S01]  /*22c0*/  ISETP.GE.AND P2, PT, R32, RZ, PT ;  /* 0x000000ff2000720c */ /* 0x000fe20003f46270 */
[----:B------:R-:W-:Y:S01]  /*22d0*/  FMUL R33, R9, R33 ;  /* 0x0000002109217220 */ /* 0x000fe20000400000 */
[----:B------:R1:W-:Y:S01]  /*22e0*/  REDG.E.ADD.F32.FTZ.RN.STRONG.GPU desc[UR10][R18.64], R23 ;  /* 0x00000017120079a6 */ /* 0x0003e2000c12f30a */
[----:B------:R-:W-:Y:S01]  /*22f0*/  FMUL R34, R13, R34 ;  /* 0x000000220d227220 */ /* 0x000fe20000400000 */
[----:B0-----:R-:W-:-:S04]  /*2300*/  IMAD.WIDE R20, R37, 0x4, R16 ;  /* 0x0000000425147825 */ /* 0x001fc800078e0210 */
[----:B------:R-:W-:Y:S01]  /*2310*/  IMAD R37, R25, UR15, R7 ;  /* 0x0000000f19257c24 */ /* 0x000fe2000f8e0207 */
[----:B------:R0:W-:Y:S01]  /*2320*/  REDG.E.ADD.F32.FTZ.RN.STRONG.GPU desc[UR10][R20.64], R22 ;  /* 0x00000016140079a6 */ /* 0x0001e2000c12f30a */
[----:B------:R-:W-:Y:S02]  /*2330*/  IMAD R32, R30, UR14, R12 ;  /* 0x0000000e1e207c24 */ /* 0x000fe4000f8e020c */
[----:B-1----:R-:W-:Y:S01]  /*2340*/  IMAD.WIDE R18, R37, 0x4, R16 ;  /* 0x0000000425127825 */ /* 0x002fe200078e0210 */
[----:B------:R-:W-:-:S03]  /*2350*/  @!P1 IADD3 R24, PT, PT, R24, -UR9, RZ ;  /* 0x8000000918189c10 */ /* 0x000fc6000fffe0ff */
[----:B------:R-:W-:Y:S01]  /*2360*/  FMUL R30, R33, R0 ;  /* 0x00000000211e7220 */ /* 0x000fe20000400000 */
[----:B------:R-:W-:Y:S01]  /*2370*/  IMAD R23, R25, UR15, R5 ;  /* 0x0000000f19177c24 */ /* 0x000fe2000f8e0205 */
[----:B------:R1:W-:Y:S01]  /*2380*/  REDG.E.ADD.F32.FTZ.RN.STRONG.GPU desc[UR10][R18.64], R34 ;  /* 0x00000022120079a6 */ /* 0x0003e2000c12f30a */
[----:B0-----:R-:W-:Y:S01]  /*2390*/  FMUL R20, R35, R4 ;  /* 0x0000000423147220 */ /* 0x001fe20000400000 */
[----:B------:R-:W-:Y:S02]  /*23a0*/  IMAD R21, R32, UR15, R10 ;  /* 0x0000000f20157c24 */ /* 0x000fe4000f8e020a */
[----:B------:R-:W-:Y:S01]  /*23b0*/  FMUL R35, R13, R30 ;  /* 0x0000001e0d237220 */ /* 0x000fe20000400000 */
[----:B------:R-:W-:-:S04]  /*23c0*/  IMAD.WIDE R22, R23, 0x4, R16 ;  /* 0x0000000417167825 */ /* 0x000fc800078e0210 */
[----:B------:R-:W-:Y:S01]  /*23d0*/  FMUL R25, R13, R20 ;  /* 0x000000140d197220 */ /* 0x000fe20000400000 */
[----:B------:R-:W-:Y:S01]  /*23e0*/  FMUL R30, R33, R6 ;  /* 0x00000006211e7220 */ /* 0x000fe20000400000 */
[----:B-1----:R-:W-:Y:S01]  /*23f0*/  MOV R34, R24 ;  /* 0x0000001800227202 */ /* 0x002fe20000000f00 */
[----:B------:R-:W-:-:S04]  /*2400*/  IMAD.WIDE R18, R21, 0x4, R16 ;  /* 0x0000000415127825 */ /* 0x000fc800078e0210 */
[----:B------:R-:W-:Y:S01]  /*2410*/  FMUL R20, R33, R3 ;  /* 0x0000000321147220 */ /* 0x000fe20000400000 */
[----:B------:R0:W-:Y:S01]  /*2420*/  REDG.E.ADD.F32.FTZ.RN.STRONG.GPU desc[UR10][R22.64], R25 ;  /* 0x00000019160079a6 */ /* 0x0001e2000c12f30a */
[----:B------:R-:W-:Y:S01]  /*2430*/  @!P2 IADD3 R34, PT, PT, -R34, RZ, RZ ;  /* 0x000000ff2222a210 */ /* 0x000fe20007ffe1ff */
[C---:B------:R-:W-:Y:S02]  /*2440*/  IMAD R21, R32.reuse, UR15, R2 ;  /* 0x0000000f20157c24 */ /* 0x040fe4000f8e0202 */
[----:B------:R-:W-:Y:S01]  /*2450*/  IMAD R24, R32, UR15, R7 ;  /* 0x0000000f20187c24 */ /* 0x000fe2000f8e0207 */
[----:B------:R1:W-:Y:S01]  /*2460*/  REDG.E.ADD.F32.FTZ.RN.STRONG.GPU desc[UR10][R18.64], R35 ;  /* 0x00000023120079a6 */ /* 0x0003e2000c12f30a */
[----:B------:R-:W-:Y:S01]  /*2470*/  FMUL R37, R13, R20 ;  /* 0x000000140d257220 */ /* 0x000fe20000400000 */
[----:B------:R-:W-:-:S04]  /*2480*/  IMAD.WIDE R20, R21, 0x4, R16 ;  /* 0x0000000415147825 */ /* 0x000fc800078e0210 */
[----:B0-----:R-:W-:Y:S01]  /*2490*/  FMUL R25, R13, R30 ;  /* 0x0000001e0d197220 */ /* 0x001fe20000400000 */
[----:B------:R-:W-:Y:S01]  /*24a0*/  SEL R30, R34, UR4, P0 ;  /* 0x00000004221e7c07 */ /* 0x000fe20008000000 */
[----:B------:R-:W-:Y:S01]  /*24b0*/  IMAD.WIDE R22, R24, 0x4, R16 ;  /* 0x0000000418167825 */ /* 0x000fe200078e0210 */
[----:B------:R-:W-:Y:S03]  /*24c0*/  REDG.E.ADD.F32.FTZ.RN.STRONG.GPU desc[UR10][R20.64], R37 ;  /* 0x00000025140079a6 */ /* 0x000fe6000c12f30a */
[----:B-1----:R-:W-:Y:S01]  /*24d0*/  FMUL R35, R28, R31 ;  /* 0x0000001f1c237220 */ /* 0x002fe20000400000 */
[----:B------:R-:W-:Y:S02]  /*24e0*/  IMAD R34, R30, UR14, R27 ;  /* 0x0000000e1e227c24 */ /* 0x000fe4000f8e021b */
[----:B------:R-:W-:Y:S01]  /*24f0*/  FMUL R18, R33, R4 ;  /* 0x0000000421127220 */ /* 0x000fe20000400000 */
[----:B------:R0:W-:Y:S01]  /*2500*/  REDG.E.ADD.F32.FTZ.RN.STRONG.GPU desc[UR10][R22.64], R25 ;  /* 0x00000019160079a6 */ /* 0x0001e2000c12f30a */
[----:B------:R-:W-:Y:S01]  /*2510*/  FMUL R24, R35, R0 ;  /* 0x0000000023187220 */ /* 0x000fe20000400000 */
[----:B------:R-:W-:-:S02]  /*2520*/  IMAD R19, R32, UR15, R5 ;  /* 0x0000000f20137c24 */ /* 0x000fc4000f8e0205 */
[----:B------:R-:W-:Y:S02]  /*2530*/  IMAD R32, R34, UR15, R10 ;  /* 0x0000000f22207c24 */ /* 0x000fe4000f8e020a */
[----:B------:R-:W-:Y:S01]  /*2540*/  FMUL R36, R13, R24 ;  /* 0x000000180d247220 */ /* 0x000fe20000400000 */
[----:B------:R-:W-:Y:S01]  /*2550*/  FMUL R24, R35, R6 ;  /* 0x0000000623187220 */ /* 0x000fe20000400000 */
[----:B------:R-:W-:Y:S01]  /*2560*/  FMUL R33, R13, R18 ;  /* 0x000000120d217220 */ /* 0x000fe20000400000 */
[----:B------:R-:W-:-:S04]  /*2570*/  IMAD.WIDE R18, R19, 0x4, R16 ;  /* 0x0000000413127825 */ /* 0x000fc800078e0210 */
[----:B0-----:R-:W-:Y:S01]  /*2580*/  FMUL R22, R35, R3 ;  /* 0x0000000323167220 */ /* 0x001fe20000400000 */
[C---:B------:R-:W-:Y:S01]  /*2590*/  IMAD R23, R34.reuse, UR15, R2 ;  /* 0x0000000f22177c24 */ /* 0x040fe2000f8e0202 */
[----:B------:R0:W-:Y:S01]  /*25a0*/  REDG.E.ADD.F32.FTZ.RN.STRONG.GPU desc[UR10][R18.64], R33 ;  /* 0x00000021120079a6 */ /* 0x0001e2000c12f30a */
[----:B------:R-:W-:Y:S02]  /*25b0*/  IMAD R25, R34, UR15, R7 ;  /* 0x0000000f22197c24 */ /* 0x000fe4000f8e0207 */
[----:B------:R-:W-:Y:S01]  /*25c0*/  FMUL R37, R13, R22 ;  /* 0x000000160d257220 */ /* 0x000fe20000400000 */
[----:B------:R-:W-:-:S04]  /*25d0*/  IMAD.WIDE R20, R32, 0x4, R16 ;  /* 0x0000000420147825 */ /* 0x000fc800078e0210 */
[----:B------:R-:W-:Y:S01]  /*25e0*/  FMUL R32, R13, R24 ;  /* 0x000000180d207220 */ /* 0x000fe20000400000 */
[--C-:B------:R-:W-:Y:S01]  /*25f0*/  IMAD.WIDE R22, R23, 0x4, R16.reuse ;  /* 0x0000000417167825 */ /* 0x100fe200078e0210 */
[----:B------:R1:W-:Y:S03]  /*2600*/  REDG.E.ADD.F32.FTZ.RN.STRONG.GPU desc[UR10][R20.64], R36 ;  /* 0x00000024140079a6 */ /* 0x0003e6000c12f30a */
[----:B------:R-:W-:-:S04]  /*2610*/  IMAD.WIDE R24, R25, 0x4, R16 ;  /* 0x0000000419187825 */ /* 0x000fc800078e0210 */
[----:B0-----:R-:W-:Y:S01]  /*2620*/  FMUL R18, R35, R4 ;  /* 0x0000000423127220 */ /* 0x001fe20000400000 */
[----:B------:R0:W-:Y:S01]  /*2630*/  REDG.E.ADD.F32.FTZ.RN.STRONG.GPU desc[UR10][R22.64], R37 ;  /* 0x00000025160079a6 */ /* 0x0001e2000c12f30a */
[----:B------:R-:W-:Y:S01]  /*2640*/  FMUL R33, R8, R31 ;  /* 0x0000001f08217220 */ /* 0x000fe20000400000 */
[----:B------:R-:W-:Y:S02]  /*2650*/  IMAD R19, R34, UR15, R5 ;  /* 0x0000000f22137c24 */ /* 0x000fe4000f8e0205 */
[----:B------:R2:W-:Y:S01]  /*2660*/  REDG.E.ADD.F32.FTZ.RN.STRONG.GPU desc[UR10][R24.64], R32 ;  /* 0x00000020180079a6 */ /* 0x0005e2000c12f30a */
[----:B------:R-:W-:Y:S01]  /*2670*/  FMUL R35, R13, R18 ;  /* 0x000000120d237220 */ /* 0x000fe20000400000 */
[----:B------:R-:W-:-:S04]  /*2680*/  IMAD.WIDE R18, R19, 0x4, R16 ;  /* 0x0000000413127825 */ /* 0x000fc800078e0210 */
[C---:B-1----:R-:W-:Y:S01]  /*2690*/  FMUL R20, R33.reuse, R0 ;  /* 0x0000000021147220 */ /* 0x042fe20000400000 */
[C---:B0-----:R-:W-:Y:S01]  /*26a0*/  FMUL R22, R33.reuse, R6 ;  /* 0x0000000621167220 */ /* 0x041fe20000400000 */
[----:B--2---:R-:W-:Y:S02]  /*26b0*/  IMAD R32, R30, UR14, R15 ;  /* 0x0000000e1e207c24 */ /* 0x004fe4000f8e020f */
[----:B------:R-:W-:Y:S01]  /*26c0*/  FMUL R24, R33, R3 ;  /* 0x0000000321187220 */ /* 0x000fe20000400000 */
[----:B------:R0:W-:Y:S01]  /*26d0*/  REDG.E.ADD.F32.FTZ.RN.STRONG.GPU desc[UR10][R18.64], R35 ;  /* 0x00000023120079a6 */ /* 0x0001e2000c12f30a */
[C---:B------:R-:W-:Y:S02]  /*26e0*/  IMAD R21, R32.reuse, UR15, R10 ;  /* 0x0000000f20157c24 */ /* 0x040fe4000f8e020a */
[C---:B------:R-:W-:Y:S02]  /*26f0*/  IMAD R37, R32.reuse, UR15, R7 ;  /* 0x0000000f20257c24 */ /* 0x040fe4000f8e0207 */
[----:B------:R-:W-:-:S02]  /*2700*/  IMAD R23, R32, UR15, R2 ;  /* 0x0000000f20177c24 */ /* 0x000fc4000f8e0202 */
[----:B------:R-:W-:Y:S01]  /*2710*/  FMUL R36, R13, R20 ;  /* 0x000000140d247220 */ /* 0x000fe20000400000 */
[----:B------:R-:W-:Y:S01]  /*2720*/  FMUL R25, R28, R11 ;  /* 0x0000000b1c197220 */ /* 0x000fe20000400000 */
[----:B------:R-:W-:-:S04]  /*2730*/  IMAD.WIDE R20, R21, 0x4, R16 ;  /* 0x0000000415147825 */ /* 0x000fc800078e0210 */
[C---:B------:R-:W-:Y:S01]  /*2740*/  FMUL R28, R13.reuse, R22 ;  /* 0x000000160d1c7220 */ /* 0x040fe20000400000 */
[----:B------:R-:W-:Y:S01]  /*2750*/  FMUL R34, R14, R31 ;  /* 0x0000001f0e227220 */ /* 0x000fe20000400000 */
[----:B------:R-:W-:Y:S01]  /*2760*/  FMUL R24, R13, R24 ;  /* 0x000000180d187220 */ /* 0x000fe20000400000 */
[----:B0-----:R-:W-:-:S04]  /*2770*/  IMAD.WIDE R18, R37, 0x4, R16 ;  /* 0x0000000425127825 */ /* 0x001fc800078e0210 */
[-C--:B------:R-:W-:Y:S01]  /*2780*/  FMUL R35, R8, R11.reuse ;  /* 0x0000000b08237220 */ /* 0x080fe20000400000 */
[----:B------:R-:W-:Y:S01]  /*2790*/  FMUL R37, R14, R11 ;  /* 0x0000000b0e257220 */ /* 0x000fe20000400000 */
[----:B------:R-:W-:Y:S01]  /*27a0*/  FMUL R31, R9, R31 ;  /* 0x0000001f091f7220 */ /* 0x000fe20000400000 */
[----:B------:R-:W-:-:S04]  /*27b0*/  IMAD.WIDE R22, R23, 0x4, R16 ;  /* 0x0000000417167825 */ /* 0x000fc800078e0210 */
[----:B------:R-:W-:Y:S01]  /*27c0*/  FMUL R11, R9, R11 ;  /* 0x0000000b090b7220 */ /* 0x000fe20000400000 */
[----:B------:R0:W-:Y:S01]  /*27d0*/  REDG.E.ADD.F32.FTZ.RN.STRONG.GPU desc[UR10][R20.64], R36 ;  /* 0x00000024140079a6 */ /* 0x0001e2000c12f30a */
[----:B------:R-:W-:Y:S02]  /*27e0*/  IMAD R14, R30, UR14, R26 ;  /* 0x0000000e1e0e7c24 */ /* 0x000fe4000f8e021a */
[----:B------:R-:W-:Y:S01]  /*27f0*/  IMAD R9, R32, UR15, R5 ;  /* 0x0000000f20097c24 */ /* 0x000fe2000f8e0205 */
[----:B------:R-:W-:Y:S01]  /*2800*/  IADD3 R32, PT, PT, R29, 0x2, RZ ;  /* 0x000000021d207810 */ /* 0x000fe20007ffe0ff */
[----:B------:R1:W-:Y:S01]  /*2810*/  REDG.E.ADD.F32.FTZ.RN.STRONG.GPU desc[UR10][R22.64], R24 ;  /* 0x00000018160079a6 */ /* 0x0003e2000c12f30a */
[----:B------:R-:W-:Y:S01]  /*2820*/  FMUL R8, R33, R4 ;  /* 0x0000000421087220 */ /* 0x000fe20000400000 */
[----:B------:R-:W-:Y:S02]  /*2830*/  IMAD R29, R14, UR15, R10 ;  /* 0x0000000f0e1d7c24 */ /* 0x000fe4000f8e020a */
[----:B------:R2:W-:Y:S01]  /*2840*/  REDG.E.ADD.F32.FTZ.RN.STRONG.GPU desc[UR10][R18.64], R28 ;  /* 0x0000001c120079a6 */ /* 0x0005e2000c12f30a */
[----:B0-----:R-:W-:Y:S01]  /*2850*/  FMUL R21, R13, R8 ;  /* 0x000000080d157220 */ /* 0x001fe20000400000 */
[----:B------:R-:W-:Y:S01]  /*2860*/  FMUL R20, R34, R0 ;  /* 0x0000000022147220 */ /* 0x000fe20000400000 */
[----:B------:R-:W-:Y:S01]  /*2870*/  IMAD.WIDE R8, R9, 0x4, R16 ;  /* 0x0000000409087825 */ /* 0x000fe200078e0210 */
[----:B-1----:R-:W-:-:S03]  /*2880*/  IABS R22, R32 ;  /* 0x0000002000167213 */ /* 0x002fc60000000000 */
[----:B--2---:R-:W-:Y:S01]  /*2890*/  FMUL R28, R34, R6 ;  /* 0x00000006221c7220 */ /* 0x004fe20000400000 */
[----:B------:R-:W-:-:S04]  /*28a0*/  IMAD.WIDE R18, R29, 0x4, R16 ;  /* 0x000000041d127825 */ /* 0x000fc800078e0210 */
[----:B------:R-:W-:Y:S01]  /*28b0*/  FMUL R24, R34, R3 ;  /* 0x0000000322187220 */ /* 0x000fe20000400000 */
[C---:B------:R-:W-:Y:S01]  /*28c0*/  FMUL R20, R13.reuse, R20 ;  /* 0x000000140d147220 */ /* 0x040fe20000400000 */
[C---:B------:R-:W-:Y:S01]  /*28d0*/  FMUL R29, R13.reuse, R28 ;  /* 0x0000001c0d1d7220 */ /* 0x040fe20000400000 */
[----:B------:R-:W-:Y:S01]  /*28e0*/  IMAD.HI.U32 R28, R22, UR5, RZ ;  /* 0x00000005161c7c27 */ /* 0x000fe2000f8e00ff */
[----:B------:R0:W-:Y:S03]  /*28f0*/  REDG.E.ADD.F32.FTZ.RN.STRONG.GPU desc[UR10][R8.64], R21 ;  /* 0x00000015080079a6 */ /* 0x0001e6000c12f30a */
[----:B------:R-:W-:Y:S01]  /*2900*/  FMUL R23, R13, R24 ;  /* 0x000000180d177220 */ /* 0x000fe20000400000 */
[----:B------:R-:W-:Y:S01]  /*2910*/  IMAD R24, R14, UR15, R2 ;  /* 0x0000000f0e187c24 */ /* 0x000fe2000f8e0202 */
[----:B------:R-:W-:Y:S01]  /*2920*/  IADD3 R28, PT, PT, -R28, RZ, RZ ;  /* 0x000000ff1c1c7210 */ /* 0x000fe20007ffe1ff */
[----:B------:R1:W-:Y:S01]  /*2930*/  REDG.E.ADD.F32.FTZ.RN.STRONG.GPU desc[UR10][R18.64], R20 ;  /* 0x00000014120079a6 */ /* 0x0003e2000c12f30a */
[----:B0-----:R-:W-:-:S02]  /*2940*/  IMAD R21, R14, UR15, R7 ;  /* 0x0000000f0e157c24 */ /* 0x001fc4000f8e0207 */
[----:B------:R-:W-:Y:S02]  /*2950*/  IMAD R14, R14, UR15, R5 ;  /* 0x0000000f0e0e7c24 */ /* 0x000fe4000f8e0205 */
[----:B-1----:R-:W-:-:S04]  /*2960*/  IMAD.WIDE R18, R21, 0x4, R16 ;  /* 0x0000000415127825 */ /* 0x002fc800078e0210 */
[----:B------:R-:W-:-:S04]  /*2970*/  IMAD.WIDE R20, R14, 0x4, R16 ;  /* 0x000000040e147825 */ /* 0x000fc800078e0210 */
[----:B------:R-:W-:-:S05]  /*2980*/  IMAD R14, R28, UR9, R22 ;  /* 0x000000091c0e7c24 */ /* 0x000fca000f8e0216 */
[----:B------:R-:W-:Y:S01]  /*2990*/  ISETP.LT.U32.AND P1, PT, R14, UR9, PT ;  /* 0x000000090e007c0c */ /* 0x000fe2000bf21070 */
[----:B------:R-:W-:Y:S01]  /*29a0*/  FMUL R34, R34, R4 ;  /* 0x0000000422227220 */ /* 0x000fe20000400000 */
[----:B------:R-:W-:-:S04]  /*29b0*/  IMAD.WIDE R8, R24, 0x4, R16 ;  /* 0x0000000418087825 */ /* 0x000fc800078e0210 */
[----:B------:R-:W-:Y:S01]  /*29c0*/  FMUL R22, R31, R0 ;  /* 0x000000001f167220 */ /* 0x000fe20000400000 */
[----:B------:R-:W-:Y:S01]  /*29d0*/  ISETP.GE.AND P2, PT, R32, RZ, PT ;  /* 0x000000ff2000720c */ /* 0x000fe20003f46270 */
[----:B------:R-:W-:-:S05]  /*29e0*/  IMAD R30, R30, UR14, R12 ;  /* 0x0000000e1e1e7c24 */ /* 0x000fca000f8e020c */
[----:B------:R-:W-:Y:S01]  /*29f0*/  @!P1 IADD3 R14, PT, PT, R14, -UR9, RZ ;  /* 0x800000090e0e9c10 */ /* 0x000fe2000fffe0ff */
[C---:B------:R-:W-:Y:S01]  /*2a00*/  FMUL R33, R13.reuse, R34 ;  /* 0x000000220d217220 */ /* 0x040fe20000400000 */
[----:B------:R0:W-:Y:S02]  /*2a10*/  REDG.E.ADD.F32.FTZ.RN.STRONG.GPU desc[UR10][R8.64], R23 ;  /* 0x00000017080079a6 */ /* 0x0001e4000c12f30a */
[----:B------:R-:W-:Y:S01]  /*2a20*/  ISETP.LT.U32.AND P1, PT, R14, UR9, PT ;  /* 0x000000090e007c0c */ /* 0x000fe2000bf21070 */
[----:B------:R-:W-:Y:S01]  /*2a30*/  FMUL R32, R13, R22 ;  /* 0x000000160d207220 */ /* 0x000fe20000400000 */
[C---:B------:R-:W-:Y:S02]  /*2a40*/  IMAD R22, R30.reuse, UR15, R10 ;  /* 0x0000000f1e167c24 */ /* 0x040fe4000f8e020a */
[----:B------:R-:W-:Y:S01]  /*2a50*/  FMUL R24, R31, R3 ;  /* 0x000000031f187220 */ /* 0x000fe20000400000 */
[----:B------:R1:W-:Y:S04]  /*2a60*/  REDG.E.ADD.F32.FTZ.RN.STRONG.GPU desc[UR10][R18.64], R29 ;  /* 0x0000001d120079a6 */ /* 0x0003e8000c12f30a */
[----:B------:R2:W-:Y:S01]  /*2a70*/  REDG.E.ADD.F32.FTZ.RN.STRONG.GPU desc[UR10][R20.64], R33 ;  /* 0x00000021140079a6 */ /* 0x0005e2000c12f30a */
[----:B0-----:R-:W-:-:S02]  /*2a80*/  IMAD R9, R30, UR15, R2 ;  /* 0x0000000f1e097c24 */ /* 0x001fc4000f8e0202 */
[----:B------:R-:W-:Y:S01]  /*2a90*/  FMUL R23, R13, R24 ;  /* 0x000000180d177220 */ /* 0x000fe20000400000 */
[----:B------:R-:W-:Y:S01]  /*2aa0*/  FMUL R28, R31, R6 ;  /* 0x000000061f1c7220 */ /* 0x000fe20000400000 */
[----:B------:R-:W-:Y:S01]  /*2ab0*/  @!P1 IADD3 R14, PT, PT, R14, -UR9, RZ ;  /* 0x800000090e0e9c10 */ /* 0x000fe2000fffe0ff */
[----:B-1----:R-:W-:-:S04]  /*2ac0*/  IMAD.WIDE R18, R9, 0x4, R16 ;  /* 0x0000000409127825 */ /* 0x002fc800078e0210 */
[----:B--2---:R-:W-:-:S04]  /*2ad0*/  IMAD.WIDE R20, R22, 0x4, R16 ;  /* 0x0000000416147825 */ /* 0x004fc800078e0210 */
[----:B------:R-:W-:Y:S01]  /*2ae0*/  IMAD R29, R30, UR15, R7 ;  /* 0x0000000f1e1d7c24 */ /* 0x000fe2000f8e0207 */
[----:B------:R-:W-:Y:S01]  /*2af0*/  REDG.E.ADD.F32.FTZ.RN.STRONG.GPU desc[UR10][R20.64], R32 ;  /* 0x00000020140079a6 */ /* 0x000fe2000c12f30a */
[----:B------:R-:W-:-:S03]  /*2b00*/  FMUL R33, R13, R28 ;  /* 0x0000001c0d217220 */ /* 0x000fc60000400000 */
[----:B------:R0:W-:Y:S01]  /*2b10*/  REDG.E.ADD.F32.FTZ.RN.STRONG.GPU desc[UR10][R18.64], R23 ;  /* 0x00000017120079a6 */ /* 0x0001e2000c12f30a */
[----:B------:R-:W-:-:S04]  /*2b20*/  IMAD.WIDE R8, R29, 0x4, R16 ;  /* 0x000000041d087825 */ /* 0x000fc800078e0210 */
[----:B------:R-:W-:Y:S01]  /*2b30*/  FMUL R31, R31, R4 ;  /* 0x000000041f1f7220 */ /* 0x000fe20000400000 */
[-C--:B------:R-:W-:Y:S01]  /*2b40*/  FMUL R24, R25, R3.reuse ;  /* 0x0000000319187220 */ /* 0x080fe20000400000 */
[----:B------:R1:W-:Y:S01]  /*2b50*/  REDG.E.ADD.F32.FTZ.RN.STRONG.GPU desc[UR10][R8.64], R33 ;  /* 0x00000021080079a6 */ /* 0x0003e2000c12f30a */
[----:B0-----:R-:W-:Y:S01]  /*2b60*/  MOV R23, R14 ;  /* 0x0000000e00177202 */ /* 0x001fe20000000f00 */
[----:B------:R-:W-:-:S03]  /*2b70*/  FMUL R32, R35, R3 ;  /* 0x0000000323207220 */ /* 0x000fc60000400000 */
[----:B------:R-:W-:Y:S01]  /*2b80*/  @!P2 IADD3 R23, PT, PT, -R23, RZ, RZ ;  /* 0x000000ff1717a210 */ /* 0x000fe20007ffe1ff */
[-C--:B------:R-:W-:Y:S01]  /*2b90*/  FMUL R18, R37, R3.reuse ;  /* 0x0000000325127220 */ /* 0x080fe20000400000 */
[----:B-1----:R-:W-:Y:S02]  /*2ba0*/  IMAD R9, R30, UR15, R5 ;  /* 0x0000000f1e097c24 */ /* 0x002fe4000f8e0205 */
[----:B------:R-:W-:Y:S01]  /*2bb0*/  FMUL R14, R11, R3 ;  /* 0x000000030b0e7220 */ /* 0x000fe20000400000 */
[----:B------:R-:W-:Y:S01]  /*2bc0*/  SEL R3, R23, UR4, P0 ;  /* 0x0000000417037c07 */ /* 0x000fe20008000000 */
[----:B------:R-:W-:Y:S01]  /*2bd0*/  FMUL R31, R13, R31 ;  /* 0x0000001f0d1f7220 */ /* 0x000fe20000400000 */
[----:B------:R-:W-:-:S04]  /*2be0*/  IMAD.WIDE R8, R9, 0x4, R16 ;  /* 0x0000000409087825 */ /* 0x000fc800078e0210 */
[----:B------:R-:W-:Y:S01]  /*2bf0*/  FMUL R19, R37, R6 ;  /* 0x0000000625137220 */ /* 0x000fe20000400000 */
[C---:B------:R-:W-:Y:S01]  /*2c00*/  FMUL R34, R35.reuse, R0 ;  /* 0x0000000023227220 */ /* 0x040fe20000400000 */
[----:B------:R-:W-:Y:S01]  /*2c10*/  FMUL R20, R35, R6 ;  /* 0x0000000623147220 */ /* 0x000fe20000400000 */
[----:B------:R-:W-:Y:S02]  /*2c20*/  IMAD R27, R3, UR14, R27 ;  /* 0x0000000e031b7c24 */ /* 0x000fe4000f8e021b */
[-C--:B------:R-:W-:Y:S01]  /*2c30*/  FMUL R21, R37, R0.reuse ;  /* 0x0000000025157220 */ /* 0x080fe20000400000 */
[C---:B------:R-:W-:Y:S01]  /*2c40*/  FMUL R28, R25.reuse, R0 ;  /* 0x00000000191c7220 */ /* 0x040fe20000400000 */
[C---:B------:R-:W-:Y:S01]  /*2c50*/  FMUL R22, R25.reuse, R6 ;  /* 0x0000000619167220 */ /* 0x040fe20000400000 */
[-C--:B------:R-:W-:Y:S01]  /*2c60*/  FMUL R36, R25, R4.reuse ;  /* 0x0000000419247220 */ /* 0x080fe20000400000 */
[-C--:B------:R-:W-:Y:S01]  /*2c70*/  FMUL R35, R35, R4.reuse ;  /* 0x0000000423237220 */ /* 0x080fe20000400000 */
[----:B------:R-:W-:Y:S01]  /*2c80*/  FMUL R37, R37, R4 ;  /* 0x0000000425257220 */ /* 0x000fe20000400000 */
[C---:B------:R-:W-:Y:S01]  /*2c90*/  FMUL R0, R11.reuse, R0 ;  /* 0x000000000b007220 */ /* 0x040fe20000400000 */
[C---:B------:R-:W-:Y:S01]  /*2ca0*/  FMUL R6, R11.reuse, R6 ;  /* 0x000000060b067220 */ /* 0x040fe20000400000 */
[----:B------:R-:W-:Y:S01]  /*2cb0*/  FMUL R4, R11, R4 ;  /* 0x000000040b047220 */ /* 0x000fe20000400000 */
[----:B------:R0:W-:Y:S01]  /*2cc0*/  REDG.E.ADD.F32.FTZ.RN.STRONG.GPU desc[UR10][R8.64], R31 ;  /* 0x0000001f080079a6 */ /* 0x0001e2000c12f30a */
[----:B------:R-:W-:Y:S01]  /*2cd0*/  FMUL R23, R13, R19 ;  /* 0x000000130d177220 */ /* 0x000fe20000400000 */
[----:B------:R-:W-:-:S02]  /*2ce0*/  IMAD R19, R27, UR15, R2 ;  /* 0x0000000f1b137c24 */ /* 0x000fc4000f8e0202 */
[----:B------:R-:W-:Y:S01]  /*2cf0*/  FMUL R28, R13, R28 ;  /* 0x0000001c0d1c7220 */ /* 0x000fe20000400000 */
[----:B------:R-:W-:Y:S02]  /*2d00*/  IMAD R29, R27, UR15, R7 ;  /* 0x0000000f1b1d7c24 */ /* 0x000fe4000f8e0207 */
[C---:B------:R-:W-:Y:S01]  /*2d10*/  FMUL R24, R13.reuse, R24 ;  /* 0x000000180d187220 */ /* 0x040fe20000400000 */
[C---:B------:R-:W-:Y:S01]  /*2d20*/  FMUL R22, R13.reuse, R22 ;  /* 0x000000160d167220 */ /* 0x040fe20000400000 */
[C---:B------:R-:W-:Y:S01]  /*2d30*/  FMUL R36, R13.reuse, R36 ;  /* 0x000000240d247220 */ /* 0x040fe20000400000 */
[C---:B------:R-:W-:Y:S01]  /*2d40*/  FMUL R34, R13.reuse, R34 ;  /* 0x000000220d227220 */ /* 0x040fe20000400000 */
[----:B------:R-:W-:Y:S01]  /*2d50*/  FMUL R32, R13, R32 ;  /* 0x000000200d207220 */ /* 0x000fe20000400000 */
[----:B0-----:R-:W-:Y:S02]  /*2d60*/  IMAD R9, R27, UR15, R10 ;  /* 0x0000000f1b097c24 */ /* 0x001fe4000f8e020a */
[C---:B------:R-:W-:Y:S01]  /*2d70*/  FMUL R20, R13.reuse, R20 ;  /* 0x000000140d147220 */ /* 0x040fe20000400000 */
[C---:B------:R-:W-:Y:S01]  /*2d80*/  FMUL R35, R13.reuse, R35 ;  /* 0x000000230d237220 */ /* 0x040fe20000400000 */
[C---:B------:R-:W-:Y:S01]  /*2d90*/  FMUL R21, R13.reuse, R21 ;  /* 0x000000150d157220 */ /* 0x040fe20000400000 */
[C---:B------:R-:W-:Y:S01]  /*2da0*/  FMUL R11, R13.reuse, R18 ;  /* 0x000000120d0b7220 */ /* 0x040fe20000400000 */
[C---:B------:R-:W-:Y:S01]  /*2db0*/  FMUL R37, R13.reuse, R37 ;  /* 0x000000250d257220 */ /* 0x040fe20000400000 */
[C---:B------:R-:W-:Y:S01]  /*2dc0*/  FMUL R0, R13.reuse, R0 ;  /* 0x000000000d007220 */ /* 0x040fe20000400000 */
[C---:B------:R-:W-:Y:S01]  /*2dd0*/  FMUL R25, R13.reuse, R14 ;  /* 0x0000000e0d197220 */ /* 0x040fe20000400000 */
[C---:B------:R-:W-:Y:S01]  /*2de0*/  FMUL R6, R13.reuse, R6 ;  /* 0x000000060d067220 */ /* 0x040fe20000400000 */
[----:B------:R-:W-:Y:S01]  /*2df0*/  FMUL R4, R13, R4 ;  /* 0x000000040d047220 */ /* 0x000fe20000400000 */
[----:B------:R-:W-:-:S02]  /*2e00*/  IMAD R31, R27, UR15, R5 ;  /* 0x0000000f1b1f7c24 */ /* 0x000fc4000f8e0205 */
[----:B------:R-:W-:-:S04]  /*2e10*/  IMAD.WIDE R8, R9, 0x4, R16 ;  /* 0x0000000409087825 */ /* 0x000fc800078e0210 */
[----:B------:R-:W-:Y:S01]  /*2e20*/  IMAD R13, R3, UR14, R15 ;  /* 0x0000000e030d7c24 */ /* 0x000fe2000f8e020f */
[----:B------:R0:W-:Y:S01]  /*2e30*/  REDG.E.ADD.F32.FTZ.RN.STRONG.GPU desc[UR10][R8.64], R28 ;  /* 0x0000001c080079a6 */ /* 0x0001e2000c12f30a */
[----:B------:R-:W-:-:S04]  /*2e40*/  IMAD.WIDE R14, R19, 0x4, R16 ;  /* 0x00000004130e7825 */ /* 0x000fc800078e0210 */
[--C-:B------:R-:W-:Y:S01]  /*2e50*/  IMAD.WIDE R18, R29, 0x4, R16.reuse ;  /* 0x000000041d127825 */ /* 0x100fe200078e0210 */
[----:B------:R-:W-:Y:S03]  /*2e60*/  REDG.E.ADD.F32.FTZ.RN.STRONG.GPU desc[UR10][R14.64], R24 ;  /* 0x000000180e0079a6 */ /* 0x000fe6000c12f30a */
[----:B------:R-:W-:Y:S01]  /*2e70*/  IMAD.WIDE R30, R31, 0x4, R16 ;  /* 0x000000041f1e7825 */ /* 0x000fe200078e0210 */
[----:B------:R-:W-:Y:S03]  /*2e80*/  REDG.E.ADD.F32.FTZ.RN.STRONG.GPU desc[UR10][R18.64], R22 ;  /* 0x00000016120079a6 */ /* 0x000fe6000c12f30a */
[C---:B0-----:R-:W-:Y:S01]  /*2e90*/  IMAD R9, R13.reuse, UR15, R10 ;  /* 0x0000000f0d097c24 */ /* 0x041fe2000f8e020a */
[----:B------:R0:W-:Y:S01]  /*2ea0*/  REDG.E.ADD.F32.FTZ.RN.STRONG.GPU desc[UR10][R30.64], R36 ;  /* 0x000000241e0079a6 */ /* 0x0001e2000c12f30a */
[----:B------:R-:W-:-:S02]  /*2eb0*/  IMAD R27, R13, UR15, R2 ;  /* 0x0000000f0d1b7c24 */ /* 0x000fc4000f8e0202 */
[C---:B------:R-:W-:Y:S02]  /*2ec0*/  IMAD R26, R3.reuse, UR14, R26 ;  /* 0x0000000e031a7c24 */ /* 0x040fe4000f8e021a */
[----:B------:R-:W-:Y:S02]  /*2ed0*/  IMAD R3, R3, UR14, R12 ;  /* 0x0000000e03037c24 */ /* 0x000fe4000f8e020c */
[C---:B------:R-:W-:Y:S02]  /*2ee0*/  IMAD R33, R13.reuse, UR15, R7 ;  /* 0x0000000f0d217c24 */ /* 0x040fe4000f8e0207 */
[----:B0-----:R-:W-:Y:S02]  /*2ef0*/  IMAD R31, R13, UR15, R5 ;  /* 0x0000000f0d1f7c24 */ /* 0x001fe4000f8e0205 */
[----:B------:R-:W-:-:S04]  /*2f00*/  IMAD.WIDE R12, R9, 0x4, R16 ;  /* 0x00000004090c7825 */ /* 0x000fc800078e0210 */
[----:B------:R-:W-:Y:S01]  /*2f10*/  IMAD.WIDE R8, R27, 0x4, R16 ;  /* 0x000000041b087825 */ /* 0x000fe200078e0210 */
[----:B------:R-:W-:Y:S03]  /*2f20*/  REDG.E.ADD.F32.FTZ.RN.STRONG.GPU desc[UR10][R12.64], R34 ;  /* 0x000000220c0079a6 */ /* 0x000fe6000c12f30a */
[C---:B------:R-:W-:Y:S01]  /*2f30*/  IMAD R19, R26.reuse, UR15, R10 ;  /* 0x0000000f1a137c24 */ /* 0x040fe2000f8e020a */
[----:B------:R0:W-:Y:S01]  /*2f40*/  REDG.E.ADD.F32.FTZ.RN.STRONG.GPU desc[UR10][R8.64], R32 ;  /* 0x00000020080079a6 */ /* 0x0001e2000c12f30a */
[C---:B------:R-:W-:Y:S02]  /*2f50*/  IMAD R15, R26.reuse, UR15, R2 ;  /* 0x0000000f1a0f7c24 */ /* 0x040fe4000f8e0202 */
[C---:B------:R-:W-:Y:S02]  /*2f60*/  IMAD R28, R26.reuse, UR15, R7 ;  /* 0x0000000f1a1c7c24 */ /* 0x040fe4000f8e0207 */
[----:B------:R-:W-:-:S02]  /*2f70*/  IMAD R26, R26, UR15, R5 ;  /* 0x0000000f1a1a7c24 */ /* 0x000fc4000f8e0205 */
[C---:B------:R-:W-:Y:S02]  /*2f80*/  IMAD R10, R3.reuse, UR15, R10 ;  /* 0x0000000f030a7c24 */ /* 0x040fe4000f8e020a */
[C---:B------:R-:W-:Y:S02]  /*2f90*/  IMAD R27, R3.reuse, UR15, R2 ;  /* 0x0000000f031b7c24 */ /* 0x040fe4000f8e0202 */
[----:B------:R-:W-:Y:S02]  /*2fa0*/  IMAD R29, R3, UR15, R7 ;  /* 0x0000000f031d7c24 */ /* 0x000fe4000f8e0207 */
[----:B0-----:R-:W-:-:S04]  /*2fb0*/  IMAD.WIDE R32, R33, 0x4, R16 ;  /* 0x0000000421207825 */ /* 0x001fc800078e0210 */
[----:B------:R-:W-:Y:S01]  /*2fc0*/  IMAD R5, R3, UR15, R5 ;  /* 0x0000000f03057c24 */ /* 0x000fe2000f8e0205 */
[----:B------:R-:W-:Y:S01]  /*2fd0*/  REDG.E.ADD.F32.FTZ.RN.STRONG.GPU desc[UR10][R32.64], R20 ;  /* 0x00000014200079a6 */ /* 0x000fe2000c12f30a */
[----:B------:R-:W-:-:S04]  /*2fe0*/  IMAD.WIDE R30, R31, 0x4, R16 ;  /* 0x000000041f1e7825 */ /* 0x000fc800078e0210 */
[--C-:B------:R-:W-:Y:S01]  /*2ff0*/  IMAD.WIDE R2, R19, 0x4, R16.reuse ;  /* 0x0000000413027825 */ /* 0x100fe200078e0210 */
[----:B------:R-:W-:Y:S03]  /*3000*/  REDG.E.ADD.F32.FTZ.RN.STRONG.GPU desc[UR10][R30.64], R35 ;  /* 0x000000231e0079a6 */ /* 0x000fe6000c12f30a */
        /* <DEDUP_REMOVED lines=12> */
[----:B------:R-:W-:Y:S01]  /*30d0*/  IMAD.WIDE R16, R5, 0x4, R16 ;  /* 0x0000000405107825 */ /* 0x000fe200078e0210 */
[----:B------:R-:W-:Y:S04]  /*30e0*/  REDG.E.ADD.F32.FTZ.RN.STRONG.GPU desc[UR10][R28.64], R6 ;  /* 0x000000061c0079a6 */ /* 0x000fe8000c12f30a */
[----:B------:R-:W-:Y:S01]  /*30f0*/  REDG.E.ADD.F32.FTZ.RN.STRONG.GPU desc[UR10][R16.64], R4 ;  /* 0x00000004100079a6 */ /* 0x000fe2000c12f30a */
[----:B------:R-:W-:Y:S05]  /*3100*/  EXIT ;  /* 0x000000000000794d */ /* 0x000fea0003800000 */
        .weak           $__internal_5_$__cuda_sm3x_div_rn_noftz_f32_slowpath
        .type           $__internal_5_$__cuda_sm3x_div_rn_noftz_f32_slowpath,@function
        .size           $__internal_5_$__cuda_sm3x_div_rn_noftz_f32_slowpath,(.L_x_144 - $__internal_5_$__cuda_sm3x_div_rn_noftz_f32_slowpath)
$__internal_5_$__cuda_sm3x_div_rn_noftz_f32_slowpath:
        /* <DEDUP_REMOVED lines=8> */
[----:B------:R-:W-:Y:S02]  /*3190*/  ISETP.GT.U32.AND P0, PT, R20, 0xfd, PT ;  /* 0x000000fd1400780c */ /* 0x000fe40003f04070 */
[----:B------:R-:W-:Y:S02]  /*31a0*/  MOV R18, R5 ;  /* 0x0000000500127202 */ /* 0x000fe40000000f00 */
        /* <DEDUP_REMOVED lines=27> */
.L_x_128:
[----:B------:R-:W-:Y:S01]  /*3360*/  LEA R2, R12, 0xc0800000, 0x17 ;  /* 0xc08000000c027811 */ /* 0x000fe200078eb8ff */
[----:B------:R-:W-:Y:S01]  /*3370*/  BSSY.RECONVERGENT B1, `(.L_x_133) ;  /* 0x0000036000017945 */ /* 0x000fe20003800200 */
[----:B------:R-:W-:Y:S02]  /*3380*/  IADD3 R5, PT, PT, R19, -0x7f, RZ ;  /* 0xffffff8113057810 */ /* 0x000fe40007ffe0ff */
[----:B------:R-:W-:Y:S02]  /*3390*/  IADD3 R20, PT, PT, -R2, R21, RZ ;  /* 0x0000001502147210 */ /* 0x000fe40007ffe1ff */
[C---:B------:R-:W-:Y:S01]  /*33a0*/  IADD3 R25, PT, PT, R5.reuse, 0x7f, -R12 ;  /* 0x0000007f05197810 */ /* 0x040fe20007ffe80c */
[----:B------:R-:W-:Y:S01]  /*33b0*/  IMAD R2, R5, -0x800000, R18 ;  /* 0xff80000005027824 */ /* 0x000fe200078e0212 */
[----:B------:R-:W0:Y:S01]  /*33c0*/  MUFU.RCP R22, R20 ;  /* 0x0000001400167308 */ /* 0x000e220000001000 */
[----:B------:R-:W-:Y:S01]  /*33d0*/  FADD.FTZ R21, -R20, -RZ ;  /* 0x800000ff14157221 */ /* 0x000fe20000010100 */
[----:B------:R-:W-:-:S03]  /*33e0*/  IADD3 R25, PT, PT, R25, R4, RZ ;  /* 0x0000000419197210 */ /* 0x000fc60007ffe0ff */
        /* <DEDUP_REMOVED lines=21> */
[C---:B------:R-:W-:Y:S02]  /*3540*/  ISETP.NE.AND P2, PT, R5.reuse, RZ, PT ;  /* 0x000000ff0500720c */ /* 0x040fe40003f45270 */
[----:B------:R-:W-:Y:S02]  /*3550*/  ISETP.NE.AND P1, PT, R5, RZ, PT ;  /* 0x000000ff0500720c */ /* 0x000fe40003f25270 */
[----:B------:R-:W-:Y:S01]  /*3560*/  LOP3.LUT R12, R4, 0x7fffff, RZ, 0xc0, !PT ;  /* 0x007fffff040c7812 */ /* 0x000fe200078ec0ff */
[CCC-:B------:R-:W-:Y:S01]  /*3570*/  FFMA.RP R4, R19.reuse, R21.reuse, R18.reuse ;  /* 0x0000001513047223 */ /* 0x1c0fe20000008012 */
[----:B------:R-:W-:Y:S01]  /*3580*/  FFMA.RM R19, R19, R21, R18 ;  /* 0x0000001513137223 */ /* 0x000fe20000004012 */
[----:B------:R-:W-:Y:S02]  /*3590*/  IADD3 R21, PT, PT, R5, 0x20, RZ ;  /* 0x0000002005157810 */ /* 0x000fe40007ffe0ff */
[----:B------:R-:W-:-:S02]  /*35a0*/  LOP3.LUT R12, R12, 0x800000, RZ, 0xfc, !PT ;  /* 0x008000000c0c7812 */ /* 0x000fc400078efcff */
[----:B------:R-:W-:Y:S02]  /*35b0*/  IADD3 R5, PT, PT, -R5, RZ, RZ ;  /* 0x000000ff05057210 */ /* 0x000fe40007ffe1ff */
[----:B------:R-:W-:Y:S02]  /*35c0*/  SHF.L.U32 R21, R12, R21, RZ ;  /* 0x000000150c157219 */ /* 0x000fe400000006ff */
[----:B------:R-:W-:Y:S02]  /*35d0*/  FSETP.NEU.FTZ.AND P0, PT, R4, R19, PT ;  /* 0x000000130400720b */ /* 0x000fe40003f1d000 */
[----:B------:R-:W-:Y:S02]  /*35e0*/  SEL R5, R5, RZ, P2 ;  /* 0x000000ff05057207 */ /* 0x000fe40001000000 */
[----:B------:R-:W-:Y:S02]  /*35f0*/  ISETP.NE.AND P1, PT, R21, RZ, P1 ;  /* 0x000000ff1500720c */ /* 0x000fe40000f25270 */
[----:B------:R-:W-:-:S02]  /*3600*/  SHF.R.U32.HI R5, RZ, R5, R12 ;  /* 0x00000005ff057219 */ /* 0x000fc4000001160c */
[----:B------:R-:W-:Y:S02]  /*3610*/  PLOP3.LUT P0, PT, P0, P1, PT, 0xf8, 0x8f ;  /* 0x00000000008f781c */ /* 0x000fe40000703f70 */
[----:B------:R-:W-:Y:S02]  /*3620*/  SHF.R.U32.HI R19, RZ, 0x1, R5 ;  /* 0x00000001ff137819 */ /* 0x000fe40000011605 */
[----:B------:R-:W-:-:S04]  /*3630*/  SEL R4, RZ, 0x1, !P0 ;  /* 0x00000001ff047807 */ /* 0x000fc80004000000 */
[----:B------:R-:W-:-:S04]  /*3640*/  LOP3.LUT R4, R4, 0x1, R19, 0xf8, !PT ;  /* 0x0000000104047812 */ /* 0x000fc800078ef813 */
[----:B------:R-:W-:-:S04]  /*3650*/  LOP3.LUT R4, R4, R5, RZ, 0xc0, !PT ;  /* 0x0000000504047212 */ /* 0x000fc800078ec0ff */
[----:B------:R-:W-:-:S04]  /*3660*/  IADD3 R19, PT, PT, R19, R4, RZ ;  /* 0x0000000413137210 */ /* 0x000fc80007ffe0ff */
[----:B------:R-:W-:Y:S01]  /*3670*/  LOP3.LUT R2, R19, R2, RZ, 0xfc, !PT ;  /* 0x0000000213027212 */ /* 0x000fe200078efcff */
[----:B------:R-:W-:Y:S06]  /*3680*/  BRA `(.L_x_136) ;  /* 0x0000000000107947 */ /* 0x000fec0003800000 */
.L_x_135:
[----:B------:R-:W-:-:S04]  /*3690*/  LOP3.LUT R2, R2, 0x80000000, RZ, 0xc0, !PT ;  /* 0x8000000002027812 */ /* 0x000fc800078ec0ff */
[----:B------:R-:W-:Y:S01]  /*36a0*/  LOP3.LUT R2, R2, 0x7f800000, RZ, 0xfc, !PT ;  /* 0x7f80000002027812 */ /* 0x000fe200078efcff */
[----:B------:R-:W-:Y:S06]  /*36b0*/  BRA `(.L_x_136) ;  /* 0x0000000000047947 */ /* 0x000fec0003800000 */
.L_x_134:
[----:B------:R-:W-:-:S07]  /*36c0*/  LEA R2, R25, R2, 0x17 ;  /* 0x0000000219027211 */ /* 0x000fce00078eb8ff */
.L_x_136:
[----:B------:R-:W-:Y:S05]  /*36d0*/  BSYNC.RECONVERGENT B1 ;  /* 0x0000000000017941 */ /* 0x000fea0003800200 */
.L_x_133:
[----:B------:R-:W-:Y:S05]  /*36e0*/  BRA `(.L_x_137) ;  /* 0x0000000000207947 */ /* 0x000fea0003800000 */
.L_x_132:
[----:B------:R-:W-:-:S04]  /*36f0*/  LOP3.LUT R2, R21, 0x80000000, R18, 0x48, !PT ;  /* 0x8000000015027812 */ /* 0x000fc800078e4812 */
[----:B------:R-:W-:Y:S01]  /*3700*/  LOP3.LUT R2, R2, 0x7f800000, RZ, 0xfc, !PT ;  /* 0x7f80000002027812 */ /* 0x000fe200078efcff */
[----:B------:R-:W-:Y:S06]  /*3710*/  BRA `(.L_x_137) ;  /* 0x0000000000147947 */ /* 0x000fec0003800000 */
.L_x_131:
[----:B------:R-:W-:Y:S01]  /*3720*/  LOP3.LUT R2, R21, 0x80000000, R18, 0x48, !PT ;  /* 0x8000000015027812 */ /* 0x000fe200078e4812 */
[----:B------:R-:W-:Y:S06]  /*3730*/  BRA `(.L_x_137) ;  /* 0x00000000000c7947 */ /* 0x000fec0003800000 */
.L_x_130:
[----:B------:R-:W0:Y:S01]  /*3740*/  MUFU.RSQ R2, -QNAN ;  /* 0xffc0000000027908 */ /* 0x000e220000001400 */
[----:B------:R-:W-:Y:S05]  /*3750*/  BRA `(.L_x_137) ;  /* 0x0000000000047947 */ /* 0x000fea0003800000 */
.L_x_129:
[----:B------:R-:W-:-:S07]  /*3760*/  FADD.FTZ R2, R5, R2 ;  /* 0x0000000205027221 */ /* 0x000fce0000010000 */
.L_x_137:
[----:B------:R-:W-:Y:S05]  /*3770*/  BSYNC.RECONVERGENT B0 ;  /* 0x0000000000007941 */ /* 0x000fea0003800200 */
.L_x_127:
[----:B------:R-:W-:Y:S01]  /*3780*/  HFMA2 R5, -RZ, RZ, 0, 0 ;  /* 0x00000000ff057431 */ /* 0x000fe200000001ff */
[----:B------:R-:W-:-:S04]  /*3790*/  MOV R4, R16 ;  /* 0x0000001000047202 */ /* 0x000fc80000000f00 */
[----:B0-----:R-:W-:Y:S05]  /*37a0*/  RET.REL.NODEC R4 `(pme_spread_charges) ;  /* 0xffffffc804147950 */ /* 0x001fea0003c3ffff */
.L_x_138:
        /* <DEDUP_REMOVED lines=13> */
.L_x_144:


//--------------------- .nv.global.init           --------------------------
	.section	.nv.global.init,"aw",@progbits
	.align	4
.nv.global.init:
	.type		__cudart_i2opi_f,@object
	.size		__cudart_i2opi_f,(.L_0 - __cudart_i2opi_f)
__cudart_i2opi_f:
        /*0000*/ 	.byte	0x41, 0x90, 0x43, 0x3c, 0x99, 0x95, 0x62, 0xdb, 0xc0, 0xdd, 0x34, 0xf5, 0xd1, 0x57, 0x27, 0xfc
        /*0010*/ 	.byte	0x29, 0x15, 0x44, 0x4e, 0x6e, 0x83, 0xf9, 0xa2
.L_0:


//--------------------- .nv.shared.reserved.0     --------------------------
	.section	.nv.shared.reserved.0,"aw",@nobits
	.weak		__nv_reservedSMEM_offset_0_alias
	.size		__nv_reservedSMEM_offset_0_alias, 0, 64
	.other		__nv_reservedSMEM_offset_0_alias,@"STO_CUDA_RESERVED_SHARED STV_DEFAULT"
__nv_reservedSMEM_offset_0_alias:
	.zero		0
	.zero		64


//--------------------- .nv.constant0.pme_normalize_grid --------------------------
	.section	.nv.constant0.pme_normalize_grid,"a",@progbits
	.sectionflags	@""
	.align	4
.nv.constant0.pme_normalize_grid:
	.zero		912


//--------------------- .nv.constant0.pme_zero_grid --------------------------
	.section	.nv.constant0.pme_zero_grid,"a",@progbits
	.sectionflags	@""
	.align	4
.nv.constant0.pme_zero_grid:
	.zero		908


//--------------------- .nv.constant0.pme_self_energy --------------------------
	.section	.nv.constant0.pme_self_energy,"a",@progbits
	.sectionflags	@""
	.align	4
.nv.constant0.pme_self_energy:
	.zero		920


//--------------------- .nv.constant0.pme_interpolate_forces --------------------------
	.section	.nv.constant0.pme_interpolate_forces,"a",@progbits
	.sectionflags	@""
	.align	4
.nv.constant0.pme_interpolate_forces:
	.zero		956


//--------------------- .nv.constant0.pme_reciprocal_convolution --------------------------
	.section	.nv.constant0.pme_reciprocal_convolution,"a",@progbits
	.sectionflags	@""
	.align	4
.nv.constant0.pme_reciprocal_convolution:
	.zero		940


//--------------------- .nv.constant0.pme_spread_charges --------------------------
	.section	.nv.constant0.pme_spread_charges,"a",@progbits
	.sectionflags	@""
	.align	4
.nv.constant0.pme_spread_charges:
	.zero		948


//--------------------- SYMBOLS --------------------------

	.type		.nv.reservedSmem.offset0,@object
	.size		.nv.reservedSmem.offset0,0x4
